	.target	sm_80

	.elftype	@"ET_EXEC"


//--------------------- .note.nv.tkinfo           --------------------------
	.section	.note.nv.tkinfo,"",@"SHT_NOTE"
	.sectionflags	@"SHF_NOTE_NV_TKINFO"
	.tkinfo
        /*0018*/ 	.word	0x00000002
        /*0030*/ 	.string	""
        /*0030*/ 	.string	"ptxas"
        /*0030*/ 	.string	"Cuda compilation tools, release 13.0, V13.0.88"
        /*0030*/ 	.string	"Build cuda_13.0.r13.0/compiler.36424714_0"
        /*0030*/ 	.string	"-arch sm_80 -m 64 "



//--------------------- .note.nv.cuinfo           --------------------------
	.section	.note.nv.cuinfo,"",@"SHT_NOTE"
	.sectionflags	@"SHF_NOTE_NV_CUINFO"
        /*0018*/ 	.short	0x0002
        /*001a*/ 	.short	0x0050
        /*001c*/ 	.short	0x0082
	.zero		2


//--------------------- .nv.info                  --------------------------
	.section	.nv.info,"",@"SHT_CUDA_INFO"
	.align	4


	//----- nvinfo : EIATTR_REGCOUNT
	.align		4
        /*0000*/ 	.byte	0x04, 0x2f
        /*0002*/ 	.short	(.L_29 - .L_28)
	.align		4
.L_28:
        /*0004*/ 	.word	index@(_ZN2at6native55_GLOBAL__N__6c1c77d0_17_DistanceKernel_cu_7dd49032_311422cdist_kernel_cuda_implIdNS1_5distsIdE1pEEEvPT_PKS6_S9_S6_lllll)
        /*0008*/ 	.word	0x00000032


	//----- nvinfo : EIATTR_FRAME_SIZE
	.align		4
.L_29:
        /*000c*/ 	.byte	0x04, 0x11
        /*000e*/ 	.short	(.L_31 - .L_30)
	.align		4
.L_30:
        /*0010*/ 	.word	index@($_ZN2at6native55_GLOBAL__N__6c1c77d0_17_DistanceKernel_cu_7dd49032_311422cdist_kernel_cuda_implIdNS1_5distsIdE1pEEEvPT_PKS6_S9_S6_lllll$__internal_accurate_pow)
        /*0014*/ 	.word	0x00000000


	//----- nvinfo : EIATTR_FRAME_SIZE
	.align		4
.L_31:
        /*0018*/ 	.byte	0x04, 0x11
        /*001a*/ 	.short	(.L_33 - .L_32)
	.align		4
.L_32:
        /*001c*/ 	.word	index@($__internal_68_$__cuda_sm70_shflsync_down_p)
        /*0020*/ 	.word	0x00000000


	//----- nvinfo : EIATTR_FRAME_SIZE
	.align		4
.L_33:
        /*0024*/ 	.byte	0x04, 0x11
        /*0026*/ 	.short	(.L_35 - .L_34)
	.align		4
.L_34:
        /*0028*/ 	.word	index@($__internal_67_$__cuda_sm20_div_s64)
        /*002c*/ 	.word	0x00000000


	//----- nvinfo : EIATTR_FRAME_SIZE
	.align		4
.L_35:
        /*0030*/ 	.byte	0x04, 0x11
        /*0032*/ 	.short	(.L_37 - .L_36)
	.align		4
.L_36:
        /*0034*/ 	.word	index@($__internal_66_$__cuda_sm20_dblrcp_rn_slowpath_v3)
        /*0038*/ 	.word	0x00000000


	//----- nvinfo : EIATTR_FRAME_SIZE
	.align		4
.L_37:
        /*003c*/ 	.byte	0x04, 0x11
        /*003e*/ 	.short	(.L_39 - .L_38)
	.align		4
.L_38:
        /*0040*/ 	.word	index@(_ZN2at6native55_GLOBAL__N__6c1c77d0_17_DistanceKernel_cu_7dd49032_311422cdist_kernel_cuda_implIdNS1_5distsIdE1pEEEvPT_PKS6_S9_S6_lllll)
        /*0044*/ 	.word	0x00000000


	//----- nvinfo : EIATTR_REGCOUNT
	.align		4
.L_39:
        /*0048*/ 	.byte	0x04, 0x2f
        /*004a*/ 	.short	(.L_41 - .L_40)
	.align		4
.L_40:
        /*004c*/ 	.word	index@(_ZN2at6native55_GLOBAL__N__6c1c77d0_17_DistanceKernel_cu_7dd49032_311422cdist_kernel_cuda_implIdNS1_5distsIdE4zeroEEEvPT_PKS6_S9_S6_lllll)
        /*0050*/ 	.word	0x0000001a


	//----- nvinfo : EIATTR_FRAME_SIZE
	.align		4
.L_41:
        /*0054*/ 	.byte	0x04, 0x11
        /*0056*/ 	.short	(.L_43 - .L_42)
	.align		4
.L_42:
        /*0058*/ 	.word	index@($__internal_65_$__cuda_sm70_shflsync_down_p)
        /*005c*/ 	.word	0x00000000


	//----- nvinfo : EIATTR_FRAME_SIZE
	.align		4
.L_43:
        /*0060*/ 	.byte	0x04, 0x11
        /*0062*/ 	.short	(.L_45 - .L_44)
	.align		4
.L_44:
        /*0064*/ 	.word	index@($__internal_64_$__cuda_sm20_div_s64)
        /*0068*/ 	.word	0x00000000


	//----- nvinfo : EIATTR_FRAME_SIZE
	.align		4
.L_45:
        /*006c*/ 	.byte	0x04, 0x11
        /*006e*/ 	.short	(.L_47 - .L_46)
	.align		4
.L_46:
        /*0070*/ 	.word	index@(_ZN2at6native55_GLOBAL__N__6c1c77d0_17_DistanceKernel_cu_7dd49032_311422cdist_kernel_cuda_implIdNS1_5distsIdE4zeroEEEvPT_PKS6_S9_S6_lllll)
        /*0074*/ 	.word	0x00000000


	//----- nvinfo : EIATTR_REGCOUNT
	.align		4
.L_47:
        /*0078*/ 	.byte	0x04, 0x2f
        /*007a*/ 	.short	(.L_49 - .L_48)
	.align		4
.L_48:
        /*007c*/ 	.word	index@(_ZN2at6native55_GLOBAL__N__6c1c77d0_17_DistanceKernel_cu_7dd49032_311422cdist_kernel_cuda_implIdNS1_5distsIdE3oneEEEvPT_PKS6_S9_S6_lllll)
        /*0080*/ 	.word	0x0000001a


	//----- nvinfo : EIATTR_FRAME_SIZE
	.align		4
.L_49:
        /*0084*/ 	.byte	0x04, 0x11
        /*0086*/ 	.short	(.L_51 - .L_50)
	.align		4
.L_50:
        /*0088*/ 	.word	index@($__internal_63_$__cuda_sm70_shflsync_down_p)
        /*008c*/ 	.word	0x00000000


	//----- nvinfo : EIATTR_FRAME_SIZE
	.align		4
.L_51:
        /*0090*/ 	.byte	0x04, 0x11
        /*0092*/ 	.short	(.L_53 - .L_52)
	.align		4
.L_52:
        /*0094*/ 	.word	index@($__internal_62_$__cuda_sm20_div_s64)
        /*0098*/ 	.word	0x00000000


	//----- nvinfo : EIATTR_FRAME_SIZE
	.align		4
.L_53:
        /*009c*/ 	.byte	0x04, 0x11
        /*009e*/ 	.short	(.L_55 - .L_54)
	.align		4
.L_54:
        /*00a0*/ 	.word	index@(_ZN2at6native55_GLOBAL__N__6c1c77d0_17_DistanceKernel_cu_7dd49032_311422cdist_kernel_cuda_implIdNS1_5distsIdE3oneEEEvPT_PKS6_S9_S6_lllll)
        /*00a4*/ 	.word	0x00000000


	//----- nvinfo : EIATTR_REGCOUNT
	.align		4
.L_55:
        /*00a8*/ 	.byte	0x04, 0x2f
        /*00aa*/ 	.short	(.L_57 - .L_56)
	.align		4
.L_56:
        /*00ac*/ 	.word	index@(_ZN2at6native55_GLOBAL__N__6c1c77d0_17_DistanceKernel_cu_7dd49032_311422cdist_kernel_cuda_implIdNS1_5distsIdE3twoEEEvPT_PKS6_S9_S6_lllll)
        /*00b0*/ 	.word	0x0000001a


	//----- nvinfo : EIATTR_FRAME_SIZE
	.align		4
.L_57:
        /*00b4*/ 	.byte	0x04, 0x11
        /*00b6*/ 	.short	(.L_59 - .L_58)
	.align		4
.L_58:
        /*00b8*/ 	.word	index@($__internal_61_$__cuda_sm70_shflsync_down_p)
        /*00bc*/ 	.word	0x00000000


	//----- nvinfo : EIATTR_FRAME_SIZE
	.align		4
.L_59:
        /*00c0*/ 	.byte	0x04, 0x11
        /*00c2*/ 	.short	(.L_61 - .L_60)
	.align		4
.L_60:
        /*00c4*/ 	.word	index@($__internal_60_$__cuda_sm20_dsqrt_rn_f64_mediumpath_v1)
        /*00c8*/ 	.word	0x00000000


	//----- nvinfo : EIATTR_FRAME_SIZE
	.align		4
.L_61:
        /*00cc*/ 	.byte	0x04, 0x11
        /*00ce*/ 	.short	(.L_63 - .L_62)
	.align		4
.L_62:
        /*00d0*/ 	.word	index@($__internal_59_$__cuda_sm20_div_s64)
        /*00d4*/ 	.word	0x00000000


	//----- nvinfo : EIATTR_FRAME_SIZE
	.align		4
.L_63:
        /*00d8*/ 	.byte	0x04, 0x11
        /*00da*/ 	.short	(.L_65 - .L_64)
	.align		4
.L_64:
        /*00dc*/ 	.word	index@(_ZN2at6native55_GLOBAL__N__6c1c77d0_17_DistanceKernel_cu_7dd49032_311422cdist_kernel_cuda_implIdNS1_5distsIdE3twoEEEvPT_PKS6_S9_S6_lllll)
        /*00e0*/ 	.word	0x00000000


	//----- nvinfo : EIATTR_REGCOUNT
	.align		4
.L_65:
        /*00e4*/ 	.byte	0x04, 0x2f
        /*00e6*/ 	.short	(.L_67 - .L_66)
	.align		4
.L_66:
        /*00e8*/ 	.word	index@(_ZN2at6native55_GLOBAL__N__6c1c77d0_17_DistanceKernel_cu_7dd49032_311422cdist_kernel_cuda_implIdNS1_5distsIdE3infEEEvPT_PKS6_S9_S6_lllll)
        /*00ec*/ 	.word	0x00000016


	//----- nvinfo : EIATTR_FRAME_SIZE
	.align		4
.L_67:
        /*00f0*/ 	.byte	0x04, 0x11
        /*00f2*/ 	.short	(.L_69 - .L_68)
	.align		4
.L_68:
        /*00f4*/ 	.word	index@($__internal_58_$__cuda_sm70_shflsync_down_p)
        /*00f8*/ 	.word	0x00000000


	//----- nvinfo : EIATTR_FRAME_SIZE
	.align		4
.L_69:
        /*00fc*/ 	.byte	0x04, 0x11
        /*00fe*/ 	.short	(.L_71 - .L_70)
	.align		4
.L_70:
        /*0100*/ 	.word	index@($__internal_57_$__cuda_sm20_div_s64)
        /*0104*/ 	.word	0x00000000


	//----- nvinfo : EIATTR_FRAME_SIZE
	.align		4
.L_71:
        /*0108*/ 	.byte	0x04, 0x11
        /*010a*/ 	.short	(.L_73 - .L_72)
	.align		4
.L_72:
        /*010c*/ 	.word	index@(_ZN2at6native55_GLOBAL__N__6c1c77d0_17_DistanceKernel_cu_7dd49032_311422cdist_kernel_cuda_implIdNS1_5distsIdE3infEEEvPT_PKS6_S9_S6_lllll)
        /*0110*/ 	.word	0x00000000


	//----- nvinfo : EIATTR_REGCOUNT
	.align		4
.L_73:
        /*0114*/ 	.byte	0x04, 0x2f
        /*0116*/ 	.short	(.L_75 - .L_74)
	.align		4
.L_74:
        /*0118*/ 	.word	index@(_ZN2at6native55_GLOBAL__N__6c1c77d0_17_DistanceKernel_cu_7dd49032_311422cdist_kernel_cuda_implIfNS1_5distsIfE1pEEEvPT_PKS6_S9_S6_lllll)
        /*011c*/ 	.word	0x0000001a


	//----- nvinfo : EIATTR_FRAME_SIZE
	.align		4
.L_75:
        /*0120*/ 	.byte	0x04, 0x11
        /*0122*/ 	.short	(.L_77 - .L_76)
	.align		4
.L_76:
        /*0124*/ 	.word	index@($__internal_56_$__cuda_sm70_shflsync_down_p)
        /*0128*/ 	.word	0x00000000


	//----- nvinfo : EIATTR_FRAME_SIZE
	.align		4
.L_77:
        /*012c*/ 	.byte	0x04, 0x11
        /*012e*/ 	.short	(.L_79 - .L_78)
	.align		4
.L_78:
        /*0130*/ 	.word	index@($__internal_55_$__cuda_sm20_div_s64)
        /*0134*/ 	.word	0x00000000


	//----- nvinfo : EIATTR_FRAME_SIZE
	.align		4
.L_79:
        /*0138*/ 	.byte	0x04, 0x11
        /*013a*/ 	.short	(.L_81 - .L_80)
	.align		4
.L_80:
        /*013c*/ 	.word	index@(_ZN2at6native55_GLOBAL__N__6c1c77d0_17_DistanceKernel_cu_7dd49032_311422cdist_kernel_cuda_implIfNS1_5distsIfE1pEEEvPT_PKS6_S9_S6_lllll)
        /*0140*/ 	.word	0x00000000


	//----- nvinfo : EIATTR_REGCOUNT
	.align		4
.L_81:
        /*0144*/ 	.byte	0x04, 0x2f
        /*0146*/ 	.short	(.L_83 - .L_82)
	.align		4
.L_82:
        /*0148*/ 	.word	index@(_ZN2at6native55_GLOBAL__N__6c1c77d0_17_DistanceKernel_cu_7dd49032_311422cdist_kernel_cuda_implIfNS1_5distsIfE4zeroEEEvPT_PKS6_S9_S6_lllll)
        /*014c*/ 	.word	0x0000001a


	//----- nvinfo : EIATTR_FRAME_SIZE
	.align		4
.L_83:
        /*0150*/ 	.byte	0x04, 0x11
        /*0152*/ 	.short	(.L_85 - .L_84)
	.align		4
.L_84:
        /*0154*/ 	.word	index@($__internal_54_$__cuda_sm70_shflsync_down_p)
        /*0158*/ 	.word	0x00000000


	//----- nvinfo : EIATTR_FRAME_SIZE
	.align		4
.L_85:
        /*015c*/ 	.byte	0x04, 0x11
        /*015e*/ 	.short	(.L_87 - .L_86)
	.align		4
.L_86:
        /*0160*/ 	.word	index@($__internal_53_$__cuda_sm20_div_s64)
        /*0164*/ 	.word	0x00000000


	//----- nvinfo : EIATTR_FRAME_SIZE
	.align		4
.L_87:
        /*0168*/ 	.byte	0x04, 0x11
        /*016a*/ 	.short	(.L_89 - .L_88)
	.align		4
.L_88:
        /*016c*/ 	.word	index@(_ZN2at6native55_GLOBAL__N__6c1c77d0_17_DistanceKernel_cu_7dd49032_311422cdist_kernel_cuda_implIfNS1_5distsIfE4zeroEEEvPT_PKS6_S9_S6_lllll)
        /*0170*/ 	.word	0x00000000


	//----- nvinfo : EIATTR_REGCOUNT
	.align		4
.L_89:
        /*0174*/ 	.byte	0x04, 0x2f
        /*0176*/ 	.short	(.L_91 - .L_90)
	.align		4
.L_90:
        /*0178*/ 	.word	index@(_ZN2at6native55_GLOBAL__N__6c1c77d0_17_DistanceKernel_cu_7dd49032_311422cdist_kernel_cuda_implIfNS1_5distsIfE3oneEEEvPT_PKS6_S9_S6_lllll)
        /*017c*/ 	.word	0x0000001a


	//----- nvinfo : EIATTR_FRAME_SIZE
	.align		4
.L_91:
        /*0180*/ 	.byte	0x04, 0x11
        /*0182*/ 	.short	(.L_93 - .L_92)
	.align		4
.L_92:
        /*0184*/ 	.word	index@($__internal_52_$__cuda_sm70_shflsync_down_p)
        /*0188*/ 	.word	0x00000000


	//----- nvinfo : EIATTR_FRAME_SIZE
	.align		4
.L_93:
        /*018c*/ 	.byte	0x04, 0x11
        /*018e*/ 	.short	(.L_95 - .L_94)
	.align		4
.L_94:
        /*0190*/ 	.word	index@($__internal_51_$__cuda_sm20_div_s64)
        /*0194*/ 	.word	0x00000000


	//----- nvinfo : EIATTR_FRAME_SIZE
	.align		4
.L_95:
        /*0198*/ 	.byte	0x04, 0x11
        /*019a*/ 	.short	(.L_97 - .L_96)
	.align		4
.L_96:
        /*019c*/ 	.word	index@(_ZN2at6native55_GLOBAL__N__6c1c77d0_17_DistanceKernel_cu_7dd49032_311422cdist_kernel_cuda_implIfNS1_5distsIfE3oneEEEvPT_PKS6_S9_S6_lllll)
        /*01a0*/ 	.word	0x00000000


	//----- nvinfo : EIATTR_REGCOUNT
	.align		4
.L_97:
        /*01a4*/ 	.byte	0x04, 0x2f
        /*01a6*/ 	.short	(.L_99 - .L_98)
	.align		4
.L_98:
        /*01a8*/ 	.word	index@(_ZN2at6native55_GLOBAL__N__6c1c77d0_17_DistanceKernel_cu_7dd49032_311422cdist_kernel_cuda_implIfNS1_5distsIfE3twoEEEvPT_PKS6_S9_S6_lllll)
        /*01ac*/ 	.word	0x0000001a


	//----- nvinfo : EIATTR_FRAME_SIZE
	.align		4
.L_99:
        /*01b0*/ 	.byte	0x04, 0x11
        /*01b2*/ 	.short	(.L_101 - .L_100)
	.align		4
.L_100:
        /*01b4*/ 	.word	index@($__internal_50_$__cuda_sm70_shflsync_down_p)
        /*01b8*/ 	.word	0x00000000


	//----- nvinfo : EIATTR_FRAME_SIZE
	.align		4
.L_101:
        /*01bc*/ 	.byte	0x04, 0x11
        /*01be*/ 	.short	(.L_103 - .L_102)
	.align		4
.L_102:
        /*01c0*/ 	.word	index@($__internal_49_$__cuda_sm20_div_s64)
        /*01c4*/ 	.word	0x00000000


	//----- nvinfo : EIATTR_FRAME_SIZE
	.align		4
.L_103:
        /*01c8*/ 	.byte	0x04, 0x11
        /*01ca*/ 	.short	(.L_105 - .L_104)
	.align		4
.L_104:
        /*01cc*/ 	.word	index@(_ZN2at6native55_GLOBAL__N__6c1c77d0_17_DistanceKernel_cu_7dd49032_311422cdist_kernel_cuda_implIfNS1_5distsIfE3twoEEEvPT_PKS6_S9_S6_lllll)
        /*01d0*/ 	.word	0x00000000


	//----- nvinfo : EIATTR_REGCOUNT
	.align		4
.L_105:
        /*01d4*/ 	.byte	0x04, 0x2f
        /*01d6*/ 	.short	(.L_107 - .L_106)
	.align		4
.L_106:
        /*01d8*/ 	.word	index@(_ZN2at6native55_GLOBAL__N__6c1c77d0_17_DistanceKernel_cu_7dd49032_311422cdist_kernel_cuda_implIfNS1_5distsIfE3infEEEvPT_PKS6_S9_S6_lllll)
        /*01dc*/ 	.word	0x0000001a


	//----- nvinfo : EIATTR_FRAME_SIZE
	.align		4
.L_107:
        /*01e0*/ 	.byte	0x04, 0x11
        /*01e2*/ 	.short	(.L_109 - .L_108)
	.align		4
.L_108:
        /*01e4*/ 	.word	index@($__internal_48_$__cuda_sm70_shflsync_down_p)
        /*01e8*/ 	.word	0x00000000


	//----- nvinfo : EIATTR_FRAME_SIZE
	.align		4
.L_109:
        /*01ec*/ 	.byte	0x04, 0x11
        /*01ee*/ 	.short	(.L_111 - .L_110)
	.align		4
.L_110:
        /*01f0*/ 	.word	index@($__internal_47_$__cuda_sm20_div_s64)
        /*01f4*/ 	.word	0x00000000


	//----- nvinfo : EIATTR_FRAME_SIZE
	.align		4
.L_111:
        /*01f8*/ 	.byte	0x04, 0x11
        /*01fa*/ 	.short	(.L_113 - .L_112)
	.align		4
.L_112:
        /*01fc*/ 	.word	index@(_ZN2at6native55_GLOBAL__N__6c1c77d0_17_DistanceKernel_cu_7dd49032_311422cdist_kernel_cuda_implIfNS1_5distsIfE3infEEEvPT_PKS6_S9_S6_lllll)
        /*0200*/ 	.word	0x00000000


	//----- nvinfo : EIATTR_REGCOUNT
	.align		4
.L_113:
        /*0204*/ 	.byte	0x04, 0x2f
        /*0206*/ 	.short	(.L_115 - .L_114)
	.align		4
.L_114:
        /*0208*/ 	.word	index@(_ZN2at6native55_GLOBAL__N__6c1c77d0_17_DistanceKernel_cu_7dd49032_311422pdist_kernel_cuda_implIdNS1_5distsIdE1pEEEvPT_PKS6_llS6_dd)
        /*020c*/ 	.word	0x0000002f


	//----- nvinfo : EIATTR_FRAME_SIZE
	.align		4
.L_115:
        /*0210*/ 	.byte	0x04, 0x11
        /*0212*/ 	.short	(.L_117 - .L_116)
	.align		4
.L_116:
        /*0214*/ 	.word	index@($_ZN2at6native55_GLOBAL__N__6c1c77d0_17_DistanceKernel_cu_7dd49032_311422pdist_kernel_cuda_implIdNS1_5distsIdE1pEEEvPT_PKS6_llS6_dd$__internal_accurate_pow)
        /*0218*/ 	.word	0x00000000


	//----- nvinfo : EIATTR_FRAME_SIZE
	.align		4
.L_117:
        /*021c*/ 	.byte	0x04, 0x11
        /*021e*/ 	.short	(.L_119 - .L_118)
	.align		4
.L_118:
        /*0220*/ 	.word	index@($__internal_46_$__cuda_sm70_shflsync_down_p)
        /*0224*/ 	.word	0x00000000


	//----- nvinfo : EIATTR_FRAME_SIZE
	.align		4
.L_119:
        /*0228*/ 	.byte	0x04, 0x11
        /*022a*/ 	.short	(.L_121 - .L_120)
	.align		4
.L_120:
        /*022c*/ 	.word	index@($__internal_45_$__cuda_sm20_dsqrt_rn_f64_mediumpath_v1)
        /*0230*/ 	.word	0x00000000


	//----- nvinfo : EIATTR_FRAME_SIZE
	.align		4
.L_121:
        /*0234*/ 	.byte	0x04, 0x11
        /*0236*/ 	.short	(.L_123 - .L_122)
	.align		4
.L_122:
        /*0238*/ 	.word	index@($__internal_44_$__cuda_sm20_dblrcp_rn_slowpath_v3)
        /*023c*/ 	.word	0x00000000


	//----- nvinfo : EIATTR_FRAME_SIZE
	.align		4
.L_123:
        /*0240*/ 	.byte	0x04, 0x11
        /*0242*/ 	.short	(.L_125 - .L_124)
	.align		4
.L_124:
        /*0244*/ 	.word	index@(_ZN2at6native55_GLOBAL__N__6c1c77d0_17_DistanceKernel_cu_7dd49032_311422pdist_kernel_cuda_implIdNS1_5distsIdE1pEEEvPT_PKS6_llS6_dd)
        /*0248*/ 	.word	0x00000000


	//----- nvinfo : EIATTR_REGCOUNT
	.align		4
.L_125:
        /*024c*/ 	.byte	0x04, 0x2f
        /*024e*/ 	.short	(.L_127 - .L_126)
	.align		4
.L_126:
        /*0250*/ 	.word	index@(_ZN2at6native55_GLOBAL__N__6c1c77d0_17_DistanceKernel_cu_7dd49032_311422pdist_kernel_cuda_implIdNS1_5distsIdE4zeroEEEvPT_PKS6_llS6_dd)
        /*0254*/ 	.word	0x00000014


	//----- nvinfo : EIATTR_FRAME_SIZE
	.align		4
.L_127:
        /*0258*/ 	.byte	0x04, 0x11
        /*025a*/ 	.short	(.L_129 - .L_128)
	.align		4
.L_128:
        /*025c*/ 	.word	index@($__internal_43_$__cuda_sm70_shflsync_down_p)
        /*0260*/ 	.word	0x00000000


	//----- nvinfo : EIATTR_FRAME_SIZE
	.align		4
.L_129:
        /*0264*/ 	.byte	0x04, 0x11
        /*0266*/ 	.short	(.L_131 - .L_130)
	.align		4
.L_130:
        /*0268*/ 	.word	index@($__internal_42_$__cuda_sm20_dsqrt_rn_f64_mediumpath_v1)
        /*026c*/ 	.word	0x00000000


	//----- nvinfo : EIATTR_FRAME_SIZE
	.align		4
.L_131:
        /*0270*/ 	.byte	0x04, 0x11
        /*0272*/ 	.short	(.L_133 - .L_132)
	.align		4
.L_132:
        /*0274*/ 	.word	index@(_ZN2at6native55_GLOBAL__N__6c1c77d0_17_DistanceKernel_cu_7dd49032_311422pdist_kernel_cuda_implIdNS1_5distsIdE4zeroEEEvPT_PKS6_llS6_dd)
        /*0278*/ 	.word	0x00000000


	//----- nvinfo : EIATTR_REGCOUNT
	.align		4
.L_133:
        /*027c*/ 	.byte	0x04, 0x2f
        /*027e*/ 	.short	(.L_135 - .L_134)
	.align		4
.L_134:
        /*0280*/ 	.word	index@(_ZN2at6native55_GLOBAL__N__6c1c77d0_17_DistanceKernel_cu_7dd49032_311422pdist_kernel_cuda_implIdNS1_5distsIdE3oneEEEvPT_PKS6_llS6_dd)
        /*0284*/ 	.word	0x00000014


	//----- nvinfo : EIATTR_FRAME_SIZE
	.align		4
.L_135:
        /*0288*/ 	.byte	0x04, 0x11
        /*028a*/ 	.short	(.L_137 - .L_136)
	.align		4
.L_136:
        /*028c*/ 	.word	index@($__internal_41_$__cuda_sm70_shflsync_down_p)
        /*0290*/ 	.word	0x00000000


	//----- nvinfo : EIATTR_FRAME_SIZE
	.align		4
.L_137:
        /*0294*/ 	.byte	0x04, 0x11
        /*0296*/ 	.short	(.L_139 - .L_138)
	.align		4
.L_138:
        /*0298*/ 	.word	index@($__internal_40_$__cuda_sm20_dsqrt_rn_f64_mediumpath_v1)
        /*029c*/ 	.word	0x00000000


	//----- nvinfo : EIATTR_FRAME_SIZE
	.align		4
.L_139:
        /*02a0*/ 	.byte	0x04, 0x11
        /*02a2*/ 	.short	(.L_141 - .L_140)
	.align		4
.L_140:
        /*02a4*/ 	.word	index@(_ZN2at6native55_GLOBAL__N__6c1c77d0_17_DistanceKernel_cu_7dd49032_311422pdist_kernel_cuda_implIdNS1_5distsIdE3oneEEEvPT_PKS6_llS6_dd)
        /*02a8*/ 	.word	0x00000000


	//----- nvinfo : EIATTR_REGCOUNT
	.align		4
.L_141:
        /*02ac*/ 	.byte	0x04, 0x2f
        /*02ae*/ 	.short	(.L_143 - .L_142)
	.align		4
.L_142:
        /*02b0*/ 	.word	index@(_ZN2at6native55_GLOBAL__N__6c1c77d0_17_DistanceKernel_cu_7dd49032_311422pdist_kernel_cuda_implIdNS1_5distsIdE3twoEEEvPT_PKS6_llS6_dd)
        /*02b4*/ 	.word	0x00000014


	//----- nvinfo : EIATTR_FRAME_SIZE
	.align		4
.L_143:
        /*02b8*/ 	.byte	0x04, 0x11
        /*02ba*/ 	.short	(.L_145 - .L_144)
	.align		4
.L_144:
        /*02bc*/ 	.word	index@($__internal_39_$__cuda_sm70_shflsync_down_p)
        /*02c0*/ 	.word	0x00000000


	//----- nvinfo : EIATTR_FRAME_SIZE
	.align		4
.L_145:
        /*02c4*/ 	.byte	0x04, 0x11
        /*02c6*/ 	.short	(.L_147 - .L_146)
	.align		4
.L_146:
        /*02c8*/ 	.word	index@($__internal_38_$__cuda_sm20_dsqrt_rn_f64_mediumpath_v1)
        /*02cc*/ 	.word	0x00000000


	//----- nvinfo : EIATTR_FRAME_SIZE
	.align		4
.L_147:
        /*02d0*/ 	.byte	0x04, 0x11
        /*02d2*/ 	.short	(.L_149 - .L_148)
	.align		4
.L_148:
        /*02d4*/ 	.word	index@(_ZN2at6native55_GLOBAL__N__6c1c77d0_17_DistanceKernel_cu_7dd49032_311422pdist_kernel_cuda_implIdNS1_5distsIdE3twoEEEvPT_PKS6_llS6_dd)
        /*02d8*/ 	.word	0x00000000


	//----- nvinfo : EIATTR_REGCOUNT
	.align		4
.L_149:
        /*02dc*/ 	.byte	0x04, 0x2f
        /*02de*/ 	.short	(.L_151 - .L_150)
	.align		4
.L_150:
        /*02e0*/ 	.word	index@(_ZN2at6native55_GLOBAL__N__6c1c77d0_17_DistanceKernel_cu_7dd49032_311422pdist_kernel_cuda_implIdNS1_5distsIdE3infEEEvPT_PKS6_llS6_dd)
        /*02e4*/ 	.word	0x00000014


	//----- nvinfo : EIATTR_FRAME_SIZE
	.align		4
.L_151:
        /*02e8*/ 	.byte	0x04, 0x11
        /*02ea*/ 	.short	(.L_153 - .L_152)
	.align		4
.L_152:
        /*02ec*/ 	.word	index@($__internal_37_$__cuda_sm70_shflsync_down_p)
        /*02f0*/ 	.word	0x00000000


	//----- nvinfo : EIATTR_FRAME_SIZE
	.align		4
.L_153:
        /*02f4*/ 	.byte	0x04, 0x11
        /*02f6*/ 	.short	(.L_155 - .L_154)
	.align		4
.L_154:
        /*02f8*/ 	.word	index@($__internal_36_$__cuda_sm20_dsqrt_rn_f64_mediumpath_v1)
        /*02fc*/ 	.word	0x00000000


	//----- nvinfo : EIATTR_FRAME_SIZE
	.align		4
.L_155:
        /*0300*/ 	.byte	0x04, 0x11
        /*0302*/ 	.short	(.L_157 - .L_156)
	.align		4
.L_156:
        /*0304*/ 	.word	index@(_ZN2at6native55_GLOBAL__N__6c1c77d0_17_DistanceKernel_cu_7dd49032_311422pdist_kernel_cuda_implIdNS1_5distsIdE3infEEEvPT_PKS6_llS6_dd)
        /*0308*/ 	.word	0x00000000


	//----- nvinfo : EIATTR_REGCOUNT
	.align		4
.L_157:
        /*030c*/ 	.byte	0x04, 0x2f
        /*030e*/ 	.short	(.L_159 - .L_158)
	.align		4
.L_158:
        /*0310*/ 	.word	index@(_ZN2at6native55_GLOBAL__N__6c1c77d0_17_DistanceKernel_cu_7dd49032_311422pdist_kernel_cuda_implIfNS1_5distsIfE1pEEEvPT_PKS6_llS6_dd)
        /*0314*/ 	.word	0x00000014


	//----- nvinfo : EIATTR_FRAME_SIZE
	.align		4
.L_159:
        /*0318*/ 	.byte	0x04, 0x11
        /*031a*/ 	.short	(.L_161 - .L_160)
	.align		4
.L_160:
        /*031c*/ 	.word	index@($__internal_35_$__cuda_sm70_shflsync_down_p)
        /*0320*/ 	.word	0x00000000


	//----- nvinfo : EIATTR_FRAME_SIZE
	.align		4
.L_161:
        /*0324*/ 	.byte	0x04, 0x11
        /*0326*/ 	.short	(.L_163 - .L_162)
	.align		4
.L_162:
        /*0328*/ 	.word	index@($__internal_34_$__cuda_sm20_dsqrt_rn_f64_mediumpath_v1)
        /*032c*/ 	.word	0x00000000


	//----- nvinfo : EIATTR_FRAME_SIZE
	.align		4
.L_163:
        /*0330*/ 	.byte	0x04, 0x11
        /*0332*/ 	.short	(.L_165 - .L_164)
	.align		4
.L_164:
        /*0334*/ 	.word	index@(_ZN2at6native55_GLOBAL__N__6c1c77d0_17_DistanceKernel_cu_7dd49032_311422pdist_kernel_cuda_implIfNS1_5distsIfE1pEEEvPT_PKS6_llS6_dd)
        /*0338*/ 	.word	0x00000000


	//----- nvinfo : EIATTR_REGCOUNT
	.align		4
.L_165:
        /*033c*/ 	.byte	0x04, 0x2f
        /*033e*/ 	.short	(.L_167 - .L_166)
	.align		4
.L_166:
        /*0340*/ 	.word	index@(_ZN2at6native55_GLOBAL__N__6c1c77d0_17_DistanceKernel_cu_7dd49032_311422pdist_kernel_cuda_implIfNS1_5distsIfE4zeroEEEvPT_PKS6_llS6_dd)
        /*0344*/ 	.word	0x00000014


	//----- nvinfo : EIATTR_FRAME_SIZE
	.align		4
.L_167:
        /*0348*/ 	.byte	0x04, 0x11
        /*034a*/ 	.short	(.L_169 - .L_168)
	.align		4
.L_168:
        /*034c*/ 	.word	index@($__internal_33_$__cuda_sm70_shflsync_down_p)
        /*0350*/ 	.word	0x00000000


	//----- nvinfo : EIATTR_FRAME_SIZE
	.align		4
.L_169:
        /*0354*/ 	.byte	0x04, 0x11
        /*0356*/ 	.short	(.L_171 - .L_170)
	.align		4
.L_170:
        /*0358*/ 	.word	index@($__internal_32_$__cuda_sm20_dsqrt_rn_f64_mediumpath_v1)
        /*035c*/ 	.word	0x00000000


	//----- nvinfo : EIATTR_FRAME_SIZE
	.align		4
.L_171:
        /*0360*/ 	.byte	0x04, 0x11
        /*0362*/ 	.short	(.L_173 - .L_172)
	.align		4
.L_172:
        /*0364*/ 	.word	index@(_ZN2at6native55_GLOBAL__N__6c1c77d0_17_DistanceKernel_cu_7dd49032_311422pdist_kernel_cuda_implIfNS1_5distsIfE4zeroEEEvPT_PKS6_llS6_dd)
        /*0368*/ 	.word	0x00000000


	//----- nvinfo : EIATTR_REGCOUNT
	.align		4
.L_173:
        /*036c*/ 	.byte	0x04, 0x2f
        /*036e*/ 	.short	(.L_175 - .L_174)
	.align		4
.L_174:
        /*0370*/ 	.word	index@(_ZN2at6native55_GLOBAL__N__6c1c77d0_17_DistanceKernel_cu_7dd49032_311422pdist_kernel_cuda_implIfNS1_5distsIfE3oneEEEvPT_PKS6_llS6_dd)
        /*0374*/ 	.word	0x00000014


	//----- nvinfo : EIATTR_FRAME_SIZE
	.align		4
.L_175:
        /*0378*/ 	.byte	0x04, 0x11
        /*037a*/ 	.short	(.L_177 - .L_176)
	.align		4
.L_176:
        /*037c*/ 	.word	index@($__internal_31_$__cuda_sm70_shflsync_down_p)
        /*0380*/ 	.word	0x00000000


	//----- nvinfo : EIATTR_FRAME_SIZE
	.align		4
.L_177:
        /*0384*/ 	.byte	0x04, 0x11
        /*0386*/ 	.short	(.L_179 - .L_178)
	.align		4
.L_178:
        /*0388*/ 	.word	index@($__internal_30_$__cuda_sm20_dsqrt_rn_f64_mediumpath_v1)
        /*038c*/ 	.word	0x00000000


	//----- nvinfo : EIATTR_FRAME_SIZE
	.align		4
.L_179:
        /*0390*/ 	.byte	0x04, 0x11
        /*0392*/ 	.short	(.L_181 - .L_180)
	.align		4
.L_180:
        /*0394*/ 	.word	index@(_ZN2at6native55_GLOBAL__N__6c1c77d0_17_DistanceKernel_cu_7dd49032_311422pdist_kernel_cuda_implIfNS1_5distsIfE3oneEEEvPT_PKS6_llS6_dd)
        /*0398*/ 	.word	0x00000000


	//----- nvinfo : EIATTR_REGCOUNT
	.align		4
.L_181:
        /*039c*/ 	.byte	0x04, 0x2f
        /*039e*/ 	.short	(.L_183 - .L_182)
	.align		4
.L_182:
        /*03a0*/ 	.word	index@(_ZN2at6native55_GLOBAL__N__6c1c77d0_17_DistanceKernel_cu_7dd49032_311422pdist_kernel_cuda_implIfNS1_5distsIfE3twoEEEvPT_PKS6_llS6_dd)
        /*03a4*/ 	.word	0x00000014


	//----- nvinfo : EIATTR_FRAME_SIZE
	.align		4
.L_183:
        /*03a8*/ 	.byte	0x04, 0x11
        /*03aa*/ 	.short	(.L_185 - .L_184)
	.align		4
.L_184:
        /*03ac*/ 	.word	index@($__internal_29_$__cuda_sm70_shflsync_down_p)
        /*03b0*/ 	.word	0x00000000


	//----- nvinfo : EIATTR_FRAME_SIZE
	.align		4
.L_185:
        /*03b4*/ 	.byte	0x04, 0x11
        /*03b6*/ 	.short	(.L_187 - .L_186)
	.align		4
.L_186:
        /*03b8*/ 	.word	index@($__internal_28_$__cuda_sm20_dsqrt_rn_f64_mediumpath_v1)
        /*03bc*/ 	.word	0x00000000


	//----- nvinfo : EIATTR_FRAME_SIZE
	.align		4
.L_187:
        /*03c0*/ 	.byte	0x04, 0x11
        /*03c2*/ 	.short	(.L_189 - .L_188)
	.align		4
.L_188:
        /*03c4*/ 	.word	index@(_ZN2at6native55_GLOBAL__N__6c1c77d0_17_DistanceKernel_cu_7dd49032_311422pdist_kernel_cuda_implIfNS1_5distsIfE3twoEEEvPT_PKS6_llS6_dd)
        /*03c8*/ 	.word	0x00000000


	//----- nvinfo : EIATTR_REGCOUNT
	.align		4
.L_189:
        /*03cc*/ 	.byte	0x04, 0x2f
        /*03ce*/ 	.short	(.L_191 - .L_190)
	.align		4
.L_190:
        /*03d0*/ 	.word	index@(_ZN2at6native55_GLOBAL__N__6c1c77d0_17_DistanceKernel_cu_7dd49032_311422pdist_kernel_cuda_implIfNS1_5distsIfE3infEEEvPT_PKS6_llS6_dd)
        /*03d4*/ 	.word	0x00000014


	//----- nvinfo : EIATTR_FRAME_SIZE
	.align		4
.L_191:
        /*03d8*/ 	.byte	0x04, 0x11
        /*03da*/ 	.short	(.L_193 - .L_192)
	.align		4
.L_192:
        /*03dc*/ 	.word	index@($__internal_27_$__cuda_sm70_shflsync_down_p)
        /*03e0*/ 	.word	0x00000000


	//----- nvinfo : EIATTR_FRAME_SIZE
	.align		4
.L_193:
        /*03e4*/ 	.byte	0x04, 0x11
        /*03e6*/ 	.short	(.L_195 - .L_194)
	.align		4
.L_194:
        /*03e8*/ 	.word	index@($__internal_26_$__cuda_sm20_dsqrt_rn_f64_mediumpath_v1)
        /*03ec*/ 	.word	0x00000000


	//----- nvinfo : EIATTR_FRAME_SIZE
	.align		4
.L_195:
        /*03f0*/ 	.byte	0x04, 0x11
        /*03f2*/ 	.short	(.L_197 - .L_196)
	.align		4
.L_196:
        /*03f4*/ 	.word	index@(_ZN2at6native55_GLOBAL__N__6c1c77d0_17_DistanceKernel_cu_7dd49032_311422pdist_kernel_cuda_implIfNS1_5distsIfE3infEEEvPT_PKS6_llS6_dd)
        /*03f8*/ 	.word	0x00000000


	//----- nvinfo : EIATTR_REGCOUNT
	.align		4
.L_197:
        /*03fc*/ 	.byte	0x04, 0x2f
        /*03fe*/ 	.short	(.L_199 - .L_198)
	.align		4
.L_198:
        /*0400*/ 	.word	index@(_ZN2at6native55_GLOBAL__N__6c1c77d0_17_DistanceKernel_cu_7dd49032_311431pdist_backward_kernel_cuda_implIdNS1_5distsIdE1pEEEvPT_PKS6_S9_S9_llllS6_dd)
        /*0404*/ 	.word	0x0000002e


	//----- nvinfo : EIATTR_FRAME_SIZE
	.align		4
.L_199:
        /*0408*/ 	.byte	0x04, 0x11
        /*040a*/ 	.short	(.L_201 - .L_200)
	.align		4
.L_200:
        /*040c*/ 	.word	index@($_ZN2at6native55_GLOBAL__N__6c1c77d0_17_DistanceKernel_cu_7dd49032_311431pdist_backward_kernel_cuda_implIdNS1_5distsIdE1pEEEvPT_PKS6_S9_S9_llllS6_dd$__internal_accurate_pow)
        /*0410*/ 	.word	0x00000000


	//----- nvinfo : EIATTR_FRAME_SIZE
	.align		4
.L_201:
        /*0414*/ 	.byte	0x04, 0x11
        /*0416*/ 	.short	(.L_203 - .L_202)
	.align		4
.L_202:
        /*0418*/ 	.word	index@($__internal_25_$__cuda_sm20_dsqrt_rn_f64_mediumpath_v1)
        /*041c*/ 	.word	0x00000000


	//----- nvinfo : EIATTR_FRAME_SIZE
	.align		4
.L_203:
        /*0420*/ 	.byte	0x04, 0x11
        /*0422*/ 	.short	(.L_205 - .L_204)
	.align		4
.L_204:
        /*0424*/ 	.word	index@($__internal_24_$__cuda_sm20_div_rn_f64_full)
        /*0428*/ 	.word	0x00000000


	//----- nvinfo : EIATTR_FRAME_SIZE
	.align		4
.L_205:
        /*042c*/ 	.byte	0x04, 0x11
        /*042e*/ 	.short	(.L_207 - .L_206)
	.align		4
.L_206:
        /*0430*/ 	.word	index@(_ZN2at6native55_GLOBAL__N__6c1c77d0_17_DistanceKernel_cu_7dd49032_311431pdist_backward_kernel_cuda_implIdNS1_5distsIdE1pEEEvPT_PKS6_S9_S9_llllS6_dd)
        /*0434*/ 	.word	0x00000000


	//----- nvinfo : EIATTR_REGCOUNT
	.align		4
.L_207:
        /*0438*/ 	.byte	0x04, 0x2f
        /*043a*/ 	.short	(.L_209 - .L_208)
	.align		4
.L_208:
        /*043c*/ 	.word	index@(_ZN2at6native55_GLOBAL__N__6c1c77d0_17_DistanceKernel_cu_7dd49032_311431pdist_backward_kernel_cuda_implIdNS1_5distsIdE3oneEEEvPT_PKS6_S9_S9_llllS6_dd)
        /*0440*/ 	.word	0x00000018


	//----- nvinfo : EIATTR_FRAME_SIZE
	.align		4
.L_209:
        /*0444*/ 	.byte	0x04, 0x11
        /*0446*/ 	.short	(.L_211 - .L_210)
	.align		4
.L_210:
        /*0448*/ 	.word	index@($__internal_23_$__cuda_sm20_dsqrt_rn_f64_mediumpath_v1)
        /*044c*/ 	.word	0x00000000


	//----- nvinfo : EIATTR_FRAME_SIZE
	.align		4
.L_211:
        /*0450*/ 	.byte	0x04, 0x11
        /*0452*/ 	.short	(.L_213 - .L_212)
	.align		4
.L_212:
        /*0454*/ 	.word	index@(_ZN2at6native55_GLOBAL__N__6c1c77d0_17_DistanceKernel_cu_7dd49032_311431pdist_backward_kernel_cuda_implIdNS1_5distsIdE3oneEEEvPT_PKS6_S9_S9_llllS6_dd)
        /*0458*/ 	.word	0x00000000


	//----- nvinfo : EIATTR_REGCOUNT
	.align		4
.L_213:
        /*045c*/ 	.byte	0x04, 0x2f
        /*045e*/ 	.short	(.L_215 - .L_214)
	.align		4
.L_214:
        /*0460*/ 	.word	index@(_ZN2at6native55_GLOBAL__N__6c1c77d0_17_DistanceKernel_cu_7dd49032_311431pdist_backward_kernel_cuda_implIdNS1_5distsIdE6lt_twoEEEvPT_PKS6_S9_S9_llllS6_dd)
        /*0464*/ 	.word	0x00000032


	//----- nvinfo : EIATTR_FRAME_SIZE
	.align		4
.L_215:
        /*0468*/ 	.byte	0x04, 0x11
        /*046a*/ 	.short	(.L_217 - .L_216)
	.align		4
.L_216:
        /*046c*/ 	.word	index@($_ZN2at6native55_GLOBAL__N__6c1c77d0_17_DistanceKernel_cu_7dd49032_311431pdist_backward_kernel_cuda_implIdNS1_5distsIdE6lt_twoEEEvPT_PKS6_S9_S9_llllS6_dd$__internal_accurate_pow)
        /*0470*/ 	.word	0x00000000


	//----- nvinfo : EIATTR_FRAME_SIZE
	.align		4
.L_217:
        /*0474*/ 	.byte	0x04, 0x11
        /*0476*/ 	.short	(.L_219 - .L_218)
	.align		4
.L_218:
        /*0478*/ 	.word	index@($__internal_22_$__cuda_sm20_dsqrt_rn_f64_mediumpath_v1)
        /*047c*/ 	.word	0x00000000


	//----- nvinfo : EIATTR_FRAME_SIZE
	.align		4
.L_219:
        /*0480*/ 	.byte	0x04, 0x11
        /*0482*/ 	.short	(.L_221 - .L_220)
	.align		4
.L_220:
        /*0484*/ 	.word	index@($__internal_21_$__cuda_sm20_div_rn_f64_full)
        /*0488*/ 	.word	0x00000000


	//----- nvinfo : EIATTR_FRAME_SIZE
	.align		4
.L_221:
        /*048c*/ 	.byte	0x04, 0x11
        /*048e*/ 	.short	(.L_223 - .L_222)
	.align		4
.L_222:
        /*0490*/ 	.word	index@(_ZN2at6native55_GLOBAL__N__6c1c77d0_17_DistanceKernel_cu_7dd49032_311431pdist_backward_kernel_cuda_implIdNS1_5distsIdE6lt_twoEEEvPT_PKS6_S9_S9_llllS6_dd)
        /*0494*/ 	.word	0x00000000


	//----- nvinfo : EIATTR_REGCOUNT
	.align		4
.L_223:
        /*0498*/ 	.byte	0x04, 0x2f
        /*049a*/ 	.short	(.L_225 - .L_224)
	.align		4
.L_224:
        /*049c*/ 	.word	index@(_ZN2at6native55_GLOBAL__N__6c1c77d0_17_DistanceKernel_cu_7dd49032_311431pdist_backward_kernel_cuda_implIdNS1_5distsIdE3twoEEEvPT_PKS6_S9_S9_llllS6_dd)
        /*04a0*/ 	.word	0x00000023


	//----- nvinfo : EIATTR_FRAME_SIZE
	.align		4
.L_225:
        /*04a4*/ 	.byte	0x04, 0x11
        /*04a6*/ 	.short	(.L_227 - .L_226)
	.align		4
.L_226:
        /*04a8*/ 	.word	index@($__internal_20_$__cuda_sm20_dsqrt_rn_f64_mediumpath_v1)
        /*04ac*/ 	.word	0x00000000


	//----- nvinfo : EIATTR_FRAME_SIZE
	.align		4
.L_227:
        /*04b0*/ 	.byte	0x04, 0x11
        /*04b2*/ 	.short	(.L_229 - .L_228)
	.align		4
.L_228:
        /*04b4*/ 	.word	index@($__internal_19_$__cuda_sm20_div_rn_f64_full)
        /*04b8*/ 	.word	0x00000000


	//----- nvinfo : EIATTR_FRAME_SIZE
	.align		4
.L_229:
        /*04bc*/ 	.byte	0x04, 0x11
        /*04be*/ 	.short	(.L_231 - .L_230)
	.align		4
.L_230:
        /*04c0*/ 	.word	index@(_ZN2at6native55_GLOBAL__N__6c1c77d0_17_DistanceKernel_cu_7dd49032_311431pdist_backward_kernel_cuda_implIdNS1_5distsIdE3twoEEEvPT_PKS6_S9_S9_llllS6_dd)
        /*04c4*/ 	.word	0x00000000


	//----- nvinfo : EIATTR_REGCOUNT
	.align		4
.L_231:
        /*04c8*/ 	.byte	0x04, 0x2f
        /*04ca*/ 	.short	(.L_233 - .L_232)
	.align		4
.L_232:
        /*04cc*/ 	.word	index@(_ZN2at6native55_GLOBAL__N__6c1c77d0_17_DistanceKernel_cu_7dd49032_311431pdist_backward_kernel_cuda_implIdNS1_5distsIdE3infEEEvPT_PKS6_S9_S9_llllS6_dd)
        /*04d0*/ 	.word	0x0000001c


	//----- nvinfo : EIATTR_FRAME_SIZE
	.align		4
.L_233:
        /*04d4*/ 	.byte	0x04, 0x11
        /*04d6*/ 	.short	(.L_235 - .L_234)
	.align		4
.L_234:
        /*04d8*/ 	.word	index@($__internal_18_$__cuda_sm20_dsqrt_rn_f64_mediumpath_v1)
        /*04dc*/ 	.word	0x00000000


	//----- nvinfo : EIATTR_FRAME_SIZE
	.align		4
.L_235:
        /*04e0*/ 	.byte	0x04, 0x11
        /*04e2*/ 	.short	(.L_237 - .L_236)
	.align		4
.L_236:
        /*04e4*/ 	.word	index@(_ZN2at6native55_GLOBAL__N__6c1c77d0_17_DistanceKernel_cu_7dd49032_311431pdist_backward_kernel_cuda_implIdNS1_5distsIdE3infEEEvPT_PKS6_S9_S9_llllS6_dd)
        /*04e8*/ 	.word	0x00000000


	//----- nvinfo : EIATTR_REGCOUNT
	.align		4
.L_237:
        /*04ec*/ 	.byte	0x04, 0x2f
        /*04ee*/ 	.short	(.L_239 - .L_238)
	.align		4
.L_238:
        /*04f0*/ 	.word	index@(_ZN2at6native55_GLOBAL__N__6c1c77d0_17_DistanceKernel_cu_7dd49032_311431pdist_backward_kernel_cuda_implIfNS1_5distsIfE1pEEEvPT_PKS6_S9_S9_llllS6_dd)
        /*04f4*/ 	.word	0x0000001a


	//----- nvinfo : EIATTR_FRAME_SIZE
	.align		4
.L_239:
        /*04f8*/ 	.byte	0x04, 0x11
        /*04fa*/ 	.short	(.L_241 - .L_240)
	.align		4
.L_240:
        /*04fc*/ 	.word	index@($__internal_17_$__cuda_sm20_dsqrt_rn_f64_mediumpath_v1)
        /*0500*/ 	.word	0x00000000


	//----- nvinfo : EIATTR_FRAME_SIZE
	.align		4
.L_241:
        /*0504*/ 	.byte	0x04, 0x11
        /*0506*/ 	.short	(.L_243 - .L_242)
	.align		4
.L_242:
        /*0508*/ 	.word	index@(_ZN2at6native55_GLOBAL__N__6c1c77d0_17_DistanceKernel_cu_7dd49032_311431pdist_backward_kernel_cuda_implIfNS1_5distsIfE1pEEEvPT_PKS6_S9_S9_llllS6_dd)
        /*050c*/ 	.word	0x00000000


	//----- nvinfo : EIATTR_REGCOUNT
	.align		4
.L_243:
        /*0510*/ 	.byte	0x04, 0x2f
        /*0512*/ 	.short	(.L_245 - .L_244)
	.align		4
.L_244:
        /*0514*/ 	.word	index@(_ZN2at6native55_GLOBAL__N__6c1c77d0_17_DistanceKernel_cu_7dd49032_311431pdist_backward_kernel_cuda_implIfNS1_5distsIfE3oneEEEvPT_PKS6_S9_S9_llllS6_dd)
        /*0518*/ 	.word	0x00000016


	//----- nvinfo : EIATTR_FRAME_SIZE
	.align		4
.L_245:
        /*051c*/ 	.byte	0x04, 0x11
        /*051e*/ 	.short	(.L_247 - .L_246)
	.align		4
.L_246:
        /*0520*/ 	.word	index@($__internal_16_$__cuda_sm20_dsqrt_rn_f64_mediumpath_v1)
        /*0524*/ 	.word	0x00000000


	//----- nvinfo : EIATTR_FRAME_SIZE
	.align		4
.L_247:
        /*0528*/ 	.byte	0x04, 0x11
        /*052a*/ 	.short	(.L_249 - .L_248)
	.align		4
.L_248:
        /*052c*/ 	.word	index@(_ZN2at6native55_GLOBAL__N__6c1c77d0_17_DistanceKernel_cu_7dd49032_311431pdist_backward_kernel_cuda_implIfNS1_5distsIfE3oneEEEvPT_PKS6_S9_S9_llllS6_dd)
        /*0530*/ 	.word	0x00000000


	//----- nvinfo : EIATTR_REGCOUNT
	.align		4
.L_249:
        /*0534*/ 	.byte	0x04, 0x2f
        /*0536*/ 	.short	(.L_251 - .L_250)
	.align		4
.L_250:
        /*0538*/ 	.word	index@(_ZN2at6native55_GLOBAL__N__6c1c77d0_17_DistanceKernel_cu_7dd49032_311431pdist_backward_kernel_cuda_implIfNS1_5distsIfE6lt_twoEEEvPT_PKS6_S9_S9_llllS6_dd)
        /*053c*/ 	.word	0x00000018


	//----- nvinfo : EIATTR_FRAME_SIZE
	.align		4
.L_251:
        /*0540*/ 	.byte	0x04, 0x11
        /*0542*/ 	.short	(.L_253 - .L_252)
	.align		4
.L_252:
        /*0544*/ 	.word	index@($__internal_15_$__cuda_sm20_dsqrt_rn_f64_mediumpath_v1)
        /*0548*/ 	.word	0x00000000


	//----- nvinfo : EIATTR_FRAME_SIZE
	.align		4
.L_253:
        /*054c*/ 	.byte	0x04, 0x11
        /*054e*/ 	.short	(.L_255 - .L_254)
	.align		4
.L_254:
        /*0550*/ 	.word	index@(_ZN2at6native55_GLOBAL__N__6c1c77d0_17_DistanceKernel_cu_7dd49032_311431pdist_backward_kernel_cuda_implIfNS1_5distsIfE6lt_twoEEEvPT_PKS6_S9_S9_llllS6_dd)
        /*0554*/ 	.word	0x00000000


	//----- nvinfo : EIATTR_REGCOUNT
	.align		4
.L_255:
        /*0558*/ 	.byte	0x04, 0x2f
        /*055a*/ 	.short	(.L_257 - .L_256)
	.align		4
.L_256:
        /*055c*/ 	.word	index@(_ZN2at6native55_GLOBAL__N__6c1c77d0_17_DistanceKernel_cu_7dd49032_311431pdist_backward_kernel_cuda_implIfNS1_5distsIfE3twoEEEvPT_PKS6_S9_S9_llllS6_dd)
        /*0560*/ 	.word	0x0000001a


	//----- nvinfo : EIATTR_FRAME_SIZE
	.align		4
.L_257:
        /*0564*/ 	.byte	0x04, 0x11
        /*0566*/ 	.short	(.L_259 - .L_258)
	.align		4
.L_258:
        /*0568*/ 	.word	index@($__internal_14_$__cuda_sm20_dsqrt_rn_f64_mediumpath_v1)
        /*056c*/ 	.word	0x00000000


	//----- nvinfo : EIATTR_FRAME_SIZE
	.align		4
.L_259:
        /*0570*/ 	.byte	0x04, 0x11
        /*0572*/ 	.short	(.L_261 - .L_260)
	.align		4
.L_260:
        /*0574*/ 	.word	index@(_ZN2at6native55_GLOBAL__N__6c1c77d0_17_DistanceKernel_cu_7dd49032_311431pdist_backward_kernel_cuda_implIfNS1_5distsIfE3twoEEEvPT_PKS6_S9_S9_llllS6_dd)
        /*0578*/ 	.word	0x00000000


	//----- nvinfo : EIATTR_REGCOUNT
	.align		4
.L_261:
        /*057c*/ 	.byte	0x04, 0x2f
        /*057e*/ 	.short	(.L_263 - .L_262)
	.align		4
.L_262:
        /*0580*/ 	.word	index@(_ZN2at6native55_GLOBAL__N__6c1c77d0_17_DistanceKernel_cu_7dd49032_311431pdist_backward_kernel_cuda_implIfNS1_5distsIfE3infEEEvPT_PKS6_S9_S9_llllS6_dd)
        /*0584*/ 	.word	0x0000001a


	//----- nvinfo : EIATTR_FRAME_SIZE
	.align		4
.L_263:
        /*0588*/ 	.byte	0x04, 0x11
        /*058a*/ 	.short	(.L_265 - .L_264)
	.align		4
.L_264:
        /*058c*/ 	.word	index@($__internal_13_$__cuda_sm20_dsqrt_rn_f64_mediumpath_v1)
        /*0590*/ 	.word	0x00000000


	//----- nvinfo : EIATTR_FRAME_SIZE
	.align		4
.L_265:
        /*0594*/ 	.byte	0x04, 0x11
        /*0596*/ 	.short	(.L_267 - .L_266)
	.align		4
.L_266:
        /*0598*/ 	.word	index@(_ZN2at6native55_GLOBAL__N__6c1c77d0_17_DistanceKernel_cu_7dd49032_311431pdist_backward_kernel_cuda_implIfNS1_5distsIfE3infEEEvPT_PKS6_S9_S9_llllS6_dd)
        /*059c*/ 	.word	0x00000000


	//----- nvinfo : EIATTR_REGCOUNT
	.align		4
.L_267:
        /*05a0*/ 	.byte	0x04, 0x2f
        /*05a2*/ 	.short	(.L_269 - .L_268)
	.align		4
.L_268:
        /*05a4*/ 	.word	index@(_ZN2at6native55_GLOBAL__N__6c1c77d0_17_DistanceKernel_cu_7dd49032_311431cdist_backward_kernel_cuda_implIdNS1_5distsIdE1pEEEvPT_PKS6_S9_S9_S9_S6_lllllll)
        /*05a8*/ 	.word	0x00000028


	//----- nvinfo : EIATTR_FRAME_SIZE
	.align		4
.L_269:
        /*05ac*/ 	.byte	0x04, 0x11
        /*05ae*/ 	.short	(.L_271 - .L_270)
	.align		4
.L_270:
        /*05b0*/ 	.word	index@($_ZN2at6native55_GLOBAL__N__6c1c77d0_17_DistanceKernel_cu_7dd49032_311431cdist_backward_kernel_cuda_implIdNS1_5distsIdE1pEEEvPT_PKS6_S9_S9_S9_S6_lllllll$__internal_accurate_pow)
        /*05b4*/ 	.word	0x00000000


	//----- nvinfo : EIATTR_FRAME_SIZE
	.align		4
.L_271:
        /*05b8*/ 	.byte	0x04, 0x11
        /*05ba*/ 	.short	(.L_273 - .L_272)
	.align		4
.L_272:
        /*05bc*/ 	.word	index@($__internal_12_$__cuda_sm20_div_s64)
        /*05c0*/ 	.word	0x00000000


	//----- nvinfo : EIATTR_FRAME_SIZE
	.align		4
.L_273:
        /*05c4*/ 	.byte	0x04, 0x11
        /*05c6*/ 	.short	(.L_275 - .L_274)
	.align		4
.L_274:
        /*05c8*/ 	.word	index@($__internal_11_$__cuda_sm20_div_rn_f64_full)
        /*05cc*/ 	.word	0x00000000


	//----- nvinfo : EIATTR_FRAME_SIZE
	.align		4
.L_275:
        /*05d0*/ 	.byte	0x04, 0x11
        /*05d2*/ 	.short	(.L_277 - .L_276)
	.align		4
.L_276:
        /*05d4*/ 	.word	index@(_ZN2at6native55_GLOBAL__N__6c1c77d0_17_DistanceKernel_cu_7dd49032_311431cdist_backward_kernel_cuda_implIdNS1_5distsIdE1pEEEvPT_PKS6_S9_S9_S9_S6_lllllll)
        /*05d8*/ 	.word	0x00000000


	//----- nvinfo : EIATTR_REGCOUNT
	.align		4
.L_277:
        /*05dc*/ 	.byte	0x04, 0x2f
        /*05de*/ 	.short	(.L_279 - .L_278)
	.align		4
.L_278:
        /*05e0*/ 	.word	index@(_ZN2at6native55_GLOBAL__N__6c1c77d0_17_DistanceKernel_cu_7dd49032_311431cdist_backward_kernel_cuda_implIdNS1_5distsIdE3oneEEEvPT_PKS6_S9_S9_S9_S6_lllllll)
        /*05e4*/ 	.word	0x0000001c


	//----- nvinfo : EIATTR_FRAME_SIZE
	.align		4
.L_279:
        /*05e8*/ 	.byte	0x04, 0x11
        /*05ea*/ 	.short	(.L_281 - .L_280)
	.align		4
.L_280:
        /*05ec*/ 	.word	index@($__internal_10_$__cuda_sm20_div_s64)
        /*05f0*/ 	.word	0x00000000


	//----- nvinfo : EIATTR_FRAME_SIZE
	.align		4
.L_281:
        /*05f4*/ 	.byte	0x04, 0x11
        /*05f6*/ 	.short	(.L_283 - .L_282)
	.align		4
.L_282:
        /*05f8*/ 	.word	index@(_ZN2at6native55_GLOBAL__N__6c1c77d0_17_DistanceKernel_cu_7dd49032_311431cdist_backward_kernel_cuda_implIdNS1_5distsIdE3oneEEEvPT_PKS6_S9_S9_S9_S6_lllllll)
        /*05fc*/ 	.word	0x00000000


	//----- nvinfo : EIATTR_REGCOUNT
	.align		4
.L_283:
        /*0600*/ 	.byte	0x04, 0x2f
        /*0602*/ 	.short	(.L_285 - .L_284)
	.align		4
.L_284:
        /*0604*/ 	.word	index@(_ZN2at6native55_GLOBAL__N__6c1c77d0_17_DistanceKernel_cu_7dd49032_311431cdist_backward_kernel_cuda_implIdNS1_5distsIdE6lt_twoEEEvPT_PKS6_S9_S9_S9_S6_lllllll)
        /*0608*/ 	.word	0x00000030


	//----- nvinfo : EIATTR_FRAME_SIZE
	.align		4
.L_285:
        /*060c*/ 	.byte	0x04, 0x11
        /*060e*/ 	.short	(.L_287 - .L_286)
	.align		4
.L_286:
        /*0610*/ 	.word	index@($_ZN2at6native55_GLOBAL__N__6c1c77d0_17_DistanceKernel_cu_7dd49032_311431cdist_backward_kernel_cuda_implIdNS1_5distsIdE6lt_twoEEEvPT_PKS6_S9_S9_S9_S6_lllllll$__internal_accurate_pow)
        /*0614*/ 	.word	0x00000000


	//----- nvinfo : EIATTR_FRAME_SIZE
	.align		4
.L_287:
        /*0618*/ 	.byte	0x04, 0x11
        /*061a*/ 	.short	(.L_289 - .L_288)
	.align		4
.L_288:
        /*061c*/ 	.word	index@($__internal_9_$__cuda_sm20_div_s64)
        /*0620*/ 	.word	0x00000000


	//----- nvinfo : EIATTR_FRAME_SIZE
	.align		4
.L_289:
        /*0624*/ 	.byte	0x04, 0x11
        /*0626*/ 	.short	(.L_291 - .L_290)
	.align		4
.L_290:
        /*0628*/ 	.word	index@($__internal_8_$__cuda_sm20_div_rn_f64_full)
        /*062c*/ 	.word	0x00000000


	//----- nvinfo : EIATTR_FRAME_SIZE
	.align		4
.L_291:
        /*0630*/ 	.byte	0x04, 0x11
        /*0632*/ 	.short	(.L_293 - .L_292)
	.align		4
.L_292:
        /*0634*/ 	.word	index@(_ZN2at6native55_GLOBAL__N__6c1c77d0_17_DistanceKernel_cu_7dd49032_311431cdist_backward_kernel_cuda_implIdNS1_5distsIdE6lt_twoEEEvPT_PKS6_S9_S9_S9_S6_lllllll)
        /*0638*/ 	.word	0x00000000


	//----- nvinfo : EIATTR_REGCOUNT
	.align		4
.L_293:
        /*063c*/ 	.byte	0x04, 0x2f
        /*063e*/ 	.short	(.L_295 - .L_294)
	.align		4
.L_294:
        /*0640*/ 	.word	index@(_ZN2at6native55_GLOBAL__N__6c1c77d0_17_DistanceKernel_cu_7dd49032_311431cdist_backward_kernel_cuda_implIdNS1_5distsIdE3twoEEEvPT_PKS6_S9_S9_S9_S6_lllllll)
        /*0644*/ 	.word	0x00000020


	//----- nvinfo : EIATTR_FRAME_SIZE
	.align		4
.L_295:
        /*0648*/ 	.byte	0x04, 0x11
        /*064a*/ 	.short	(.L_297 - .L_296)
	.align		4
.L_296:
        /*064c*/ 	.word	index@($__internal_7_$__cuda_sm20_div_s64)
        /*0650*/ 	.word	0x00000000


	//----- nvinfo : EIATTR_FRAME_SIZE
	.align		4
.L_297:
        /*0654*/ 	.byte	0x04, 0x11
        /*0656*/ 	.short	(.L_299 - .L_298)
	.align		4
.L_298:
        /*0658*/ 	.word	index@($__internal_6_$__cuda_sm20_div_rn_f64_full)
        /*065c*/ 	.word	0x00000000


	//----- nvinfo : EIATTR_FRAME_SIZE
	.align		4
.L_299:
        /*0660*/ 	.byte	0x04, 0x11
        /*0662*/ 	.short	(.L_301 - .L_300)
	.align		4
.L_300:
        /*0664*/ 	.word	index@(_ZN2at6native55_GLOBAL__N__6c1c77d0_17_DistanceKernel_cu_7dd49032_311431cdist_backward_kernel_cuda_implIdNS1_5distsIdE3twoEEEvPT_PKS6_S9_S9_S9_S6_lllllll)
        /*0668*/ 	.word	0x00000000


	//----- nvinfo : EIATTR_REGCOUNT
	.align		4
.L_301:
        /*066c*/ 	.byte	0x04, 0x2f
        /*066e*/ 	.short	(.L_303 - .L_302)
	.align		4
.L_302:
        /*0670*/ 	.word	index@(_ZN2at6native55_GLOBAL__N__6c1c77d0_17_DistanceKernel_cu_7dd49032_311431cdist_backward_kernel_cuda_implIdNS1_5distsIdE3infEEEvPT_PKS6_S9_S9_S9_S6_lllllll)
        /*0674*/ 	.word	0x0000001c


	//----- nvinfo : EIATTR_FRAME_SIZE
	.align		4
.L_303:
        /*0678*/ 	.byte	0x04, 0x11
        /*067a*/ 	.short	(.L_305 - .L_304)
	.align		4
.L_304:
        /*067c*/ 	.word	index@($__internal_5_$__cuda_sm20_div_s64)
        /*0680*/ 	.word	0x00000000


	//----- nvinfo : EIATTR_FRAME_SIZE
	.align		4
.L_305:
        /*0684*/ 	.byte	0x04, 0x11
        /*0686*/ 	.short	(.L_307 - .L_306)
	.align		4
.L_306:
        /*0688*/ 	.word	index@(_ZN2at6native55_GLOBAL__N__6c1c77d0_17_DistanceKernel_cu_7dd49032_311431cdist_backward_kernel_cuda_implIdNS1_5distsIdE3infEEEvPT_PKS6_S9_S9_S9_S6_lllllll)
        /*068c*/ 	.word	0x00000000


	//----- nvinfo : EIATTR_REGCOUNT
	.align		4
.L_307:
        /*0690*/ 	.byte	0x04, 0x2f
        /*0692*/ 	.short	(.L_309 - .L_308)
	.align		4
.L_308:
        /*0694*/ 	.word	index@(_ZN2at6native55_GLOBAL__N__6c1c77d0_17_DistanceKernel_cu_7dd49032_311431cdist_backward_kernel_cuda_implIfNS1_5distsIfE1pEEEvPT_PKS6_S9_S9_S9_S6_lllllll)
        /*0698*/ 	.word	0x0000001c


	//----- nvinfo : EIATTR_FRAME_SIZE
	.align		4
.L_309:
        /*069c*/ 	.byte	0x04, 0x11
        /*069e*/ 	.short	(.L_311 - .L_310)
	.align		4
.L_310:
        /*06a0*/ 	.word	index@($__internal_4_$__cuda_sm20_div_s64)
        /*06a4*/ 	.word	0x00000000


	//----- nvinfo : EIATTR_FRAME_SIZE
	.align		4
.L_311:
        /*06a8*/ 	.byte	0x04, 0x11
        /*06aa*/ 	.short	(.L_313 - .L_312)
	.align		4
.L_312:
        /*06ac*/ 	.word	index@(_ZN2at6native55_GLOBAL__N__6c1c77d0_17_DistanceKernel_cu_7dd49032_311431cdist_backward_kernel_cuda_implIfNS1_5distsIfE1pEEEvPT_PKS6_S9_S9_S9_S6_lllllll)
        /*06b0*/ 	.word	0x00000000


	//----- nvinfo : EIATTR_REGCOUNT
	.align		4
.L_313:
        /*06b4*/ 	.byte	0x04, 0x2f
        /*06b6*/ 	.short	(.L_315 - .L_314)
	.align		4
.L_314:
        /*06b8*/ 	.word	index@(_ZN2at6native55_GLOBAL__N__6c1c77d0_17_DistanceKernel_cu_7dd49032_311431cdist_backward_kernel_cuda_implIfNS1_5distsIfE3oneEEEvPT_PKS6_S9_S9_S9_S6_lllllll)
        /*06bc*/ 	.word	0x0000001c


	//----- nvinfo : EIATTR_FRAME_SIZE
	.align		4
.L_315:
        /*06c0*/ 	.byte	0x04, 0x11
        /*06c2*/ 	.short	(.L_317 - .L_316)
	.align		4
.L_316:
        /*06c4*/ 	.word	index@($__internal_3_$__cuda_sm20_div_s64)
        /*06c8*/ 	.word	0x00000000


	//----- nvinfo : EIATTR_FRAME_SIZE
	.align		4
.L_317:
        /*06cc*/ 	.byte	0x04, 0x11
        /*06ce*/ 	.short	(.L_319 - .L_318)
	.align		4
.L_318:
        /*06d0*/ 	.word	index@(_ZN2at6native55_GLOBAL__N__6c1c77d0_17_DistanceKernel_cu_7dd49032_311431cdist_backward_kernel_cuda_implIfNS1_5distsIfE3oneEEEvPT_PKS6_S9_S9_S9_S6_lllllll)
        /*06d4*/ 	.word	0x00000000


	//----- nvinfo : EIATTR_REGCOUNT
	.align		4
.L_319:
        /*06d8*/ 	.byte	0x04, 0x2f
        /*06da*/ 	.short	(.L_321 - .L_320)
	.align		4
.L_320:
        /*06dc*/ 	.word	index@(_ZN2at6native55_GLOBAL__N__6c1c77d0_17_DistanceKernel_cu_7dd49032_311431cdist_backward_kernel_cuda_implIfNS1_5distsIfE6lt_twoEEEvPT_PKS6_S9_S9_S9_S6_lllllll)
        /*06e0*/ 	.word	0x0000001c


	//----- nvinfo : EIATTR_FRAME_SIZE
	.align		4
.L_321:
        /*06e4*/ 	.byte	0x04, 0x11
        /*06e6*/ 	.short	(.L_323 - .L_322)
	.align		4
.L_322:
        /*06e8*/ 	.word	index@($__internal_2_$__cuda_sm20_div_s64)
        /*06ec*/ 	.word	0x00000000


	//----- nvinfo : EIATTR_FRAME_SIZE
	.align		4
.L_323:
        /*06f0*/ 	.byte	0x04, 0x11
        /*06f2*/ 	.short	(.L_325 - .L_324)
	.align		4
.L_324:
        /*06f4*/ 	.word	index@(_ZN2at6native55_GLOBAL__N__6c1c77d0_17_DistanceKernel_cu_7dd49032_311431cdist_backward_kernel_cuda_implIfNS1_5distsIfE6lt_twoEEEvPT_PKS6_S9_S9_S9_S6_lllllll)
        /*06f8*/ 	.word	0x00000000


	//----- nvinfo : EIATTR_REGCOUNT
	.align		4
.L_325:
        /*06fc*/ 	.byte	0x04, 0x2f
        /*06fe*/ 	.short	(.L_327 - .L_326)
	.align		4
.L_326:
        /*0700*/ 	.word	index@(_ZN2at6native55_GLOBAL__N__6c1c77d0_17_DistanceKernel_cu_7dd49032_311431cdist_backward_kernel_cuda_implIfNS1_5distsIfE3twoEEEvPT_PKS6_S9_S9_S9_S6_lllllll)
        /*0704*/ 	.word	0x0000001c


	//----- nvinfo : EIATTR_FRAME_SIZE
	.align		4
.L_327:
        /*0708*/ 	.byte	0x04, 0x11
        /*070a*/ 	.short	(.L_329 - .L_328)
	.align		4
.L_328:
        /*070c*/ 	.word	index@($__internal_1_$__cuda_sm20_div_s64)
        /*0710*/ 	.word	0x00000000


	//----- nvinfo : EIATTR_FRAME_SIZE
	.align		4
.L_329:
        /*0714*/ 	.byte	0x04, 0x11
        /*0716*/ 	.short	(.L_331 - .L_330)
	.align		4
.L_330:
        /*0718*/ 	.word	index@(_ZN2at6native55_GLOBAL__N__6c1c77d0_17_DistanceKernel_cu_7dd49032_311431cdist_backward_kernel_cuda_implIfNS1_5distsIfE3twoEEEvPT_PKS6_S9_S9_S9_S6_lllllll)
        /*071c*/ 	.word	0x00000000


	//----- nvinfo : EIATTR_REGCOUNT
	.align		4
.L_331:
        /*0720*/ 	.byte	0x04, 0x2f
        /*0722*/ 	.short	(.L_333 - .L_332)
	.align		4
.L_332:
        /*0724*/ 	.word	index@(_ZN2at6native55_GLOBAL__N__6c1c77d0_17_DistanceKernel_cu_7dd49032_311431cdist_backward_kernel_cuda_implIfNS1_5distsIfE3infEEEvPT_PKS6_S9_S9_S9_S6_lllllll)
        /*0728*/ 	.word	0x0000001c


	//----- nvinfo : EIATTR_FRAME_SIZE
	.align		4
.L_333:
        /*072c*/ 	.byte	0x04, 0x11
        /*072e*/ 	.short	(.L_335 - .L_334)
	.align		4
.L_334:
        /*0730*/ 	.word	index@($__internal_0_$__cuda_sm20_div_s64)
        /*0734*/ 	.word	0x00000000


	//----- nvinfo : EIATTR_FRAME_SIZE
	.align		4
.L_335:
        /*0738*/ 	.byte	0x04, 0x11
        /*073a*/ 	.short	(.L_337 - .L_336)
	.align		4
.L_336:
        /*073c*/ 	.word	index@(_ZN2at6native55_GLOBAL__N__6c1c77d0_17_DistanceKernel_cu_7dd49032_311431cdist_backward_kernel_cuda_implIfNS1_5distsIfE3infEEEvPT_PKS6_S9_S9_S9_S6_lllllll)
        /*0740*/ 	.word	0x00000000


	//----- nvinfo : EIATTR_MIN_STACK_SIZE
	.align		4
.L_337:
        /*0744*/ 	.byte	0x04, 0x12
        /*0746*/ 	.short	(.L_339 - .L_338)
	.align		4
.L_338:
        /*0748*/ 	.word	index@(_ZN2at6native55_GLOBAL__N__6c1c77d0_17_DistanceKernel_cu_7dd49032_311431cdist_backward_kernel_cuda_implIfNS1_5distsIfE3infEEEvPT_PKS6_S9_S9_S9_S6_lllllll)
        /*074c*/ 	.word	0x00000000


	//----- nvinfo : EIATTR_MIN_STACK_SIZE
	.align		4
.L_339:
        /*0750*/ 	.byte	0x04, 0x12
        /*0752*/ 	.short	(.L_341 - .L_340)
	.align		4
.L_340:
        /*0754*/ 	.word	index@(_ZN2at6native55_GLOBAL__N__6c1c77d0_17_DistanceKernel_cu_7dd49032_311431cdist_backward_kernel_cuda_implIfNS1_5distsIfE3twoEEEvPT_PKS6_S9_S9_S9_S6_lllllll)
        /*0758*/ 	.word	0x00000000


	//----- nvinfo : EIATTR_MIN_STACK_SIZE
	.align		4
.L_341:
        /*075c*/ 	.byte	0x04, 0x12
        /*075e*/ 	.short	(.L_343 - .L_342)
	.align		4
.L_342:
        /*0760*/ 	.word	index@(_ZN2at6native55_GLOBAL__N__6c1c77d0_17_DistanceKernel_cu_7dd49032_311431cdist_backward_kernel_cuda_implIfNS1_5distsIfE6lt_twoEEEvPT_PKS6_S9_S9_S9_S6_lllllll)
        /*0764*/ 	.word	0x00000000


	//----- nvinfo : EIATTR_MIN_STACK_SIZE
	.align		4
.L_343:
        /*0768*/ 	.byte	0x04, 0x12
        /*076a*/ 	.short	(.L_345 - .L_344)
	.align		4
.L_344:
        /*076c*/ 	.word	index@(_ZN2at6native55_GLOBAL__N__6c1c77d0_17_DistanceKernel_cu_7dd49032_311431cdist_backward_kernel_cuda_implIfNS1_5distsIfE3oneEEEvPT_PKS6_S9_S9_S9_S6_lllllll)
        /*0770*/ 	.word	0x00000000


	//----- nvinfo : EIATTR_MIN_STACK_SIZE
	.align		4
.L_345:
        /*0774*/ 	.byte	0x04, 0x12
        /*0776*/ 	.short	(.L_347 - .L_346)
	.align		4
.L_346:
        /*0778*/ 	.word	index@(_ZN2at6native55_GLOBAL__N__6c1c77d0_17_DistanceKernel_cu_7dd49032_311431cdist_backward_kernel_cuda_implIfNS1_5distsIfE1pEEEvPT_PKS6_S9_S9_S9_S6_lllllll)
        /*077c*/ 	.word	0x00000000


	//----- nvinfo : EIATTR_MIN_STACK_SIZE
	.align		4
.L_347:
        /*0780*/ 	.byte	0x04, 0x12
        /*0782*/ 	.short	(.L_349 - .L_348)
	.align		4
.L_348:
        /*0784*/ 	.word	index@(_ZN2at6native55_GLOBAL__N__6c1c77d0_17_DistanceKernel_cu_7dd49032_311431cdist_backward_kernel_cuda_implIdNS1_5distsIdE3infEEEvPT_PKS6_S9_S9_S9_S6_lllllll)
        /*0788*/ 	.word	0x00000000


	//----- nvinfo : EIATTR_MIN_STACK_SIZE
	.align		4
.L_349:
        /*078c*/ 	.byte	0x04, 0x12
        /*078e*/ 	.short	(.L_351 - .L_350)
	.align		4
.L_350:
        /*0790*/ 	.word	index@(_ZN2at6native55_GLOBAL__N__6c1c77d0_17_DistanceKernel_cu_7dd49032_311431cdist_backward_kernel_cuda_implIdNS1_5distsIdE3twoEEEvPT_PKS6_S9_S9_S9_S6_lllllll)
        /*0794*/ 	.word	0x00000000


	//----- nvinfo : EIATTR_MIN_STACK_SIZE
	.align		4
.L_351:
        /*0798*/ 	.byte	0x04, 0x12
        /*079a*/ 	.short	(.L_353 - .L_352)
	.align		4
.L_352:
        /*079c*/ 	.word	index@(_ZN2at6native55_GLOBAL__N__6c1c77d0_17_DistanceKernel_cu_7dd49032_311431cdist_backward_kernel_cuda_implIdNS1_5distsIdE6lt_twoEEEvPT_PKS6_S9_S9_S9_S6_lllllll)
        /*07a0*/ 	.word	0x00000000


	//----- nvinfo : EIATTR_MIN_STACK_SIZE
	.align		4
.L_353:
        /*07a4*/ 	.byte	0x04, 0x12
        /*07a6*/ 	.short	(.L_355 - .L_354)
	.align		4
.L_354:
        /*07a8*/ 	.word	index@(_ZN2at6native55_GLOBAL__N__6c1c77d0_17_DistanceKernel_cu_7dd49032_311431cdist_backward_kernel_cuda_implIdNS1_5distsIdE3oneEEEvPT_PKS6_S9_S9_S9_S6_lllllll)
        /*07ac*/ 	.word	0x00000000


	//----- nvinfo : EIATTR_MIN_STACK_SIZE
	.align		4
.L_355:
        /*07b0*/ 	.byte	0x04, 0x12
        /*07b2*/ 	.short	(.L_357 - .L_356)
	.align		4
.L_356:
        /*07b4*/ 	.word	index@(_ZN2at6native55_GLOBAL__N__6c1c77d0_17_DistanceKernel_cu_7dd49032_311431cdist_backward_kernel_cuda_implIdNS1_5distsIdE1pEEEvPT_PKS6_S9_S9_S9_S6_lllllll)
        /*07b8*/ 	.word	0x00000000


	//----- nvinfo : EIATTR_MIN_STACK_SIZE
	.align		4
.L_357:
        /*07bc*/ 	.byte	0x04, 0x12
        /*07be*/ 	.short	(.L_359 - .L_358)
	.align		4
.L_358:
        /*07c0*/ 	.word	index@(_ZN2at6native55_GLOBAL__N__6c1c77d0_17_DistanceKernel_cu_7dd49032_311431pdist_backward_kernel_cuda_implIfNS1_5distsIfE3infEEEvPT_PKS6_S9_S9_llllS6_dd)
        /*07c4*/ 	.word	0x00000000


	//----- nvinfo : EIATTR_MIN_STACK_SIZE
	.align		4
.L_359:
        /*07c8*/ 	.byte	0x04, 0x12
        /*07ca*/ 	.short	(.L_361 - .L_360)
	.align		4
.L_360:
        /*07cc*/ 	.word	index@(_ZN2at6native55_GLOBAL__N__6c1c77d0_17_DistanceKernel_cu_7dd49032_311431pdist_backward_kernel_cuda_implIfNS1_5distsIfE3twoEEEvPT_PKS6_S9_S9_llllS6_dd)
        /*07d0*/ 	.word	0x00000000


	//----- nvinfo : EIATTR_MIN_STACK_SIZE
	.align		4
.L_361:
        /*07d4*/ 	.byte	0x04, 0x12
        /*07d6*/ 	.short	(.L_363 - .L_362)
	.align		4
.L_362:
        /*07d8*/ 	.word	index@(_ZN2at6native55_GLOBAL__N__6c1c77d0_17_DistanceKernel_cu_7dd49032_311431pdist_backward_kernel_cuda_implIfNS1_5distsIfE6lt_twoEEEvPT_PKS6_S9_S9_llllS6_dd)
        /*07dc*/ 	.word	0x00000000


	//----- nvinfo : EIATTR_MIN_STACK_SIZE
	.align		4
.L_363:
        /*07e0*/ 	.byte	0x04, 0x12
        /*07e2*/ 	.short	(.L_365 - .L_364)
	.align		4
.L_364:
        /*07e4*/ 	.word	index@(_ZN2at6native55_GLOBAL__N__6c1c77d0_17_DistanceKernel_cu_7dd49032_311431pdist_backward_kernel_cuda_implIfNS1_5distsIfE3oneEEEvPT_PKS6_S9_S9_llllS6_dd)
        /*07e8*/ 	.word	0x00000000


	//----- nvinfo : EIATTR_MIN_STACK_SIZE
	.align		4
.L_365:
        /*07ec*/ 	.byte	0x04, 0x12
        /*07ee*/ 	.short	(.L_367 - .L_366)
	.align		4
.L_366:
        /*07f0*/ 	.word	index@(_ZN2at6native55_GLOBAL__N__6c1c77d0_17_DistanceKernel_cu_7dd49032_311431pdist_backward_kernel_cuda_implIfNS1_5distsIfE1pEEEvPT_PKS6_S9_S9_llllS6_dd)
        /*07f4*/ 	.word	0x00000000


	//----- nvinfo : EIATTR_MIN_STACK_SIZE
	.align		4
.L_367:
        /*07f8*/ 	.byte	0x04, 0x12
        /*07fa*/ 	.short	(.L_369 - .L_368)
	.align		4
.L_368:
        /*07fc*/ 	.word	index@(_ZN2at6native55_GLOBAL__N__6c1c77d0_17_DistanceKernel_cu_7dd49032_311431pdist_backward_kernel_cuda_implIdNS1_5distsIdE3infEEEvPT_PKS6_S9_S9_llllS6_dd)
        /*0800*/ 	.word	0x00000000


	//----- nvinfo : EIATTR_MIN_STACK_SIZE
	.align		4
.L_369:
        /*0804*/ 	.byte	0x04, 0x12
        /*0806*/ 	.short	(.L_371 - .L_370)
	.align		4
.L_370:
        /*0808*/ 	.word	index@(_ZN2at6native55_GLOBAL__N__6c1c77d0_17_DistanceKernel_cu_7dd49032_311431pdist_backward_kernel_cuda_implIdNS1_5distsIdE3twoEEEvPT_PKS6_S9_S9_llllS6_dd)
        /*080c*/ 	.word	0x00000000


	//----- nvinfo : EIATTR_MIN_STACK_SIZE
	.align		4
.L_371:
        /*0810*/ 	.byte	0x04, 0x12
        /*0812*/ 	.short	(.L_373 - .L_372)
	.align		4
.L_372:
        /*0814*/ 	.word	index@(_ZN2at6native55_GLOBAL__N__6c1c77d0_17_DistanceKernel_cu_7dd49032_311431pdist_backward_kernel_cuda_implIdNS1_5distsIdE6lt_twoEEEvPT_PKS6_S9_S9_llllS6_dd)
        /*0818*/ 	.word	0x00000000


	//----- nvinfo : EIATTR_MIN_STACK_SIZE
	.align		4
.L_373:
        /*081c*/ 	.byte	0x04, 0x12
        /*081e*/ 	.short	(.L_375 - .L_374)
	.align		4
.L_374:
        /*0820*/ 	.word	index@(_ZN2at6native55_GLOBAL__N__6c1c77d0_17_DistanceKernel_cu_7dd49032_311431pdist_backward_kernel_cuda_implIdNS1_5distsIdE3oneEEEvPT_PKS6_S9_S9_llllS6_dd)
        /*0824*/ 	.word	0x00000000


	//----- nvinfo : EIATTR_MIN_STACK_SIZE
	.align		4
.L_375:
        /*0828*/ 	.byte	0x04, 0x12
        /*082a*/ 	.short	(.L_377 - .L_376)
	.align		4
.L_376:
        /*082c*/ 	.word	index@(_ZN2at6native55_GLOBAL__N__6c1c77d0_17_DistanceKernel_cu_7dd49032_311431pdist_backward_kernel_cuda_implIdNS1_5distsIdE1pEEEvPT_PKS6_S9_S9_llllS6_dd)
        /*0830*/ 	.word	0x00000000


	//----- nvinfo : EIATTR_MIN_STACK_SIZE
	.align		4
.L_377:
        /*0834*/ 	.byte	0x04, 0x12
        /*0836*/ 	.short	(.L_379 - .L_378)
	.align		4
.L_378:
        /*0838*/ 	.word	index@(_ZN2at6native55_GLOBAL__N__6c1c77d0_17_DistanceKernel_cu_7dd49032_311422pdist_kernel_cuda_implIfNS1_5distsIfE3infEEEvPT_PKS6_llS6_dd)
        /*083c*/ 	.word	0x00000000


	//----- nvinfo : EIATTR_MIN_STACK_SIZE
	.align		4
.L_379:
        /*0840*/ 	.byte	0x04, 0x12
        /*0842*/ 	.short	(.L_381 - .L_380)
	.align		4
.L_380:
        /*0844*/ 	.word	index@(_ZN2at6native55_GLOBAL__N__6c1c77d0_17_DistanceKernel_cu_7dd49032_311422pdist_kernel_cuda_implIfNS1_5distsIfE3twoEEEvPT_PKS6_llS6_dd)
        /*0848*/ 	.word	0x00000000


	//----- nvinfo : EIATTR_MIN_STACK_SIZE
	.align		4
.L_381:
        /*084c*/ 	.byte	0x04, 0x12
        /*084e*/ 	.short	(.L_383 - .L_382)
	.align		4
.L_382:
        /*0850*/ 	.word	index@(_ZN2at6native55_GLOBAL__N__6c1c77d0_17_DistanceKernel_cu_7dd49032_311422pdist_kernel_cuda_implIfNS1_5distsIfE3oneEEEvPT_PKS6_llS6_dd)
        /*0854*/ 	.word	0x00000000


	//----- nvinfo : EIATTR_MIN_STACK_SIZE
	.align		4
.L_383:
        /*0858*/ 	.byte	0x04, 0x12
        /*085a*/ 	.short	(.L_385 - .L_384)
	.align		4
.L_384:
        /*085c*/ 	.word	index@(_ZN2at6native55_GLOBAL__N__6c1c77d0_17_DistanceKernel_cu_7dd49032_311422pdist_kernel_cuda_implIfNS1_5distsIfE4zeroEEEvPT_PKS6_llS6_dd)
        /*0860*/ 	.word	0x00000000


	//----- nvinfo : EIATTR_MIN_STACK_SIZE
	.align		4
.L_385:
        /*0864*/ 	.byte	0x04, 0x12
        /*0866*/ 	.short	(.L_387 - .L_386)
	.align		4
.L_386:
        /*0868*/ 	.word	index@(_ZN2at6native55_GLOBAL__N__6c1c77d0_17_DistanceKernel_cu_7dd49032_311422pdist_kernel_cuda_implIfNS1_5distsIfE1pEEEvPT_PKS6_llS6_dd)
        /*086c*/ 	.word	0x00000000


	//----- nvinfo : EIATTR_MIN_STACK_SIZE
	.align		4
.L_387:
        /*0870*/ 	.byte	0x04, 0x12
        /*0872*/ 	.short	(.L_389 - .L_388)
	.align		4
.L_388:
        /*0874*/ 	.word	index@(_ZN2at6native55_GLOBAL__N__6c1c77d0_17_DistanceKernel_cu_7dd49032_311422pdist_kernel_cuda_implIdNS1_5distsIdE3infEEEvPT_PKS6_llS6_dd)
        /*0878*/ 	.word	0x00000000


	//----- nvinfo : EIATTR_MIN_STACK_SIZE
	.align		4
.L_389:
        /*087c*/ 	.byte	0x04, 0x12
        /*087e*/ 	.short	(.L_391 - .L_390)
	.align		4
.L_390:
        /*0880*/ 	.word	index@(_ZN2at6native55_GLOBAL__N__6c1c77d0_17_DistanceKernel_cu_7dd49032_311422pdist_kernel_cuda_implIdNS1_5distsIdE3twoEEEvPT_PKS6_llS6_dd)
        /*0884*/ 	.word	0x00000000


	//----- nvinfo : EIATTR_MIN_STACK_SIZE
	.align		4
.L_391:
        /*0888*/ 	.byte	0x04, 0x12
        /*088a*/ 	.short	(.L_393 - .L_392)
	.align		4
.L_392:
        /*088c*/ 	.word	index@(_ZN2at6native55_GLOBAL__N__6c1c77d0_17_DistanceKernel_cu_7dd49032_311422pdist_kernel_cuda_implIdNS1_5distsIdE3oneEEEvPT_PKS6_llS6_dd)
        /*0890*/ 	.word	0x00000000


	//----- nvinfo : EIATTR_MIN_STACK_SIZE
	.align		4
.L_393:
        /*0894*/ 	.byte	0x04, 0x12
        /*0896*/ 	.short	(.L_395 - .L_394)
	.align		4
.L_394:
        /*0898*/ 	.word	index@(_ZN2at6native55_GLOBAL__N__6c1c77d0_17_DistanceKernel_cu_7dd49032_311422pdist_kernel_cuda_implIdNS1_5distsIdE4zeroEEEvPT_PKS6_llS6_dd)
        /*089c*/ 	.word	0x00000000


	//----- nvinfo : EIATTR_MIN_STACK_SIZE
	.align		4
.L_395:
        /*08a0*/ 	.byte	0x04, 0x12
        /*08a2*/ 	.short	(.L_397 - .L_396)
	.align		4
.L_396:
        /*08a4*/ 	.word	index@(_ZN2at6native55_GLOBAL__N__6c1c77d0_17_DistanceKernel_cu_7dd49032_311422pdist_kernel_cuda_implIdNS1_5distsIdE1pEEEvPT_PKS6_llS6_dd)
        /*08a8*/ 	.word	0x00000000


	//----- nvinfo : EIATTR_MIN_STACK_SIZE
	.align		4
.L_397:
        /*08ac*/ 	.byte	0x04, 0x12
        /*08ae*/ 	.short	(.L_399 - .L_398)
	.align		4
.L_398:
        /*08b0*/ 	.word	index@(_ZN2at6native55_GLOBAL__N__6c1c77d0_17_DistanceKernel_cu_7dd49032_311422cdist_kernel_cuda_implIfNS1_5distsIfE3infEEEvPT_PKS6_S9_S6_lllll)
        /*08b4*/ 	.word	0x00000000


	//----- nvinfo : EIATTR_MIN_STACK_SIZE
	.align		4
.L_399:
        /*08b8*/ 	.byte	0x04, 0x12
        /*08ba*/ 	.short	(.L_401 - .L_400)
	.align		4
.L_400:
        /*08bc*/ 	.word	index@(_ZN2at6native55_GLOBAL__N__6c1c77d0_17_DistanceKernel_cu_7dd49032_311422cdist_kernel_cuda_implIfNS1_5distsIfE3twoEEEvPT_PKS6_S9_S6_lllll)
        /*08c0*/ 	.word	0x00000000


	//----- nvinfo : EIATTR_MIN_STACK_SIZE
	.align		4
.L_401:
        /*08c4*/ 	.byte	0x04, 0x12
        /*08c6*/ 	.short	(.L_403 - .L_402)
	.align		4
.L_402:
        /*08c8*/ 	.word	index@(_ZN2at6native55_GLOBAL__N__6c1c77d0_17_DistanceKernel_cu_7dd49032_311422cdist_kernel_cuda_implIfNS1_5distsIfE3oneEEEvPT_PKS6_S9_S6_lllll)
        /*08cc*/ 	.word	0x00000000


	//----- nvinfo : EIATTR_MIN_STACK_SIZE
	.align		4
.L_403:
        /*08d0*/ 	.byte	0x04, 0x12
        /*08d2*/ 	.short	(.L_405 - .L_404)
	.align		4
.L_404:
        /*08d4*/ 	.word	index@(_ZN2at6native55_GLOBAL__N__6c1c77d0_17_DistanceKernel_cu_7dd49032_311422cdist_kernel_cuda_implIfNS1_5distsIfE4zeroEEEvPT_PKS6_S9_S6_lllll)
        /*08d8*/ 	.word	0x00000000


	//----- nvinfo : EIATTR_MIN_STACK_SIZE
	.align		4
.L_405:
        /*08dc*/ 	.byte	0x04, 0x12
        /*08de*/ 	.short	(.L_407 - .L_406)
	.align		4
.L_406:
        /*08e0*/ 	.word	index@(_ZN2at6native55_GLOBAL__N__6c1c77d0_17_DistanceKernel_cu_7dd49032_311422cdist_kernel_cuda_implIfNS1_5distsIfE1pEEEvPT_PKS6_S9_S6_lllll)
        /*08e4*/ 	.word	0x00000000


	//----- nvinfo : EIATTR_MIN_STACK_SIZE
	.align		4
.L_407:
        /*08e8*/ 	.byte	0x04, 0x12
        /*08ea*/ 	.short	(.L_409 - .L_408)
	.align		4
.L_408:
        /*08ec*/ 	.word	index@(_ZN2at6native55_GLOBAL__N__6c1c77d0_17_DistanceKernel_cu_7dd49032_311422cdist_kernel_cuda_implIdNS1_5distsIdE3infEEEvPT_PKS6_S9_S6_lllll)
        /*08f0*/ 	.word	0x00000000


	//----- nvinfo : EIATTR_MIN_STACK_SIZE
	.align		4
.L_409:
        /*08f4*/ 	.byte	0x04, 0x12
        /*08f6*/ 	.short	(.L_411 - .L_410)
	.align		4
.L_410:
        /*08f8*/ 	.word	index@(_ZN2at6native55_GLOBAL__N__6c1c77d0_17_DistanceKernel_cu_7dd49032_311422cdist_kernel_cuda_implIdNS1_5distsIdE3twoEEEvPT_PKS6_S9_S6_lllll)
        /*08fc*/ 	.word	0x00000000


	//----- nvinfo : EIATTR_MIN_STACK_SIZE
	.align		4
.L_411:
        /*0900*/ 	.byte	0x04, 0x12
        /*0902*/ 	.short	(.L_413 - .L_412)
	.align		4
.L_412:
        /*0904*/ 	.word	index@(_ZN2at6native55_GLOBAL__N__6c1c77d0_17_DistanceKernel_cu_7dd49032_311422cdist_kernel_cuda_implIdNS1_5distsIdE3oneEEEvPT_PKS6_S9_S6_lllll)
        /*0908*/ 	.word	0x00000000


	//----- nvinfo : EIATTR_MIN_STACK_SIZE
	.align		4
.L_413:
        /*090c*/ 	.byte	0x04, 0x12
        /*090e*/ 	.short	(.L_415 - .L_414)
	.align		4
.L_414:
        /*0910*/ 	.word	index@(_ZN2at6native55_GLOBAL__N__6c1c77d0_17_DistanceKernel_cu_7dd49032_311422cdist_kernel_cuda_implIdNS1_5distsIdE4zeroEEEvPT_PKS6_S9_S6_lllll)
        /*0914*/ 	.word	0x00000000


	//----- nvinfo : EIATTR_MIN_STACK_SIZE
	.align		4
.L_415:
        /*0918*/ 	.byte	0x04, 0x12
        /*091a*/ 	.short	(.L_417 - .L_416)
	.align		4
.L_416:
        /*091c*/ 	.word	index@(_ZN2at6native55_GLOBAL__N__6c1c77d0_17_DistanceKernel_cu_7dd49032_311422cdist_kernel_cuda_implIdNS1_5distsIdE1pEEEvPT_PKS6_S9_S6_lllll)
        /*0920*/ 	.word	0x00000000
.L_417:


//--------------------- .nv.info._ZN2at6native55_GLOBAL__N__6c1c77d0_17_DistanceKernel_cu_7dd49032_311431cdist_backward_kernel_cuda_implIfNS1_5distsIfE3infEEEvPT_PKS6_S9_S9_S9_S6_lllllll --------------------------
	.section	.nv.info._ZN2at6native55_GLOBAL__N__6c1c77d0_17_DistanceKernel_cu_7dd49032_311431cdist_backward_kernel_cuda_implIfNS1_5distsIfE3infEEEvPT_PKS6_S9_S9_S9_S6_lllllll,"",@"SHT_CUDA_INFO"
	.sectionflags	@""
	.align	4


	//----- nvinfo : EIATTR_CUDA_API_VERSION
	.align		4
        /*0000*/ 	.byte	0x04, 0x37
        /*0002*/ 	.short	(.L_419 - .L_418)
.L_418:
        /*0004*/ 	.word	0x00000082


	//----- nvinfo : EIATTR_SW2861232_WAR
	.align		4
.L_419:
        /*0008*/ 	.byte	0x01, 0x35
	.zero		2


	//----- nvinfo : EIATTR_PARAM_CBANK
	.align		4
        /*000c*/ 	.byte	0x04, 0x0a
        /*000e*/ 	.short	(.L_421 - .L_420)
	.align		4
.L_420:
        /*0010*/ 	.word	index@(.nv.constant0._ZN2at6native55_GLOBAL__N__6c1c77d0_17_DistanceKernel_cu_7dd49032_311431cdist_backward_kernel_cuda_implIfNS1_5distsIfE3infEEEvPT_PKS6_S9_S9_S9_S6_lllllll)
        /*0014*/ 	.short	0x0160
        /*0016*/ 	.short	0x0068


	//----- nvinfo : EIATTR_CBANK_PARAM_SIZE
	.align		4
.L_421:
        /*0018*/ 	.byte	0x03, 0x19
        /*001a*/ 	.short	0x0068


	//----- nvinfo : EIATTR_KPARAM_INFO
	.align		4
        /*001c*/ 	.byte	0x04, 0x17
        /*001e*/ 	.short	(.L_423 - .L_422)
.L_422:
        /*0020*/ 	.word	0x00000000
        /*0024*/ 	.short	0x000c
        /*0026*/ 	.short	0x0060
        /*0028*/ 	.byte	0x00, 0xf0, 0x21, 0x00


	//----- nvinfo : EIATTR_KPARAM_INFO
	.align		4
.L_423:
        /*002c*/ 	.byte	0x04, 0x17
        /*002e*/ 	.short	(.L_425 - .L_424)
.L_424:
        /*0030*/ 	.word	0x00000000
        /*0034*/ 	.short	0x000b
        /*0036*/ 	.short	0x0058
        /*0038*/ 	.byte	0x00, 0xf0, 0x21, 0x00


	//----- nvinfo : EIATTR_KPARAM_INFO
	.align		4
.L_425:
        /*003c*/ 	.byte	0x04, 0x17
        /*003e*/ 	.short	(.L_427 - .L_426)
.L_426:
        /*0040*/ 	.word	0x00000000
        /*0044*/ 	.short	0x000a
        /*0046*/ 	.short	0x0050
        /*0048*/ 	.byte	0x00, 0xf0, 0x21, 0x00


	//----- nvinfo : EIATTR_KPARAM_INFO
	.align		4
.L_427:
        /*004c*/ 	.byte	0x04, 0x17
        /*004e*/ 	.short	(.L_429 - .L_428)
.L_428:
        /*0050*/ 	.word	0x00000000
        /*0054*/ 	.short	0x0009
        /*0056*/ 	.short	0x0048
        /*0058*/ 	.byte	0x00, 0xf0, 0x21, 0x00


	//----- nvinfo : EIATTR_KPARAM_INFO
	.align		4
.L_429:
        /*005c*/ 	.byte	0x04, 0x17
        /*005e*/ 	.short	(.L_431 - .L_430)
.L_430:
        /*0060*/ 	.word	0x00000000
        /*0064*/ 	.short	0x0008
        /*0066*/ 	.short	0x0040
        /*0068*/ 	.byte	0x00, 0xf0, 0x21, 0x00


	//----- nvinfo : EIATTR_KPARAM_INFO
	.align		4
.L_431:
        /*006c*/ 	.byte	0x04, 0x17
        /*006e*/ 	.short	(.L_433 - .L_432)
.L_432:
        /*0070*/ 	.word	0x00000000
        /*0074*/ 	.short	0x0007
        /*0076*/ 	.short	0x0038
        /*0078*/ 	.byte	0x00, 0xf0, 0x21, 0x00


	//----- nvinfo : EIATTR_KPARAM_INFO
	.align		4
.L_433:
        /*007c*/ 	.byte	0x04, 0x17
        /*007e*/ 	.short	(.L_435 - .L_434)
.L_434:
        /*0080*/ 	.word	0x00000000
        /*0084*/ 	.short	0x0006
        /*0086*/ 	.short	0x0030
        /*0088*/ 	.byte	0x00, 0xf0, 0x21, 0x00


	//----- nvinfo : EIATTR_KPARAM_INFO
	.align		4
.L_435:
        /*008c*/ 	.byte	0x04, 0x17
        /*008e*/ 	.short	(.L_437 - .L_436)
.L_436:
        /*0090*/ 	.word	0x00000000
        /*0094*/ 	.short	0x0005
        /*0096*/ 	.short	0x0028
        /*0098*/ 	.byte	0x00, 0xf0, 0x11, 0x00


	//----- nvinfo : EIATTR_KPARAM_INFO
	.align		4
.L_437:
        /*009c*/ 	.byte	0x04, 0x17
        /*009e*/ 	.short	(.L_439 - .L_438)
.L_438:
        /*00a0*/ 	.word	0x00000000
        /*00a4*/ 	.short	0x0004
        /*00a6*/ 	.short	0x0020
        /*00a8*/ 	.byte	0x00, 0xf0, 0x21, 0x00


	//----- nvinfo : EIATTR_KPARAM_INFO
	.align		4
.L_439:
        /*00ac*/ 	.byte	0x04, 0x17
        /*00ae*/ 	.short	(.L_441 - .L_440)
.L_440:
        /*00b0*/ 	.word	0x00000000
        /*00b4*/ 	.short	0x0003
        /*00b6*/ 	.short	0x0018
        /*00b8*/ 	.byte	0x00, 0xf0, 0x21, 0x00


	//----- nvinfo : EIATTR_KPARAM_INFO
	.align		4
.L_441:
        /*00bc*/ 	.byte	0x04, 0x17
        /*00be*/ 	.short	(.L_443 - .L_442)
.L_442:
        /*00c0*/ 	.word	0x00000000
        /*00c4*/ 	.short	0x0002
        /*00c6*/ 	.short	0x0010
        /*00c8*/ 	.byte	0x00, 0xf0, 0x21, 0x00


	//----- nvinfo : EIATTR_KPARAM_INFO
	.align		4
.L_443:
        /*00cc*/ 	.byte	0x04, 0x17
        /*00ce*/ 	.short	(.L_445 - .L_444)
.L_444:
        /*00d0*/ 	.word	0x00000000
        /*00d4*/ 	.short	0x0001
        /*00d6*/ 	.short	0x0008
        /*00d8*/ 	.byte	0x00, 0xf0, 0x21, 0x00


	//----- nvinfo : EIATTR_KPARAM_INFO
	.align		4
.L_445:
        /*00dc*/ 	.byte	0x04, 0x17
        /*00de*/ 	.short	(.L_447 - .L_446)
.L_446:
        /*00e0*/ 	.word	0x00000000
        /*00e4*/ 	.short	0x0000
        /*00e6*/ 	.short	0x0000
        /*00e8*/ 	.byte	0x00, 0xf0, 0x21, 0x00


	//----- nvinfo : EIATTR_MAXREG_COUNT
	.align		4
.L_447:
        /*00ec*/ 	.byte	0x03, 0x1b
        /*00ee*/ 	.short	0x00ff


	//----- nvinfo : EIATTR_MERCURY_ISA_VERSION
	.align		4
        /*00f0*/ 	.byte	0x03, 0x5f
        /*00f2*/ 	.short	0x0000


	//----- nvinfo : EIATTR_EXIT_INSTR_OFFSETS
	.align		4
        /*00f4*/ 	.byte	0x04, 0x1c
        /*00f6*/ 	.short	(.L_449 - .L_448)


	//   ....[0]....
.L_448:
        /*00f8*/ 	.word	0x000000f0


	//   ....[1]....
        /*00fc*/ 	.word	0x00000790


	//   ....[2]....
        /*0100*/ 	.word	0x00000b70


	//----- nvinfo : EIATTR_CTAIDZ_USED
	.align		4
.L_449:
        /*0104*/ 	.byte	0x01, 0x04
	.zero		2


	//----- nvinfo : EIATTR_CRS_STACK_SIZE
	.align		4
        /*0108*/ 	.byte	0x04, 0x1e
        /*010a*/ 	.short	(.L_451 - .L_450)
.L_450:
        /*010c*/ 	.word	0x00000000
.L_451:


//--------------------- .nv.info._ZN2at6native55_GLOBAL__N__6c1c77d0_17_DistanceKernel_cu_7dd49032_311431cdist_backward_kernel_cuda_implIfNS1_5distsIfE3twoEEEvPT_PKS6_S9_S9_S9_S6_lllllll --------------------------
	.section	.nv.info._ZN2at6native55_GLOBAL__N__6c1c77d0_17_DistanceKernel_cu_7dd49032_311431cdist_backward_kernel_cuda_implIfNS1_5distsIfE3twoEEEvPT_PKS6_S9_S9_S9_S6_lllllll,"",@"SHT_CUDA_INFO"
	.sectionflags	@""
	.align	4


	//----- nvinfo : EIATTR_CUDA_API_VERSION
	.align		4
        /*0000*/ 	.byte	0x04, 0x37
        /*0002*/ 	.short	(.L_453 - .L_452)
.L_452:
        /*0004*/ 	.word	0x00000082


	//----- nvinfo : EIATTR_SW2861232_WAR
	.align		4
.L_453:
        /*0008*/ 	.byte	0x01, 0x35
	.zero		2


	//----- nvinfo : EIATTR_PARAM_CBANK
	.align		4
        /*000c*/ 	.byte	0x04, 0x0a
        /*000e*/ 	.short	(.L_455 - .L_454)
	.align		4
.L_454:
        /*0010*/ 	.word	index@(.nv.constant0._ZN2at6native55_GLOBAL__N__6c1c77d0_17_DistanceKernel_cu_7dd49032_311431cdist_backward_kernel_cuda_implIfNS1_5distsIfE3twoEEEvPT_PKS6_S9_S9_S9_S6_lllllll)
        /*0014*/ 	.short	0x0160
        /*0016*/ 	.short	0x0068


	//----- nvinfo : EIATTR_CBANK_PARAM_SIZE
	.align		4
.L_455:
        /*0018*/ 	.byte	0x03, 0x19
        /*001a*/ 	.short	0x0068


	//----- nvinfo : EIATTR_KPARAM_INFO
	.align		4
        /*001c*/ 	.byte	0x04, 0x17
        /*001e*/ 	.short	(.L_457 - .L_456)
.L_456:
        /*0020*/ 	.word	0x00000000
        /*0024*/ 	.short	0x000c
        /*0026*/ 	.short	0x0060
        /*0028*/ 	.byte	0x00, 0xf0, 0x21, 0x00


	//----- nvinfo : EIATTR_KPARAM_INFO
	.align		4
.L_457:
        /*002c*/ 	.byte	0x04, 0x17
        /*002e*/ 	.short	(.L_459 - .L_458)
.L_458:
        /*0030*/ 	.word	0x00000000
        /*0034*/ 	.short	0x000b
        /*0036*/ 	.short	0x0058
        /*0038*/ 	.byte	0x00, 0xf0, 0x21, 0x00


	//----- nvinfo : EIATTR_KPARAM_INFO
	.align		4
.L_459:
        /*003c*/ 	.byte	0x04, 0x17
        /*003e*/ 	.short	(.L_461 - .L_460)
.L_460:
        /*0040*/ 	.word	0x00000000
        /*0044*/ 	.short	0x000a
        /*0046*/ 	.short	0x0050
        /*0048*/ 	.byte	0x00, 0xf0, 0x21, 0x00


	//----- nvinfo : EIATTR_KPARAM_INFO
	.align		4
.L_461:
        /*004c*/ 	.byte	0x04, 0x17
        /*004e*/ 	.short	(.L_463 - .L_462)
.L_462:
        /*0050*/ 	.word	0x00000000
        /*0054*/ 	.short	0x0009
        /*0056*/ 	.short	0x0048
        /*0058*/ 	.byte	0x00, 0xf0, 0x21, 0x00


	//----- nvinfo : EIATTR_KPARAM_INFO
	.align		4
.L_463:
        /*005c*/ 	.byte	0x04, 0x17
        /*005e*/ 	.short	(.L_465 - .L_464)
.L_464:
        /*0060*/ 	.word	0x00000000
        /*0064*/ 	.short	0x0008
        /*0066*/ 	.short	0x0040
        /*0068*/ 	.byte	0x00, 0xf0, 0x21, 0x00


	//----- nvinfo : EIATTR_KPARAM_INFO
	.align		4
.L_465:
        /*006c*/ 	.byte	0x04, 0x17
        /*006e*/ 	.short	(.L_467 - .L_466)
.L_466:
        /*0070*/ 	.word	0x00000000
        /*0074*/ 	.short	0x0007
        /*0076*/ 	.short	0x0038
        /*0078*/ 	.byte	0x00, 0xf0, 0x21, 0x00


	//----- nvinfo : EIATTR_KPARAM_INFO
	.align		4
.L_467:
        /*007c*/ 	.byte	0x04, 0x17
        /*007e*/ 	.short	(.L_469 - .L_468)
.L_468:
        /*0080*/ 	.word	0x00000000
        /*0084*/ 	.short	0x0006
        /*0086*/ 	.short	0x0030
        /*0088*/ 	.byte	0x00, 0xf0, 0x21, 0x00


	//----- nvinfo : EIATTR_KPARAM_INFO
	.align		4
.L_469:
        /*008c*/ 	.byte	0x04, 0x17
        /*008e*/ 	.short	(.L_471 - .L_470)
.L_470:
        /*0090*/ 	.word	0x00000000
        /*0094*/ 	.short	0x0005
        /*0096*/ 	.short	0x0028
        /*0098*/ 	.byte	0x00, 0xf0, 0x11, 0x00


	//----- nvinfo : EIATTR_KPARAM_INFO
	.align		4
.L_471:
        /*009c*/ 	.byte	0x04, 0x17
        /*009e*/ 	.short	(.L_473 - .L_472)
.L_472:
        /*00a0*/ 	.word	0x00000000
        /*00a4*/ 	.short	0x0004
        /*00a6*/ 	.short	0x0020
        /*00a8*/ 	.byte	0x00, 0xf0, 0x21, 0x00


	//----- nvinfo : EIATTR_KPARAM_INFO
	.align		4
.L_473:
        /*00ac*/ 	.byte	0x04, 0x17
        /*00ae*/ 	.short	(.L_475 - .L_474)
.L_474:
        /*00b0*/ 	.word	0x00000000
        /*00b4*/ 	.short	0x0003
        /*00b6*/ 	.short	0x0018
        /*00b8*/ 	.byte	0x00, 0xf0, 0x21, 0x00


	//----- nvinfo : EIATTR_KPARAM_INFO
	.align		4
.L_475:
        /*00bc*/ 	.byte	0x04, 0x17
        /*00be*/ 	.short	(.L_477 - .L_476)
.L_476:
        /*00c0*/ 	.word	0x00000000
        /*00c4*/ 	.short	0x0002
        /*00c6*/ 	.short	0x0010
        /*00c8*/ 	.byte	0x00, 0xf0, 0x21, 0x00


	//----- nvinfo : EIATTR_KPARAM_INFO
	.align		4
.L_477:
        /*00cc*/ 	.byte	0x04, 0x17
        /*00ce*/ 	.short	(.L_479 - .L_478)
.L_478:
        /*00d0*/ 	.word	0x00000000
        /*00d4*/ 	.short	0x0001
        /*00d6*/ 	.short	0x0008
        /*00d8*/ 	.byte	0x00, 0xf0, 0x21, 0x00


	//----- nvinfo : EIATTR_KPARAM_INFO
	.align		4
.L_479:
        /*00dc*/ 	.byte	0x04, 0x17
        /*00de*/ 	.short	(.L_481 - .L_480)
.L_480:
        /*00e0*/ 	.word	0x00000000
        /*00e4*/ 	.short	0x0000
        /*00e6*/ 	.short	0x0000
        /*00e8*/ 	.byte	0x00, 0xf0, 0x21, 0x00


	//----- nvinfo : EIATTR_MAXREG_COUNT
	.align		4
.L_481:
        /*00ec*/ 	.byte	0x03, 0x1b
        /*00ee*/ 	.short	0x00ff


	//----- nvinfo : EIATTR_MERCURY_ISA_VERSION
	.align		4
        /*00f0*/ 	.byte	0x03, 0x5f
        /*00f2*/ 	.short	0x0000


	//----- nvinfo : EIATTR_EXIT_INSTR_OFFSETS
	.align		4
        /*00f4*/ 	.byte	0x04, 0x1c
        /*00f6*/ 	.short	(.L_483 - .L_482)


	//   ....[0]....
.L_482:
        /*00f8*/ 	.word	0x000000f0


	//   ....[1]....
        /*00fc*/ 	.word	0x00000790


	//   ....[2]....
        /*0100*/ 	.word	0x00000b40


	//----- nvinfo : EIATTR_CTAIDZ_USED
	.align		4
.L_483:
        /*0104*/ 	.byte	0x01, 0x04
	.zero		2


	//----- nvinfo : EIATTR_CRS_STACK_SIZE
	.align		4
        /*0108*/ 	.byte	0x04, 0x1e
        /*010a*/ 	.short	(.L_485 - .L_484)
.L_484:
        /*010c*/ 	.word	0x00000000
.L_485:


//--------------------- .nv.info._ZN2at6native55_GLOBAL__N__6c1c77d0_17_DistanceKernel_cu_7dd49032_311431cdist_backward_kernel_cuda_implIfNS1_5distsIfE6lt_twoEEEvPT_PKS6_S9_S9_S9_S6_lllllll --------------------------
	.section	.nv.info._ZN2at6native55_GLOBAL__N__6c1c77d0_17_DistanceKernel_cu_7dd49032_311431cdist_backward_kernel_cuda_implIfNS1_5distsIfE6lt_twoEEEvPT_PKS6_S9_S9_S9_S6_lllllll,"",@"SHT_CUDA_INFO"
	.sectionflags	@""
	.align	4


	//----- nvinfo : EIATTR_CUDA_API_VERSION
	.align		4
        /*0000*/ 	.byte	0x04, 0x37
        /*0002*/ 	.short	(.L_487 - .L_486)
.L_486:
        /*0004*/ 	.word	0x00000082


	//----- nvinfo : EIATTR_SW2861232_WAR
	.align		4
.L_487:
        /*0008*/ 	.byte	0x01, 0x35
	.zero		2


	//----- nvinfo : EIATTR_PARAM_CBANK
	.align		4
        /*000c*/ 	.byte	0x04, 0x0a
        /*000e*/ 	.short	(.L_489 - .L_488)
	.align		4
.L_488:
        /*0010*/ 	.word	index@(.nv.constant0._ZN2at6native55_GLOBAL__N__6c1c77d0_17_DistanceKernel_cu_7dd49032_311431cdist_backward_kernel_cuda_implIfNS1_5distsIfE6lt_twoEEEvPT_PKS6_S9_S9_S9_S6_lllllll)
        /*0014*/ 	.short	0x0160
        /*0016*/ 	.short	0x0068


	//----- nvinfo : EIATTR_CBANK_PARAM_SIZE
	.align		4
.L_489:
        /*0018*/ 	.byte	0x03, 0x19
        /*001a*/ 	.short	0x0068


	//----- nvinfo : EIATTR_KPARAM_INFO
	.align		4
        /*001c*/ 	.byte	0x04, 0x17
        /*001e*/ 	.short	(.L_491 - .L_490)
.L_490:
        /*0020*/ 	.word	0x00000000
        /*0024*/ 	.short	0x000c
        /*0026*/ 	.short	0x0060
        /*0028*/ 	.byte	0x00, 0xf0, 0x21, 0x00


	//----- nvinfo : EIATTR_KPARAM_INFO
	.align		4
.L_491:
        /*002c*/ 	.byte	0x04, 0x17
        /*002e*/ 	.short	(.L_493 - .L_492)
.L_492:
        /*0030*/ 	.word	0x00000000
        /*0034*/ 	.short	0x000b
        /*0036*/ 	.short	0x0058
        /*0038*/ 	.byte	0x00, 0xf0, 0x21, 0x00


	//----- nvinfo : EIATTR_KPARAM_INFO
	.align		4
.L_493:
        /*003c*/ 	.byte	0x04, 0x17
        /*003e*/ 	.short	(.L_495 - .L_494)
.L_494:
        /*0040*/ 	.word	0x00000000
        /*0044*/ 	.short	0x000a
        /*0046*/ 	.short	0x0050
        /*0048*/ 	.byte	0x00, 0xf0, 0x21, 0x00


	//----- nvinfo : EIATTR_KPARAM_INFO
	.align		4
.L_495:
        /*004c*/ 	.byte	0x04, 0x17
        /*004e*/ 	.short	(.L_497 - .L_496)
.L_496:
        /*0050*/ 	.word	0x00000000
        /*0054*/ 	.short	0x0009
        /*0056*/ 	.short	0x0048
        /*0058*/ 	.byte	0x00, 0xf0, 0x21, 0x00


	//----- nvinfo : EIATTR_KPARAM_INFO
	.align		4
.L_497:
        /*005c*/ 	.byte	0x04, 0x17
        /*005e*/ 	.short	(.L_499 - .L_498)
.L_498:
        /*0060*/ 	.word	0x00000000
        /*0064*/ 	.short	0x0008
        /*0066*/ 	.short	0x0040
        /*0068*/ 	.byte	0x00, 0xf0, 0x21, 0x00


	//----- nvinfo : EIATTR_KPARAM_INFO
	.align		4
.L_499:
        /*006c*/ 	.byte	0x04, 0x17
        /*006e*/ 	.short	(.L_501 - .L_500)
.L_500:
        /*0070*/ 	.word	0x00000000
        /*0074*/ 	.short	0x0007
        /*0076*/ 	.short	0x0038
        /*0078*/ 	.byte	0x00, 0xf0, 0x21, 0x00


	//----- nvinfo : EIATTR_KPARAM_INFO
	.align		4
.L_501:
        /*007c*/ 	.byte	0x04, 0x17
        /*007e*/ 	.short	(.L_503 - .L_502)
.L_502:
        /*0080*/ 	.word	0x00000000
        /*0084*/ 	.short	0x0006
        /*0086*/ 	.short	0x0030
        /*0088*/ 	.byte	0x00, 0xf0, 0x21, 0x00


	//----- nvinfo : EIATTR_KPARAM_INFO
	.align		4
.L_503:
        /*008c*/ 	.byte	0x04, 0x17
        /*008e*/ 	.short	(.L_505 - .L_504)
.L_504:
        /*0090*/ 	.word	0x00000000
        /*0094*/ 	.short	0x0005
        /*0096*/ 	.short	0x0028
        /*0098*/ 	.byte	0x00, 0xf0, 0x11, 0x00


	//----- nvinfo : EIATTR_KPARAM_INFO
	.align		4
.L_505:
        /*009c*/ 	.byte	0x04, 0x17
        /*009e*/ 	.short	(.L_507 - .L_506)
.L_506:
        /*00a0*/ 	.word	0x00000000
        /*00a4*/ 	.short	0x0004
        /*00a6*/ 	.short	0x0020
        /*00a8*/ 	.byte	0x00, 0xf0, 0x21, 0x00


	//----- nvinfo : EIATTR_KPARAM_INFO
	.align		4
.L_507:
        /*00ac*/ 	.byte	0x04, 0x17
        /*00ae*/ 	.short	(.L_509 - .L_508)
.L_508:
        /*00b0*/ 	.word	0x00000000
        /*00b4*/ 	.short	0x0003
        /*00b6*/ 	.short	0x0018
        /*00b8*/ 	.byte	0x00, 0xf0, 0x21, 0x00


	//----- nvinfo : EIATTR_KPARAM_INFO
	.align		4
.L_509:
        /*00bc*/ 	.byte	0x04, 0x17
        /*00be*/ 	.short	(.L_511 - .L_510)
.L_510:
        /*00c0*/ 	.word	0x00000000
        /*00c4*/ 	.short	0x0002
        /*00c6*/ 	.short	0x0010
        /*00c8*/ 	.byte	0x00, 0xf0, 0x21, 0x00


	//----- nvinfo : EIATTR_KPARAM_INFO
	.align		4
.L_511:
        /*00cc*/ 	.byte	0x04, 0x17
        /*00ce*/ 	.short	(.L_513 - .L_512)
.L_512:
        /*00d0*/ 	.word	0x00000000
        /*00d4*/ 	.short	0x0001
        /*00d6*/ 	.short	0x0008
        /*00d8*/ 	.byte	0x00, 0xf0, 0x21, 0x00


	//----- nvinfo : EIATTR_KPARAM_INFO
	.align		4
.L_513:
        /*00dc*/ 	.byte	0x04, 0x17
        /*00de*/ 	.short	(.L_515 - .L_514)
.L_514:
        /*00e0*/ 	.word	0x00000000
        /*00e4*/ 	.short	0x0000
        /*00e6*/ 	.short	0x0000
        /*00e8*/ 	.byte	0x00, 0xf0, 0x21, 0x00


	//----- nvinfo : EIATTR_MAXREG_COUNT
	.align		4
.L_515:
        /*00ec*/ 	.byte	0x03, 0x1b
        /*00ee*/ 	.short	0x00ff


	//----- nvinfo : EIATTR_MERCURY_ISA_VERSION
	.align		4
        /*00f0*/ 	.byte	0x03, 0x5f
        /*00f2*/ 	.short	0x0000


	//----- nvinfo : EIATTR_EXIT_INSTR_OFFSETS
	.align		4
        /*00f4*/ 	.byte	0x04, 0x1c
        /*00f6*/ 	.short	(.L_517 - .L_516)


	//   ....[0]....
.L_516:
        /*00f8*/ 	.word	0x000000f0


	//   ....[1]....
        /*00fc*/ 	.word	0x000007a0


	//   ....[2]....
        /*0100*/ 	.word	0x00000c70


	//   ....[3]....
        /*0104*/ 	.word	0x00000f20


	//----- nvinfo : EIATTR_CTAIDZ_USED
	.align		4
.L_517:
        /*0108*/ 	.byte	0x01, 0x04
	.zero		2


	//----- nvinfo : EIATTR_CRS_STACK_SIZE
	.align		4
        /*010c*/ 	.byte	0x04, 0x1e
        /*010e*/ 	.short	(.L_519 - .L_518)
.L_518:
        /*0110*/ 	.word	0x00000000
.L_519:


//--------------------- .nv.info._ZN2at6native55_GLOBAL__N__6c1c77d0_17_DistanceKernel_cu_7dd49032_311431cdist_backward_kernel_cuda_implIfNS1_5distsIfE3oneEEEvPT_PKS6_S9_S9_S9_S6_lllllll --------------------------
	.section	.nv.info._ZN2at6native55_GLOBAL__N__6c1c77d0_17_DistanceKernel_cu_7dd49032_311431cdist_backward_kernel_cuda_implIfNS1_5distsIfE3oneEEEvPT_PKS6_S9_S9_S9_S6_lllllll,"",@"SHT_CUDA_INFO"
	.sectionflags	@""
	.align	4


	//----- nvinfo : EIATTR_CUDA_API_VERSION
	.align		4
        /*0000*/ 	.byte	0x04, 0x37
        /*0002*/ 	.short	(.L_521 - .L_520)
.L_520:
        /*0004*/ 	.word	0x00000082


	//----- nvinfo : EIATTR_SW2861232_WAR
	.align		4
.L_521:
        /*0008*/ 	.byte	0x01, 0x35
	.zero		2


	//----- nvinfo : EIATTR_PARAM_CBANK
	.align		4
        /*000c*/ 	.byte	0x04, 0x0a
        /*000e*/ 	.short	(.L_523 - .L_522)
	.align		4
.L_522:
        /*0010*/ 	.word	index@(.nv.constant0._ZN2at6native55_GLOBAL__N__6c1c77d0_17_DistanceKernel_cu_7dd49032_311431cdist_backward_kernel_cuda_implIfNS1_5distsIfE3oneEEEvPT_PKS6_S9_S9_S9_S6_lllllll)
        /*0014*/ 	.short	0x0160
        /*0016*/ 	.short	0x0068


	//----- nvinfo : EIATTR_CBANK_PARAM_SIZE
	.align		4
.L_523:
        /*0018*/ 	.byte	0x03, 0x19
        /*001a*/ 	.short	0x0068


	//----- nvinfo : EIATTR_KPARAM_INFO
	.align		4
        /*001c*/ 	.byte	0x04, 0x17
        /*001e*/ 	.short	(.L_525 - .L_524)
.L_524:
        /*0020*/ 	.word	0x00000000
        /*0024*/ 	.short	0x000c
        /*0026*/ 	.short	0x0060
        /*0028*/ 	.byte	0x00, 0xf0, 0x21, 0x00


	//----- nvinfo : EIATTR_KPARAM_INFO
	.align		4
.L_525:
        /*002c*/ 	.byte	0x04, 0x17
        /*002e*/ 	.short	(.L_527 - .L_526)
.L_526:
        /*0030*/ 	.word	0x00000000
        /*0034*/ 	.short	0x000b
        /*0036*/ 	.short	0x0058
        /*0038*/ 	.byte	0x00, 0xf0, 0x21, 0x00


	//----- nvinfo : EIATTR_KPARAM_INFO
	.align		4
.L_527:
        /*003c*/ 	.byte	0x04, 0x17
        /*003e*/ 	.short	(.L_529 - .L_528)
.L_528:
        /*0040*/ 	.word	0x00000000
        /*0044*/ 	.short	0x000a
        /*0046*/ 	.short	0x0050
        /*0048*/ 	.byte	0x00, 0xf0, 0x21, 0x00


	//----- nvinfo : EIATTR_KPARAM_INFO
	.align		4
.L_529:
        /*004c*/ 	.byte	0x04, 0x17
        /*004e*/ 	.short	(.L_531 - .L_530)
.L_530:
        /*0050*/ 	.word	0x00000000
        /*0054*/ 	.short	0x0009
        /*0056*/ 	.short	0x0048
        /*0058*/ 	.byte	0x00, 0xf0, 0x21, 0x00


	//----- nvinfo : EIATTR_KPARAM_INFO
	.align		4
.L_531:
        /*005c*/ 	.byte	0x04, 0x17
        /*005e*/ 	.short	(.L_533 - .L_532)
.L_532:
        /*0060*/ 	.word	0x00000000
        /*0064*/ 	.short	0x0008
        /*0066*/ 	.short	0x0040
        /*0068*/ 	.byte	0x00, 0xf0, 0x21, 0x00


	//----- nvinfo : EIATTR_KPARAM_INFO
	.align		4
.L_533:
        /*006c*/ 	.byte	0x04, 0x17
        /*006e*/ 	.short	(.L_535 - .L_534)
.L_534:
        /*0070*/ 	.word	0x00000000
        /*0074*/ 	.short	0x0007
        /*0076*/ 	.short	0x0038
        /*0078*/ 	.byte	0x00, 0xf0, 0x21, 0x00


	//----- nvinfo : EIATTR_KPARAM_INFO
	.align		4
.L_535:
        /*007c*/ 	.byte	0x04, 0x17
        /*007e*/ 	.short	(.L_537 - .L_536)
.L_536:
        /*0080*/ 	.word	0x00000000
        /*0084*/ 	.short	0x0006
        /*0086*/ 	.short	0x0030
        /*0088*/ 	.byte	0x00, 0xf0, 0x21, 0x00


	//----- nvinfo : EIATTR_KPARAM_INFO
	.align		4
.L_537:
        /*008c*/ 	.byte	0x04, 0x17
        /*008e*/ 	.short	(.L_539 - .L_538)
.L_538:
        /*0090*/ 	.word	0x00000000
        /*0094*/ 	.short	0x0005
        /*0096*/ 	.short	0x0028
        /*0098*/ 	.byte	0x00, 0xf0, 0x11, 0x00


	//----- nvinfo : EIATTR_KPARAM_INFO
	.align		4
.L_539:
        /*009c*/ 	.byte	0x04, 0x17
        /*009e*/ 	.short	(.L_541 - .L_540)
.L_540:
        /*00a0*/ 	.word	0x00000000
        /*00a4*/ 	.short	0x0004
        /*00a6*/ 	.short	0x0020
        /*00a8*/ 	.byte	0x00, 0xf0, 0x21, 0x00


	//----- nvinfo : EIATTR_KPARAM_INFO
	.align		4
.L_541:
        /*00ac*/ 	.byte	0x04, 0x17
        /*00ae*/ 	.short	(.L_543 - .L_542)
.L_542:
        /*00b0*/ 	.word	0x00000000
        /*00b4*/ 	.short	0x0003
        /*00b6*/ 	.short	0x0018
        /*00b8*/ 	.byte	0x00, 0xf0, 0x21, 0x00


	//----- nvinfo : EIATTR_KPARAM_INFO
	.align		4
.L_543:
        /*00bc*/ 	.byte	0x04, 0x17
        /*00be*/ 	.short	(.L_545 - .L_544)
.L_544:
        /*00c0*/ 	.word	0x00000000
        /*00c4*/ 	.short	0x0002
        /*00c6*/ 	.short	0x0010
        /*00c8*/ 	.byte	0x00, 0xf0, 0x21, 0x00


	//----- nvinfo : EIATTR_KPARAM_INFO
	.align		4
.L_545:
        /*00cc*/ 	.byte	0x04, 0x17
        /*00ce*/ 	.short	(.L_547 - .L_546)
.L_546:
        /*00d0*/ 	.word	0x00000000
        /*00d4*/ 	.short	0x0001
        /*00d6*/ 	.short	0x0008
        /*00d8*/ 	.byte	0x00, 0xf0, 0x21, 0x00


	//----- nvinfo : EIATTR_KPARAM_INFO
	.align		4
.L_547:
        /*00dc*/ 	.byte	0x04, 0x17
        /*00de*/ 	.short	(.L_549 - .L_548)
.L_548:
        /*00e0*/ 	.word	0x00000000
        /*00e4*/ 	.short	0x0000
        /*00e6*/ 	.short	0x0000
        /*00e8*/ 	.byte	0x00, 0xf0, 0x21, 0x00


	//----- nvinfo : EIATTR_MAXREG_COUNT
	.align		4
.L_549:
        /*00ec*/ 	.byte	0x03, 0x1b
        /*00ee*/ 	.short	0x00ff


	//----- nvinfo : EIATTR_MERCURY_ISA_VERSION
	.align		4
        /*00f0*/ 	.byte	0x03, 0x5f
        /*00f2*/ 	.short	0x0000


	//----- nvinfo : EIATTR_EXIT_INSTR_OFFSETS
	.align		4
        /*00f4*/ 	.byte	0x04, 0x1c
        /*00f6*/ 	.short	(.L_551 - .L_550)


	//   ....[0]....
.L_550:
        /*00f8*/ 	.word	0x000000f0


	//   ....[1]....
        /*00fc*/ 	.word	0x00000760


	//   ....[2]....
        /*0100*/ 	.word	0x00000b20


	//----- nvinfo : EIATTR_CTAIDZ_USED
	.align		4
.L_551:
        /*0104*/ 	.byte	0x01, 0x04
	.zero		2


	//----- nvinfo : EIATTR_CRS_STACK_SIZE
	.align		4
        /*0108*/ 	.byte	0x04, 0x1e
        /*010a*/ 	.short	(.L_553 - .L_552)
.L_552:
        /*010c*/ 	.word	0x00000000
.L_553:


//--------------------- .nv.info._ZN2at6native55_GLOBAL__N__6c1c77d0_17_DistanceKernel_cu_7dd49032_311431cdist_backward_kernel_cuda_implIfNS1_5distsIfE1pEEEvPT_PKS6_S9_S9_S9_S6_lllllll --------------------------
	.section	.nv.info._ZN2at6native55_GLOBAL__N__6c1c77d0_17_DistanceKernel_cu_7dd49032_311431cdist_backward_kernel_cuda_implIfNS1_5distsIfE1pEEEvPT_PKS6_S9_S9_S9_S6_lllllll,"",@"SHT_CUDA_INFO"
	.sectionflags	@""
	.align	4


	//----- nvinfo : EIATTR_CUDA_API_VERSION
	.align		4
        /*0000*/ 	.byte	0x04, 0x37
        /*0002*/ 	.short	(.L_555 - .L_554)
.L_554:
        /*0004*/ 	.word	0x00000082


	//----- nvinfo : EIATTR_SW2861232_WAR
	.align		4
.L_555:
        /*0008*/ 	.byte	0x01, 0x35
	.zero		2


	//----- nvinfo : EIATTR_PARAM_CBANK
	.align		4
        /*000c*/ 	.byte	0x04, 0x0a
        /*000e*/ 	.short	(.L_557 - .L_556)
	.align		4
.L_556:
        /*0010*/ 	.word	index@(.nv.constant0._ZN2at6native55_GLOBAL__N__6c1c77d0_17_DistanceKernel_cu_7dd49032_311431cdist_backward_kernel_cuda_implIfNS1_5distsIfE1pEEEvPT_PKS6_S9_S9_S9_S6_lllllll)
        /*0014*/ 	.short	0x0160
        /*0016*/ 	.short	0x0068


	//----- nvinfo : EIATTR_CBANK_PARAM_SIZE
	.align		4
.L_557:
        /*0018*/ 	.byte	0x03, 0x19
        /*001a*/ 	.short	0x0068


	//----- nvinfo : EIATTR_KPARAM_INFO
	.align		4
        /*001c*/ 	.byte	0x04, 0x17
        /*001e*/ 	.short	(.L_559 - .L_558)
.L_558:
        /*0020*/ 	.word	0x00000000
        /*0024*/ 	.short	0x000c
        /*0026*/ 	.short	0x0060
        /*0028*/ 	.byte	0x00, 0xf0, 0x21, 0x00


	//----- nvinfo : EIATTR_KPARAM_INFO
	.align		4
.L_559:
        /*002c*/ 	.byte	0x04, 0x17
        /*002e*/ 	.short	(.L_561 - .L_560)
.L_560:
        /*0030*/ 	.word	0x00000000
        /*0034*/ 	.short	0x000b
        /*0036*/ 	.short	0x0058
        /*0038*/ 	.byte	0x00, 0xf0, 0x21, 0x00


	//----- nvinfo : EIATTR_KPARAM_INFO
	.align		4
.L_561:
        /*003c*/ 	.byte	0x04, 0x17
        /*003e*/ 	.short	(.L_563 - .L_562)
.L_562:
        /*0040*/ 	.word	0x00000000
        /*0044*/ 	.short	0x000a
        /*0046*/ 	.short	0x0050
        /*0048*/ 	.byte	0x00, 0xf0, 0x21, 0x00


	//----- nvinfo : EIATTR_KPARAM_INFO
	.align		4
.L_563:
        /*004c*/ 	.byte	0x04, 0x17
        /*004e*/ 	.short	(.L_565 - .L_564)
.L_564:
        /*0050*/ 	.word	0x00000000
        /*0054*/ 	.short	0x0009
        /*0056*/ 	.short	0x0048
        /*0058*/ 	.byte	0x00, 0xf0, 0x21, 0x00


	//----- nvinfo : EIATTR_KPARAM_INFO
	.align		4
.L_565:
        /*005c*/ 	.byte	0x04, 0x17
        /*005e*/ 	.short	(.L_567 - .L_566)
.L_566:
        /*0060*/ 	.word	0x00000000
        /*0064*/ 	.short	0x0008
        /*0066*/ 	.short	0x0040
        /*0068*/ 	.byte	0x00, 0xf0, 0x21, 0x00


	//----- nvinfo : EIATTR_KPARAM_INFO
	.align		4
.L_567:
        /*006c*/ 	.byte	0x04, 0x17
        /*006e*/ 	.short	(.L_569 - .L_568)
.L_568:
        /*0070*/ 	.word	0x00000000
        /*0074*/ 	.short	0x0007
        /*0076*/ 	.short	0x0038
        /*0078*/ 	.byte	0x00, 0xf0, 0x21, 0x00


	//----- nvinfo : EIATTR_KPARAM_INFO
	.align		4
.L_569:
        /*007c*/ 	.byte	0x04, 0x17
        /*007e*/ 	.short	(.L_571 - .L_570)
.L_570:
        /*0080*/ 	.word	0x00000000
        /*0084*/ 	.short	0x0006
        /*0086*/ 	.short	0x0030
        /*0088*/ 	.byte	0x00, 0xf0, 0x21, 0x00


	//----- nvinfo : EIATTR_KPARAM_INFO
	.align		4
.L_571:
        /*008c*/ 	.byte	0x04, 0x17
        /*008e*/ 	.short	(.L_573 - .L_572)
.L_572:
        /*0090*/ 	.word	0x00000000
        /*0094*/ 	.short	0x0005
        /*0096*/ 	.short	0x0028
        /*0098*/ 	.byte	0x00, 0xf0, 0x11, 0x00


	//----- nvinfo : EIATTR_KPARAM_INFO
	.align		4
.L_573:
        /*009c*/ 	.byte	0x04, 0x17
        /*009e*/ 	.short	(.L_575 - .L_574)
.L_574:
        /*00a0*/ 	.word	0x00000000
        /*00a4*/ 	.short	0x0004
        /*00a6*/ 	.short	0x0020
        /*00a8*/ 	.byte	0x00, 0xf0, 0x21, 0x00


	//----- nvinfo : EIATTR_KPARAM_INFO
	.align		4
.L_575:
        /*00ac*/ 	.byte	0x04, 0x17
        /*00ae*/ 	.short	(.L_577 - .L_576)
.L_576:
        /*00b0*/ 	.word	0x00000000
        /*00b4*/ 	.short	0x0003
        /*00b6*/ 	.short	0x0018
        /*00b8*/ 	.byte	0x00, 0xf0, 0x21, 0x00


	//----- nvinfo : EIATTR_KPARAM_INFO
	.align		4
.L_577:
        /*00bc*/ 	.byte	0x04, 0x17
        /*00be*/ 	.short	(.L_579 - .L_578)
.L_578:
        /*00c0*/ 	.word	0x00000000
        /*00c4*/ 	.short	0x0002
        /*00c6*/ 	.short	0x0010
        /*00c8*/ 	.byte	0x00, 0xf0, 0x21, 0x00


	//----- nvinfo : EIATTR_KPARAM_INFO
	.align		4
.L_579:
        /*00cc*/ 	.byte	0x04, 0x17
        /*00ce*/ 	.short	(.L_581 - .L_580)
.L_580:
        /*00d0*/ 	.word	0x00000000
        /*00d4*/ 	.short	0x0001
        /*00d6*/ 	.short	0x0008
        /*00d8*/ 	.byte	0x00, 0xf0, 0x21, 0x00


	//----- nvinfo : EIATTR_KPARAM_INFO
	.align		4
.L_581:
        /*00dc*/ 	.byte	0x04, 0x17
        /*00de*/ 	.short	(.L_583 - .L_582)
.L_582:
        /*00e0*/ 	.word	0x00000000
        /*00e4*/ 	.short	0x0000
        /*00e6*/ 	.short	0x0000
        /*00e8*/ 	.byte	0x00, 0xf0, 0x21, 0x00


	//----- nvinfo : EIATTR_MAXREG_COUNT
	.align		4
.L_583:
        /*00ec*/ 	.byte	0x03, 0x1b
        /*00ee*/ 	.short	0x00ff


	//----- nvinfo : EIATTR_MERCURY_ISA_VERSION
	.align		4
        /*00f0*/ 	.byte	0x03, 0x5f
        /*00f2*/ 	.short	0x0000


	//----- nvinfo : EIATTR_EXIT_INSTR_OFFSETS
	.align		4
        /*00f4*/ 	.byte	0x04, 0x1c
        /*00f6*/ 	.short	(.L_585 - .L_584)


	//   ....[0]....
.L_584:
        /*00f8*/ 	.word	0x000000f0


	//   ....[1]....
        /*00fc*/ 	.word	0x000007a0


	//   ....[2]....
        /*0100*/ 	.word	0x00000c00


	//----- nvinfo : EIATTR_CTAIDZ_USED
	.align		4
.L_585:
        /*0104*/ 	.byte	0x01, 0x04
	.zero		2


	//----- nvinfo : EIATTR_CRS_STACK_SIZE
	.align		4
        /*0108*/ 	.byte	0x04, 0x1e
        /*010a*/ 	.short	(.L_587 - .L_586)
.L_586:
        /*010c*/ 	.word	0x00000000
.L_587:


//--------------------- .nv.info._ZN2at6native55_GLOBAL__N__6c1c77d0_17_DistanceKernel_cu_7dd49032_311431cdist_backward_kernel_cuda_implIdNS1_5distsIdE3infEEEvPT_PKS6_S9_S9_S9_S6_lllllll --------------------------
	.section	.nv.info._ZN2at6native55_GLOBAL__N__6c1c77d0_17_DistanceKernel_cu_7dd49032_311431cdist_backward_kernel_cuda_implIdNS1_5distsIdE3infEEEvPT_PKS6_S9_S9_S9_S6_lllllll,"",@"SHT_CUDA_INFO"
	.sectionflags	@""
	.align	4


	//----- nvinfo : EIATTR_CUDA_API_VERSION
	.align		4
        /*0000*/ 	.byte	0x04, 0x37
        /*0002*/ 	.short	(.L_589 - .L_588)
.L_588:
        /*0004*/ 	.word	0x00000082


	//----- nvinfo : EIATTR_SW2861232_WAR
	.align		4
.L_589:
        /*0008*/ 	.byte	0x01, 0x35
	.zero		2


	//----- nvinfo : EIATTR_PARAM_CBANK
	.align		4
        /*000c*/ 	.byte	0x04, 0x0a
        /*000e*/ 	.short	(.L_591 - .L_590)
	.align		4
.L_590:
        /*0010*/ 	.word	index@(.nv.constant0._ZN2at6native55_GLOBAL__N__6c1c77d0_17_DistanceKernel_cu_7dd49032_311431cdist_backward_kernel_cuda_implIdNS1_5distsIdE3infEEEvPT_PKS6_S9_S9_S9_S6_lllllll)
        /*0014*/ 	.short	0x0160
        /*0016*/ 	.short	0x0068


	//----- nvinfo : EIATTR_CBANK_PARAM_SIZE
	.align		4
.L_591:
        /*0018*/ 	.byte	0x03, 0x19
        /*001a*/ 	.short	0x0068


	//----- nvinfo : EIATTR_KPARAM_INFO
	.align		4
        /*001c*/ 	.byte	0x04, 0x17
        /*001e*/ 	.short	(.L_593 - .L_592)
.L_592:
        /*0020*/ 	.word	0x00000000
        /*0024*/ 	.short	0x000c
        /*0026*/ 	.short	0x0060
        /*0028*/ 	.byte	0x00, 0xf0, 0x21, 0x00


	//----- nvinfo : EIATTR_KPARAM_INFO
	.align		4
.L_593:
        /*002c*/ 	.byte	0x04, 0x17
        /*002e*/ 	.short	(.L_595 - .L_594)
.L_594:
        /*0030*/ 	.word	0x00000000
        /*0034*/ 	.short	0x000b
        /*0036*/ 	.short	0x0058
        /*0038*/ 	.byte	0x00, 0xf0, 0x21, 0x00


	//----- nvinfo : EIATTR_KPARAM_INFO
	.align		4
.L_595:
        /*003c*/ 	.byte	0x04, 0x17
        /*003e*/ 	.short	(.L_597 - .L_596)
.L_596:
        /*0040*/ 	.word	0x00000000
        /*0044*/ 	.short	0x000a
        /*0046*/ 	.short	0x0050
        /*0048*/ 	.byte	0x00, 0xf0, 0x21, 0x00


	//----- nvinfo : EIATTR_KPARAM_INFO
	.align		4
.L_597:
        /*004c*/ 	.byte	0x04, 0x17
        /*004e*/ 	.short	(.L_599 - .L_598)
.L_598:
        /*0050*/ 	.word	0x00000000
        /*0054*/ 	.short	0x0009
        /*0056*/ 	.short	0x0048
        /*0058*/ 	.byte	0x00, 0xf0, 0x21, 0x00


	//----- nvinfo : EIATTR_KPARAM_INFO
	.align		4
.L_599:
        /*005c*/ 	.byte	0x04, 0x17
        /*005e*/ 	.short	(.L_601 - .L_600)
.L_600:
        /*0060*/ 	.word	0x00000000
        /*0064*/ 	.short	0x0008
        /*0066*/ 	.short	0x0040
        /*0068*/ 	.byte	0x00, 0xf0, 0x21, 0x00


	//----- nvinfo : EIATTR_KPARAM_INFO
	.align		4
.L_601:
        /*006c*/ 	.byte	0x04, 0x17
        /*006e*/ 	.short	(.L_603 - .L_602)
.L_602:
        /*0070*/ 	.word	0x00000000
        /*0074*/ 	.short	0x0007
        /*0076*/ 	.short	0x0038
        /*0078*/ 	.byte	0x00, 0xf0, 0x21, 0x00


	//----- nvinfo : EIATTR_KPARAM_INFO
	.align		4
.L_603:
        /*007c*/ 	.byte	0x04, 0x17
        /*007e*/ 	.short	(.L_605 - .L_604)
.L_604:
        /*0080*/ 	.word	0x00000000
        /*0084*/ 	.short	0x0006
        /*0086*/ 	.short	0x0030
        /*0088*/ 	.byte	0x00, 0xf0, 0x21, 0x00


	//----- nvinfo : EIATTR_KPARAM_INFO
	.align		4
.L_605:
        /*008c*/ 	.byte	0x04, 0x17
        /*008e*/ 	.short	(.L_607 - .L_606)
.L_606:
        /*0090*/ 	.word	0x00000000
        /*0094*/ 	.short	0x0005
        /*0096*/ 	.short	0x0028
        /*0098*/ 	.byte	0x00, 0xf0, 0x21, 0x00


	//----- nvinfo : EIATTR_KPARAM_INFO
	.align		4
.L_607:
        /*009c*/ 	.byte	0x04, 0x17
        /*009e*/ 	.short	(.L_609 - .L_608)
.L_608:
        /*00a0*/ 	.word	0x00000000
        /*00a4*/ 	.short	0x0004
        /*00a6*/ 	.short	0x0020
        /*00a8*/ 	.byte	0x00, 0xf0, 0x21, 0x00


	//----- nvinfo : EIATTR_KPARAM_INFO
	.align		4
.L_609:
        /*00ac*/ 	.byte	0x04, 0x17
        /*00ae*/ 	.short	(.L_611 - .L_610)
.L_610:
        /*00b0*/ 	.word	0x00000000
        /*00b4*/ 	.short	0x0003
        /*00b6*/ 	.short	0x0018
        /*00b8*/ 	.byte	0x00, 0xf0, 0x21, 0x00


	//----- nvinfo : EIATTR_KPARAM_INFO
	.align		4
.L_611:
        /*00bc*/ 	.byte	0x04, 0x17
        /*00be*/ 	.short	(.L_613 - .L_612)
.L_612:
        /*00c0*/ 	.word	0x00000000
        /*00c4*/ 	.short	0x0002
        /*00c6*/ 	.short	0x0010
        /*00c8*/ 	.byte	0x00, 0xf0, 0x21, 0x00


	//----- nvinfo : EIATTR_KPARAM_INFO
	.align		4
.L_613:
        /*00cc*/ 	.byte	0x04, 0x17
        /*00ce*/ 	.short	(.L_615 - .L_614)
.L_614:
        /*00d0*/ 	.word	0x00000000
        /*00d4*/ 	.short	0x0001
        /*00d6*/ 	.short	0x0008
        /*00d8*/ 	.byte	0x00, 0xf0, 0x21, 0x00


	//----- nvinfo : EIATTR_KPARAM_INFO
	.align		4
.L_615:
        /*00dc*/ 	.byte	0x04, 0x17
        /*00de*/ 	.short	(.L_617 - .L_616)
.L_616:
        /*00e0*/ 	.word	0x00000000
        /*00e4*/ 	.short	0x0000
        /*00e6*/ 	.short	0x0000
        /*00e8*/ 	.byte	0x00, 0xf0, 0x21, 0x00


	//----- nvinfo : EIATTR_MAXREG_COUNT
	.align		4
.L_617:
        /*00ec*/ 	.byte	0x03, 0x1b
        /*00ee*/ 	.short	0x00ff


	//----- nvinfo : EIATTR_MERCURY_ISA_VERSION
	.align		4
        /*00f0*/ 	.byte	0x03, 0x5f
        /*00f2*/ 	.short	0x0000


	//----- nvinfo : EIATTR_EXIT_INSTR_OFFSETS
	.align		4
        /*00f4*/ 	.byte	0x04, 0x1c
        /*00f6*/ 	.short	(.L_619 - .L_618)


	//   ....[0]....
.L_618:
        /*00f8*/ 	.word	0x000000f0


	//   ....[1]....
        /*00fc*/ 	.word	0x00000790


	//   ....[2]....
        /*0100*/ 	.word	0x00000bd0


	//----- nvinfo : EIATTR_CTAIDZ_USED
	.align		4
.L_619:
        /*0104*/ 	.byte	0x01, 0x04
	.zero		2


	//----- nvinfo : EIATTR_CRS_STACK_SIZE
	.align		4
        /*0108*/ 	.byte	0x04, 0x1e
        /*010a*/ 	.short	(.L_621 - .L_620)
.L_620:
        /*010c*/ 	.word	0x00000000
.L_621:


//--------------------- .nv.info._ZN2at6native55_GLOBAL__N__6c1c77d0_17_DistanceKernel_cu_7dd49032_311431cdist_backward_kernel_cuda_implIdNS1_5distsIdE3twoEEEvPT_PKS6_S9_S9_S9_S6_lllllll --------------------------
	.section	.nv.info._ZN2at6native55_GLOBAL__N__6c1c77d0_17_DistanceKernel_cu_7dd49032_311431cdist_backward_kernel_cuda_implIdNS1_5distsIdE3twoEEEvPT_PKS6_S9_S9_S9_S6_lllllll,"",@"SHT_CUDA_INFO"
	.sectionflags	@""
	.align	4


	//----- nvinfo : EIATTR_CUDA_API_VERSION
	.align		4
        /*0000*/ 	.byte	0x04, 0x37
        /*0002*/ 	.short	(.L_623 - .L_622)
.L_622:
        /*0004*/ 	.word	0x00000082


	//----- nvinfo : EIATTR_SW2861232_WAR
	.align		4
.L_623:
        /*0008*/ 	.byte	0x01, 0x35
	.zero		2


	//----- nvinfo : EIATTR_PARAM_CBANK
	.align		4
        /*000c*/ 	.byte	0x04, 0x0a
        /*000e*/ 	.short	(.L_625 - .L_624)
	.align		4
.L_624:
        /*0010*/ 	.word	index@(.nv.constant0._ZN2at6native55_GLOBAL__N__6c1c77d0_17_DistanceKernel_cu_7dd49032_311431cdist_backward_kernel_cuda_implIdNS1_5distsIdE3twoEEEvPT_PKS6_S9_S9_S9_S6_lllllll)
        /*0014*/ 	.short	0x0160
        /*0016*/ 	.short	0x0068


	//----- nvinfo : EIATTR_CBANK_PARAM_SIZE
	.align		4
.L_625:
        /*0018*/ 	.byte	0x03, 0x19
        /*001a*/ 	.short	0x0068


	//----- nvinfo : EIATTR_KPARAM_INFO
	.align		4
        /*001c*/ 	.byte	0x04, 0x17
        /*001e*/ 	.short	(.L_627 - .L_626)
.L_626:
        /*0020*/ 	.word	0x00000000
        /*0024*/ 	.short	0x000c
        /*0026*/ 	.short	0x0060
        /*0028*/ 	.byte	0x00, 0xf0, 0x21, 0x00


	//----- nvinfo : EIATTR_KPARAM_INFO
	.align		4
.L_627:
        /*002c*/ 	.byte	0x04, 0x17
        /*002e*/ 	.short	(.L_629 - .L_628)
.L_628:
        /*0030*/ 	.word	0x00000000
        /*0034*/ 	.short	0x000b
        /*0036*/ 	.short	0x0058
        /*0038*/ 	.byte	0x00, 0xf0, 0x21, 0x00


	//----- nvinfo : EIATTR_KPARAM_INFO
	.align		4
.L_629:
        /*003c*/ 	.byte	0x04, 0x17
        /*003e*/ 	.short	(.L_631 - .L_630)
.L_630:
        /*0040*/ 	.word	0x00000000
        /*0044*/ 	.short	0x000a
        /*0046*/ 	.short	0x0050
        /*0048*/ 	.byte	0x00, 0xf0, 0x21, 0x00


	//----- nvinfo : EIATTR_KPARAM_INFO
	.align		4
.L_631:
        /*004c*/ 	.byte	0x04, 0x17
        /*004e*/ 	.short	(.L_633 - .L_632)
.L_632:
        /*0050*/ 	.word	0x00000000
        /*0054*/ 	.short	0x0009
        /*0056*/ 	.short	0x0048
        /*0058*/ 	.byte	0x00, 0xf0, 0x21, 0x00


	//----- nvinfo : EIATTR_KPARAM_INFO
	.align		4
.L_633:
        /*005c*/ 	.byte	0x04, 0x17
        /*005e*/ 	.short	(.L_635 - .L_634)
.L_634:
        /*0060*/ 	.word	0x00000000
        /*0064*/ 	.short	0x0008
        /*0066*/ 	.short	0x0040
        /*0068*/ 	.byte	0x00, 0xf0, 0x21, 0x00


	//----- nvinfo : EIATTR_KPARAM_INFO
	.align		4
.L_635:
        /*006c*/ 	.byte	0x04, 0x17
        /*006e*/ 	.short	(.L_637 - .L_636)
.L_636:
        /*0070*/ 	.word	0x00000000
        /*0074*/ 	.short	0x0007
        /*0076*/ 	.short	0x0038
        /*0078*/ 	.byte	0x00, 0xf0, 0x21, 0x00


	//----- nvinfo : EIATTR_KPARAM_INFO
	.align		4
.L_637:
        /*007c*/ 	.byte	0x04, 0x17
        /*007e*/ 	.short	(.L_639 - .L_638)
.L_638:
        /*0080*/ 	.word	0x00000000
        /*0084*/ 	.short	0x0006
        /*0086*/ 	.short	0x0030
        /*0088*/ 	.byte	0x00, 0xf0, 0x21, 0x00


	//----- nvinfo : EIATTR_KPARAM_INFO
	.align		4
.L_639:
        /*008c*/ 	.byte	0x04, 0x17
        /*008e*/ 	.short	(.L_641 - .L_640)
.L_640:
        /*0090*/ 	.word	0x00000000
        /*0094*/ 	.short	0x0005
        /*0096*/ 	.short	0x0028
        /*0098*/ 	.byte	0x00, 0xf0, 0x21, 0x00


	//----- nvinfo : EIATTR_KPARAM_INFO
	.align		4
.L_641:
        /*009c*/ 	.byte	0x04, 0x17
        /*009e*/ 	.short	(.L_643 - .L_642)
.L_642:
        /*00a0*/ 	.word	0x00000000
        /*00a4*/ 	.short	0x0004
        /*00a6*/ 	.short	0x0020
        /*00a8*/ 	.byte	0x00, 0xf0, 0x21, 0x00


	//----- nvinfo : EIATTR_KPARAM_INFO
	.align		4
.L_643:
        /*00ac*/ 	.byte	0x04, 0x17
        /*00ae*/ 	.short	(.L_645 - .L_644)
.L_644:
        /*00b0*/ 	.word	0x00000000
        /*00b4*/ 	.short	0x0003
        /*00b6*/ 	.short	0x0018
        /*00b8*/ 	.byte	0x00, 0xf0, 0x21, 0x00


	//----- nvinfo : EIATTR_KPARAM_INFO
	.align		4
.L_645:
        /*00bc*/ 	.byte	0x04, 0x17
        /*00be*/ 	.short	(.L_647 - .L_646)
.L_646:
        /*00c0*/ 	.word	0x00000000
        /*00c4*/ 	.short	0x0002
        /*00c6*/ 	.short	0x0010
        /*00c8*/ 	.byte	0x00, 0xf0, 0x21, 0x00


	//----- nvinfo : EIATTR_KPARAM_INFO
	.align		4
.L_647:
        /*00cc*/ 	.byte	0x04, 0x17
        /*00ce*/ 	.short	(.L_649 - .L_648)
.L_648:
        /*00d0*/ 	.word	0x00000000
        /*00d4*/ 	.short	0x0001
        /*00d6*/ 	.short	0x0008
        /*00d8*/ 	.byte	0x00, 0xf0, 0x21, 0x00


	//----- nvinfo : EIATTR_KPARAM_INFO
	.align		4
.L_649:
        /*00dc*/ 	.byte	0x04, 0x17
        /*00de*/ 	.short	(.L_651 - .L_650)
.L_650:
        /*00e0*/ 	.word	0x00000000
        /*00e4*/ 	.short	0x0000
        /*00e6*/ 	.short	0x0000
        /*00e8*/ 	.byte	0x00, 0xf0, 0x21, 0x00


	//----- nvinfo : EIATTR_MAXREG_COUNT
	.align		4
.L_651:
        /*00ec*/ 	.byte	0x03, 0x1b
        /*00ee*/ 	.short	0x00ff


	//----- nvinfo : EIATTR_MERCURY_ISA_VERSION
	.align		4
        /*00f0*/ 	.byte	0x03, 0x5f
        /*00f2*/ 	.short	0x0000


	//----- nvinfo : EIATTR_EXIT_INSTR_OFFSETS
	.align		4
        /*00f4*/ 	.byte	0x04, 0x1c
        /*00f6*/ 	.short	(.L_653 - .L_652)


	//   ....[0]....
.L_652:
        /*00f8*/ 	.word	0x000000f0


	//   ....[1]....
        /*00fc*/ 	.word	0x00000790


	//   ....[2]....
        /*0100*/ 	.word	0x00000c70


	//----- nvinfo : EIATTR_CTAIDZ_USED
	.align		4
.L_653:
        /*0104*/ 	.byte	0x01, 0x04
	.zero		2


	//----- nvinfo : EIATTR_CRS_STACK_SIZE
	.align		4
        /*0108*/ 	.byte	0x04, 0x1e
        /*010a*/ 	.short	(.L_655 - .L_654)
.L_654:
        /*010c*/ 	.word	0x00000000
.L_655:


//--------------------- .nv.info._ZN2at6native55_GLOBAL__N__6c1c77d0_17_DistanceKernel_cu_7dd49032_311431cdist_backward_kernel_cuda_implIdNS1_5distsIdE6lt_twoEEEvPT_PKS6_S9_S9_S9_S6_lllllll --------------------------
	.section	.nv.info._ZN2at6native55_GLOBAL__N__6c1c77d0_17_DistanceKernel_cu_7dd49032_311431cdist_backward_kernel_cuda_implIdNS1_5distsIdE6lt_twoEEEvPT_PKS6_S9_S9_S9_S6_lllllll,"",@"SHT_CUDA_INFO"
	.sectionflags	@""
	.align	4


	//----- nvinfo : EIATTR_CUDA_API_VERSION
	.align		4
        /*0000*/ 	.byte	0x04, 0x37
        /*0002*/ 	.short	(.L_657 - .L_656)
.L_656:
        /*0004*/ 	.word	0x00000082


	//----- nvinfo : EIATTR_SW2861232_WAR
	.align		4
.L_657:
        /*0008*/ 	.byte	0x01, 0x35
	.zero		2


	//----- nvinfo : EIATTR_PARAM_CBANK
	.align		4
        /*000c*/ 	.byte	0x04, 0x0a
        /*000e*/ 	.short	(.L_659 - .L_658)
	.align		4
.L_658:
        /*0010*/ 	.word	index@(.nv.constant0._ZN2at6native55_GLOBAL__N__6c1c77d0_17_DistanceKernel_cu_7dd49032_311431cdist_backward_kernel_cuda_implIdNS1_5distsIdE6lt_twoEEEvPT_PKS6_S9_S9_S9_S6_lllllll)
        /*0014*/ 	.short	0x0160
        /*0016*/ 	.short	0x0068


	//----- nvinfo : EIATTR_CBANK_PARAM_SIZE
	.align		4
.L_659:
        /*0018*/ 	.byte	0x03, 0x19
        /*001a*/ 	.short	0x0068


	//----- nvinfo : EIATTR_KPARAM_INFO
	.align		4
        /*001c*/ 	.byte	0x04, 0x17
        /*001e*/ 	.short	(.L_661 - .L_660)
.L_660:
        /*0020*/ 	.word	0x00000000
        /*0024*/ 	.short	0x000c
        /*0026*/ 	.short	0x0060
        /*0028*/ 	.byte	0x00, 0xf0, 0x21, 0x00


	//----- nvinfo : EIATTR_KPARAM_INFO
	.align		4
.L_661:
        /*002c*/ 	.byte	0x04, 0x17
        /*002e*/ 	.short	(.L_663 - .L_662)
.L_662:
        /*0030*/ 	.word	0x00000000
        /*0034*/ 	.short	0x000b
        /*0036*/ 	.short	0x0058
        /*0038*/ 	.byte	0x00, 0xf0, 0x21, 0x00


	//----- nvinfo : EIATTR_KPARAM_INFO
	.align		4
.L_663:
        /*003c*/ 	.byte	0x04, 0x17
        /*003e*/ 	.short	(.L_665 - .L_664)
.L_664:
        /*0040*/ 	.word	0x00000000
        /*0044*/ 	.short	0x000a
        /*0046*/ 	.short	0x0050
        /*0048*/ 	.byte	0x00, 0xf0, 0x21, 0x00


	//----- nvinfo : EIATTR_KPARAM_INFO
	.align		4
.L_665:
        /*004c*/ 	.byte	0x04, 0x17
        /*004e*/ 	.short	(.L_667 - .L_666)
.L_666:
        /*0050*/ 	.word	0x00000000
        /*0054*/ 	.short	0x0009
        /*0056*/ 	.short	0x0048
        /*0058*/ 	.byte	0x00, 0xf0, 0x21, 0x00


	//----- nvinfo : EIATTR_KPARAM_INFO
	.align		4
.L_667:
        /*005c*/ 	.byte	0x04, 0x17
        /*005e*/ 	.short	(.L_669 - .L_668)
.L_668:
        /*0060*/ 	.word	0x00000000
        /*0064*/ 	.short	0x0008
        /*0066*/ 	.short	0x0040
        /*0068*/ 	.byte	0x00, 0xf0, 0x21, 0x00


	//----- nvinfo : EIATTR_KPARAM_INFO
	.align		4
.L_669:
        /*006c*/ 	.byte	0x04, 0x17
        /*006e*/ 	.short	(.L_671 - .L_670)
.L_670:
        /*0070*/ 	.word	0x00000000
        /*0074*/ 	.short	0x0007
        /*0076*/ 	.short	0x0038
        /*0078*/ 	.byte	0x00, 0xf0, 0x21, 0x00


	//----- nvinfo : EIATTR_KPARAM_INFO
	.align		4
.L_671:
        /*007c*/ 	.byte	0x04, 0x17
        /*007e*/ 	.short	(.L_673 - .L_672)
.L_672:
        /*0080*/ 	.word	0x00000000
        /*0084*/ 	.short	0x0006
        /*0086*/ 	.short	0x0030
        /*0088*/ 	.byte	0x00, 0xf0, 0x21, 0x00


	//----- nvinfo : EIATTR_KPARAM_INFO
	.align		4
.L_673:
        /*008c*/ 	.byte	0x04, 0x17
        /*008e*/ 	.short	(.L_675 - .L_674)
.L_674:
        /*0090*/ 	.word	0x00000000
        /*0094*/ 	.short	0x0005
        /*0096*/ 	.short	0x0028
        /*0098*/ 	.byte	0x00, 0xf0, 0x21, 0x00


	//----- nvinfo : EIATTR_KPARAM_INFO
	.align		4
.L_675:
        /*009c*/ 	.byte	0x04, 0x17
        /*009e*/ 	.short	(.L_677 - .L_676)
.L_676:
        /*00a0*/ 	.word	0x00000000
        /*00a4*/ 	.short	0x0004
        /*00a6*/ 	.short	0x0020
        /*00a8*/ 	.byte	0x00, 0xf0, 0x21, 0x00


	//----- nvinfo : EIATTR_KPARAM_INFO
	.align		4
.L_677:
        /*00ac*/ 	.byte	0x04, 0x17
        /*00ae*/ 	.short	(.L_679 - .L_678)
.L_678:
        /*00b0*/ 	.word	0x00000000
        /*00b4*/ 	.short	0x0003
        /*00b6*/ 	.short	0x0018
        /*00b8*/ 	.byte	0x00, 0xf0, 0x21, 0x00


	//----- nvinfo : EIATTR_KPARAM_INFO
	.align		4
.L_679:
        /*00bc*/ 	.byte	0x04, 0x17
        /*00be*/ 	.short	(.L_681 - .L_680)
.L_680:
        /*00c0*/ 	.word	0x00000000
        /*00c4*/ 	.short	0x0002
        /*00c6*/ 	.short	0x0010
        /*00c8*/ 	.byte	0x00, 0xf0, 0x21, 0x00


	//----- nvinfo : EIATTR_KPARAM_INFO
	.align		4
.L_681:
        /*00cc*/ 	.byte	0x04, 0x17
        /*00ce*/ 	.short	(.L_683 - .L_682)
.L_682:
        /*00d0*/ 	.word	0x00000000
        /*00d4*/ 	.short	0x0001
        /*00d6*/ 	.short	0x0008
        /*00d8*/ 	.byte	0x00, 0xf0, 0x21, 0x00


	//----- nvinfo : EIATTR_KPARAM_INFO
	.align		4
.L_683:
        /*00dc*/ 	.byte	0x04, 0x17
        /*00de*/ 	.short	(.L_685 - .L_684)
.L_684:
        /*00e0*/ 	.word	0x00000000
        /*00e4*/ 	.short	0x0000
        /*00e6*/ 	.short	0x0000
        /*00e8*/ 	.byte	0x00, 0xf0, 0x21, 0x00


	//----- nvinfo : EIATTR_MAXREG_COUNT
	.align		4
.L_685:
        /*00ec*/ 	.byte	0x03, 0x1b
        /*00ee*/ 	.short	0x00ff


	//----- nvinfo : EIATTR_MERCURY_ISA_VERSION
	.align		4
        /*00f0*/ 	.byte	0x03, 0x5f
        /*00f2*/ 	.short	0x0000


	//----- nvinfo : EIATTR_EXIT_INSTR_OFFSETS
	.align		4
        /*00f4*/ 	.byte	0x04, 0x1c
        /*00f6*/ 	.short	(.L_687 - .L_686)


	//   ....[0]....
.L_686:
        /*00f8*/ 	.word	0x000000f0


	//   ....[1]....
        /*00fc*/ 	.word	0x00000740


	//   ....[2]....
        /*0100*/ 	.word	0x00001600


	//   ....[3]....
        /*0104*/ 	.word	0x000021f0


	//----- nvinfo : EIATTR_CTAIDZ_USED
	.align		4
.L_687:
        /*0108*/ 	.byte	0x01, 0x04
	.zero		2


	//----- nvinfo : EIATTR_CRS_STACK_SIZE
	.align		4
        /*010c*/ 	.byte	0x04, 0x1e
        /*010e*/ 	.short	(.L_689 - .L_688)
.L_688:
        /*0110*/ 	.word	0x00000000
.L_689:


//--------------------- .nv.info._ZN2at6native55_GLOBAL__N__6c1c77d0_17_DistanceKernel_cu_7dd49032_311431cdist_backward_kernel_cuda_implIdNS1_5distsIdE3oneEEEvPT_PKS6_S9_S9_S9_S6_lllllll --------------------------
	.section	.nv.info._ZN2at6native55_GLOBAL__N__6c1c77d0_17_DistanceKernel_cu_7dd49032_311431cdist_backward_kernel_cuda_implIdNS1_5distsIdE3oneEEEvPT_PKS6_S9_S9_S9_S6_lllllll,"",@"SHT_CUDA_INFO"
	.sectionflags	@""
	.align	4


	//----- nvinfo : EIATTR_CUDA_API_VERSION
	.align		4
        /*0000*/ 	.byte	0x04, 0x37
        /*0002*/ 	.short	(.L_691 - .L_690)
.L_690:
        /*0004*/ 	.word	0x00000082


	//----- nvinfo : EIATTR_SW2861232_WAR
	.align		4
.L_691:
        /*0008*/ 	.byte	0x01, 0x35
	.zero		2


	//----- nvinfo : EIATTR_PARAM_CBANK
	.align		4
        /*000c*/ 	.byte	0x04, 0x0a
        /*000e*/ 	.short	(.L_693 - .L_692)
	.align		4
.L_692:
        /*0010*/ 	.word	index@(.nv.constant0._ZN2at6native55_GLOBAL__N__6c1c77d0_17_DistanceKernel_cu_7dd49032_311431cdist_backward_kernel_cuda_implIdNS1_5distsIdE3oneEEEvPT_PKS6_S9_S9_S9_S6_lllllll)
        /*0014*/ 	.short	0x0160
        /*0016*/ 	.short	0x0068


	//----- nvinfo : EIATTR_CBANK_PARAM_SIZE
	.align		4
.L_693:
        /*0018*/ 	.byte	0x03, 0x19
        /*001a*/ 	.short	0x0068


	//----- nvinfo : EIATTR_KPARAM_INFO
	.align		4
        /*001c*/ 	.byte	0x04, 0x17
        /*001e*/ 	.short	(.L_695 - .L_694)
.L_694:
        /*0020*/ 	.word	0x00000000
        /*0024*/ 	.short	0x000c
        /*0026*/ 	.short	0x0060
        /*0028*/ 	.byte	0x00, 0xf0, 0x21, 0x00


	//----- nvinfo : EIATTR_KPARAM_INFO
	.align		4
.L_695:
        /*002c*/ 	.byte	0x04, 0x17
        /*002e*/ 	.short	(.L_697 - .L_696)
.L_696:
        /*0030*/ 	.word	0x00000000
        /*0034*/ 	.short	0x000b
        /*0036*/ 	.short	0x0058
        /*0038*/ 	.byte	0x00, 0xf0, 0x21, 0x00


	//----- nvinfo : EIATTR_KPARAM_INFO
	.align		4
.L_697:
        /*003c*/ 	.byte	0x04, 0x17
        /*003e*/ 	.short	(.L_699 - .L_698)
.L_698:
        /*0040*/ 	.word	0x00000000
        /*0044*/ 	.short	0x000a
        /*0046*/ 	.short	0x0050
        /*0048*/ 	.byte	0x00, 0xf0, 0x21, 0x00


	//----- nvinfo : EIATTR_KPARAM_INFO
	.align		4
.L_699:
        /*004c*/ 	.byte	0x04, 0x17
        /*004e*/ 	.short	(.L_701 - .L_700)
.L_700:
        /*0050*/ 	.word	0x00000000
        /*0054*/ 	.short	0x0009
        /*0056*/ 	.short	0x0048
        /*0058*/ 	.byte	0x00, 0xf0, 0x21, 0x00


	//----- nvinfo : EIATTR_KPARAM_INFO
	.align		4
.L_701:
        /*005c*/ 	.byte	0x04, 0x17
        /*005e*/ 	.short	(.L_703 - .L_702)
.L_702:
        /*0060*/ 	.word	0x00000000
        /*0064*/ 	.short	0x0008
        /*0066*/ 	.short	0x0040
        /*0068*/ 	.byte	0x00, 0xf0, 0x21, 0x00


	//----- nvinfo : EIATTR_KPARAM_INFO
	.align		4
.L_703:
        /*006c*/ 	.byte	0x04, 0x17
        /*006e*/ 	.short	(.L_705 - .L_704)
.L_704:
        /*0070*/ 	.word	0x00000000
        /*0074*/ 	.short	0x0007
        /*0076*/ 	.short	0x0038
        /*0078*/ 	.byte	0x00, 0xf0, 0x21, 0x00


	//----- nvinfo : EIATTR_KPARAM_INFO
	.align		4
.L_705:
        /*007c*/ 	.byte	0x04, 0x17
        /*007e*/ 	.short	(.L_707 - .L_706)
.L_706:
        /*0080*/ 	.word	0x00000000
        /*0084*/ 	.short	0x0006
        /*0086*/ 	.short	0x0030
        /*0088*/ 	.byte	0x00, 0xf0, 0x21, 0x00


	//----- nvinfo : EIATTR_KPARAM_INFO
	.align		4
.L_707:
        /*008c*/ 	.byte	0x04, 0x17
        /*008e*/ 	.short	(.L_709 - .L_708)
.L_708:
        /*0090*/ 	.word	0x00000000
        /*0094*/ 	.short	0x0005
        /*0096*/ 	.short	0x0028
        /*0098*/ 	.byte	0x00, 0xf0, 0x21, 0x00


	//----- nvinfo : EIATTR_KPARAM_INFO
	.align		4
.L_709:
        /*009c*/ 	.byte	0x04, 0x17
        /*009e*/ 	.short	(.L_711 - .L_710)
.L_710:
        /*00a0*/ 	.word	0x00000000
        /*00a4*/ 	.short	0x0004
        /*00a6*/ 	.short	0x0020
        /*00a8*/ 	.byte	0x00, 0xf0, 0x21, 0x00


	//----- nvinfo : EIATTR_KPARAM_INFO
	.align		4
.L_711:
        /*00ac*/ 	.byte	0x04, 0x17
        /*00ae*/ 	.short	(.L_713 - .L_712)
.L_712:
        /*00b0*/ 	.word	0x00000000
        /*00b4*/ 	.short	0x0003
        /*00b6*/ 	.short	0x0018
        /*00b8*/ 	.byte	0x00, 0xf0, 0x21, 0x00


	//----- nvinfo : EIATTR_KPARAM_INFO
	.align		4
.L_713:
        /*00bc*/ 	.byte	0x04, 0x17
        /*00be*/ 	.short	(.L_715 - .L_714)
.L_714:
        /*00c0*/ 	.word	0x00000000
        /*00c4*/ 	.short	0x0002
        /*00c6*/ 	.short	0x0010
        /*00c8*/ 	.byte	0x00, 0xf0, 0x21, 0x00


	//----- nvinfo : EIATTR_KPARAM_INFO
	.align		4
.L_715:
        /*00cc*/ 	.byte	0x04, 0x17
        /*00ce*/ 	.short	(.L_717 - .L_716)
.L_716:
        /*00d0*/ 	.word	0x00000000
        /*00d4*/ 	.short	0x0001
        /*00d6*/ 	.short	0x0008
        /*00d8*/ 	.byte	0x00, 0xf0, 0x21, 0x00


	//----- nvinfo : EIATTR_KPARAM_INFO
	.align		4
.L_717:
        /*00dc*/ 	.byte	0x04, 0x17
        /*00de*/ 	.short	(.L_719 - .L_718)
.L_718:
        /*00e0*/ 	.word	0x00000000
        /*00e4*/ 	.short	0x0000
        /*00e6*/ 	.short	0x0000
        /*00e8*/ 	.byte	0x00, 0xf0, 0x21, 0x00


	//----- nvinfo : EIATTR_MAXREG_COUNT
	.align		4
.L_719:
        /*00ec*/ 	.byte	0x03, 0x1b
        /*00ee*/ 	.short	0x00ff


	//----- nvinfo : EIATTR_MERCURY_ISA_VERSION
	.align		4
        /*00f0*/ 	.byte	0x03, 0x5f
        /*00f2*/ 	.short	0x0000


	//----- nvinfo : EIATTR_EXIT_INSTR_OFFSETS
	.align		4
        /*00f4*/ 	.byte	0x04, 0x1c
        /*00f6*/ 	.short	(.L_721 - .L_720)


	//   ....[0]....
.L_720:
        /*00f8*/ 	.word	0x000000f0


	//   ....[1]....
        /*00fc*/ 	.word	0x00000740


	//   ....[2]....
        /*0100*/ 	.word	0x00000b10


	//----- nvinfo : EIATTR_CTAIDZ_USED
	.align		4
.L_721:
        /*0104*/ 	.byte	0x01, 0x04
	.zero		2


	//----- nvinfo : EIATTR_CRS_STACK_SIZE
	.align		4
        /*0108*/ 	.byte	0x04, 0x1e
        /*010a*/ 	.short	(.L_723 - .L_722)
.L_722:
        /*010c*/ 	.word	0x00000000
.L_723:


//--------------------- .nv.info._ZN2at6native55_GLOBAL__N__6c1c77d0_17_DistanceKernel_cu_7dd49032_311431cdist_backward_kernel_cuda_implIdNS1_5distsIdE1pEEEvPT_PKS6_S9_S9_S9_S6_lllllll --------------------------
	.section	.nv.info._ZN2at6native55_GLOBAL__N__6c1c77d0_17_DistanceKernel_cu_7dd49032_311431cdist_backward_kernel_cuda_implIdNS1_5distsIdE1pEEEvPT_PKS6_S9_S9_S9_S6_lllllll,"",@"SHT_CUDA_INFO"
	.sectionflags	@""
	.align	4


	//----- nvinfo : EIATTR_CUDA_API_VERSION
	.align		4
        /*0000*/ 	.byte	0x04, 0x37
        /*0002*/ 	.short	(.L_725 - .L_724)
.L_724:
        /*0004*/ 	.word	0x00000082


	//----- nvinfo : EIATTR_SW2861232_WAR
	.align		4
.L_725:
        /*0008*/ 	.byte	0x01, 0x35
	.zero		2


	//----- nvinfo : EIATTR_PARAM_CBANK
	.align		4
        /*000c*/ 	.byte	0x04, 0x0a
        /*000e*/ 	.short	(.L_727 - .L_726)
	.align		4
.L_726:
        /*0010*/ 	.word	index@(.nv.constant0._ZN2at6native55_GLOBAL__N__6c1c77d0_17_DistanceKernel_cu_7dd49032_311431cdist_backward_kernel_cuda_implIdNS1_5distsIdE1pEEEvPT_PKS6_S9_S9_S9_S6_lllllll)
        /*0014*/ 	.short	0x0160
        /*0016*/ 	.short	0x0068


	//----- nvinfo : EIATTR_CBANK_PARAM_SIZE
	.align		4
.L_727:
        /*0018*/ 	.byte	0x03, 0x19
        /*001a*/ 	.short	0x0068


	//----- nvinfo : EIATTR_KPARAM_INFO
	.align		4
        /*001c*/ 	.byte	0x04, 0x17
        /*001e*/ 	.short	(.L_729 - .L_728)
.L_728:
        /*0020*/ 	.word	0x00000000
        /*0024*/ 	.short	0x000c
        /*0026*/ 	.short	0x0060
        /*0028*/ 	.byte	0x00, 0xf0, 0x21, 0x00


	//----- nvinfo : EIATTR_KPARAM_INFO
	.align		4
.L_729:
        /*002c*/ 	.byte	0x04, 0x17
        /*002e*/ 	.short	(.L_731 - .L_730)
.L_730:
        /*0030*/ 	.word	0x00000000
        /*0034*/ 	.short	0x000b
        /*0036*/ 	.short	0x0058
        /*0038*/ 	.byte	0x00, 0xf0, 0x21, 0x00


	//----- nvinfo : EIATTR_KPARAM_INFO
	.align		4
.L_731:
        /*003c*/ 	.byte	0x04, 0x17
        /*003e*/ 	.short	(.L_733 - .L_732)
.L_732:
        /*0040*/ 	.word	0x00000000
        /*0044*/ 	.short	0x000a
        /*0046*/ 	.short	0x0050
        /*0048*/ 	.byte	0x00, 0xf0, 0x21, 0x00


	//----- nvinfo : EIATTR_KPARAM_INFO
	.align		4
.L_733:
        /*004c*/ 	.byte	0x04, 0x17
        /*004e*/ 	.short	(.L_735 - .L_734)
.L_734:
        /*0050*/ 	.word	0x00000000
        /*0054*/ 	.short	0x0009
        /*0056*/ 	.short	0x0048
        /*0058*/ 	.byte	0x00, 0xf0, 0x21, 0x00


	//----- nvinfo : EIATTR_KPARAM_INFO
	.align		4
.L_735:
        /*005c*/ 	.byte	0x04, 0x17
        /*005e*/ 	.short	(.L_737 - .L_736)
.L_736:
        /*0060*/ 	.word	0x00000000
        /*0064*/ 	.short	0x0008
        /*0066*/ 	.short	0x0040
        /*0068*/ 	.byte	0x00, 0xf0, 0x21, 0x00


	//----- nvinfo : EIATTR_KPARAM_INFO
	.align		4
.L_737:
        /*006c*/ 	.byte	0x04, 0x17
        /*006e*/ 	.short	(.L_739 - .L_738)
.L_738:
        /*0070*/ 	.word	0x00000000
        /*0074*/ 	.short	0x0007
        /*0076*/ 	.short	0x0038
        /*0078*/ 	.byte	0x00, 0xf0, 0x21, 0x00


	//----- nvinfo : EIATTR_KPARAM_INFO
	.align		4
.L_739:
        /*007c*/ 	.byte	0x04, 0x17
        /*007e*/ 	.short	(.L_741 - .L_740)
.L_740:
        /*0080*/ 	.word	0x00000000
        /*0084*/ 	.short	0x0006
        /*0086*/ 	.short	0x0030
        /*0088*/ 	.byte	0x00, 0xf0, 0x21, 0x00


	//----- nvinfo : EIATTR_KPARAM_INFO
	.align		4
.L_741:
        /*008c*/ 	.byte	0x04, 0x17
        /*008e*/ 	.short	(.L_743 - .L_742)
.L_742:
        /*0090*/ 	.word	0x00000000
        /*0094*/ 	.short	0x0005
        /*0096*/ 	.short	0x0028
        /*0098*/ 	.byte	0x00, 0xf0, 0x21, 0x00


	//----- nvinfo : EIATTR_KPARAM_INFO
	.align		4
.L_743:
        /*009c*/ 	.byte	0x04, 0x17
        /*009e*/ 	.short	(.L_745 - .L_744)
.L_744:
        /*00a0*/ 	.word	0x00000000
        /*00a4*/ 	.short	0x0004
        /*00a6*/ 	.short	0x0020
        /*00a8*/ 	.byte	0x00, 0xf0, 0x21, 0x00


	//----- nvinfo : EIATTR_KPARAM_INFO
	.align		4
.L_745:
        /*00ac*/ 	.byte	0x04, 0x17
        /*00ae*/ 	.short	(.L_747 - .L_746)
.L_746:
        /*00b0*/ 	.word	0x00000000
        /*00b4*/ 	.short	0x0003
        /*00b6*/ 	.short	0x0018
        /*00b8*/ 	.byte	0x00, 0xf0, 0x21, 0x00


	//----- nvinfo : EIATTR_KPARAM_INFO
	.align		4
.L_747:
        /*00bc*/ 	.byte	0x04, 0x17
        /*00be*/ 	.short	(.L_749 - .L_748)
.L_748:
        /*00c0*/ 	.word	0x00000000
        /*00c4*/ 	.short	0x0002
        /*00c6*/ 	.short	0x0010
        /*00c8*/ 	.byte	0x00, 0xf0, 0x21, 0x00


	//----- nvinfo : EIATTR_KPARAM_INFO
	.align		4
.L_749:
        /*00cc*/ 	.byte	0x04, 0x17
        /*00ce*/ 	.short	(.L_751 - .L_750)
.L_750:
        /*00d0*/ 	.word	0x00000000
        /*00d4*/ 	.short	0x0001
        /*00d6*/ 	.short	0x0008
        /*00d8*/ 	.byte	0x00, 0xf0, 0x21, 0x00


	//----- nvinfo : EIATTR_KPARAM_INFO
	.align		4
.L_751:
        /*00dc*/ 	.byte	0x04, 0x17
        /*00de*/ 	.short	(.L_753 - .L_752)
.L_752:
        /*00e0*/ 	.word	0x00000000
        /*00e4*/ 	.short	0x0000
        /*00e6*/ 	.short	0x0000
        /*00e8*/ 	.byte	0x00, 0xf0, 0x21, 0x00


	//----- nvinfo : EIATTR_MAXREG_COUNT
	.align		4
.L_753:
        /*00ec*/ 	.byte	0x03, 0x1b
        /*00ee*/ 	.short	0x00ff


	//----- nvinfo : EIATTR_MERCURY_ISA_VERSION
	.align		4
        /*00f0*/ 	.byte	0x03, 0x5f
        /*00f2*/ 	.short	0x0000


	//----- nvinfo : EIATTR_EXIT_INSTR_OFFSETS
	.align		4
        /*00f4*/ 	.byte	0x04, 0x1c
        /*00f6*/ 	.short	(.L_755 - .L_754)


	//   ....[0]....
.L_754:
        /*00f8*/ 	.word	0x000000f0


	//   ....[1]....
        /*00fc*/ 	.word	0x00000770


	//   ....[2]....
        /*0100*/ 	.word	0x00001790


	//   ....[3]....
        /*0104*/ 	.word	0x00001ec0


	//----- nvinfo : EIATTR_CTAIDZ_USED
	.align		4
.L_755:
        /*0108*/ 	.byte	0x01, 0x04
	.zero		2


	//----- nvinfo : EIATTR_CRS_STACK_SIZE
	.align		4
        /*010c*/ 	.byte	0x04, 0x1e
        /*010e*/ 	.short	(.L_757 - .L_756)
.L_756:
        /*0110*/ 	.word	0x00000000
.L_757:


//--------------------- .nv.info._ZN2at6native55_GLOBAL__N__6c1c77d0_17_DistanceKernel_cu_7dd49032_311431pdist_backward_kernel_cuda_implIfNS1_5distsIfE3infEEEvPT_PKS6_S9_S9_llllS6_dd --------------------------
	.section	.nv.info._ZN2at6native55_GLOBAL__N__6c1c77d0_17_DistanceKernel_cu_7dd49032_311431pdist_backward_kernel_cuda_implIfNS1_5distsIfE3infEEEvPT_PKS6_S9_S9_llllS6_dd,"",@"SHT_CUDA_INFO"
	.sectionflags	@""
	.align	4


	//----- nvinfo : EIATTR_CUDA_API_VERSION
	.align		4
        /*0000*/ 	.byte	0x04, 0x37
        /*0002*/ 	.short	(.L_759 - .L_758)
.L_758:
        /*0004*/ 	.word	0x00000082


	//----- nvinfo : EIATTR_SW2861232_WAR
	.align		4
.L_759:
        /*0008*/ 	.byte	0x01, 0x35
	.zero		2


	//----- nvinfo : EIATTR_PARAM_CBANK
	.align		4
        /*000c*/ 	.byte	0x04, 0x0a
        /*000e*/ 	.short	(.L_761 - .L_760)
	.align		4
.L_760:
        /*0010*/ 	.word	index@(.nv.constant0._ZN2at6native55_GLOBAL__N__6c1c77d0_17_DistanceKernel_cu_7dd49032_311431pdist_backward_kernel_cuda_implIfNS1_5distsIfE3infEEEvPT_PKS6_S9_S9_llllS6_dd)
        /*0014*/ 	.short	0x0160
        /*0016*/ 	.short	0x0058


	//----- nvinfo : EIATTR_CBANK_PARAM_SIZE
	.align		4
.L_761:
        /*0018*/ 	.byte	0x03, 0x19
        /*001a*/ 	.short	0x0058


	//----- nvinfo : EIATTR_KPARAM_INFO
	.align		4
        /*001c*/ 	.byte	0x04, 0x17
        /*001e*/ 	.short	(.L_763 - .L_762)
.L_762:
        /*0020*/ 	.word	0x00000000
        /*0024*/ 	.short	0x000a
        /*0026*/ 	.short	0x0050
        /*0028*/ 	.byte	0x00, 0xf0, 0x21, 0x00


	//----- nvinfo : EIATTR_KPARAM_INFO
	.align		4
.L_763:
        /*002c*/ 	.byte	0x04, 0x17
        /*002e*/ 	.short	(.L_765 - .L_764)
.L_764:
        /*0030*/ 	.word	0x00000000
        /*0034*/ 	.short	0x0009
        /*0036*/ 	.short	0x0048
        /*0038*/ 	.byte	0x00, 0xf0, 0x21, 0x00


	//----- nvinfo : EIATTR_KPARAM_INFO
	.align		4
.L_765:
        /*003c*/ 	.byte	0x04, 0x17
        /*003e*/ 	.short	(.L_767 - .L_766)
.L_766:
        /*0040*/ 	.word	0x00000000
        /*0044*/ 	.short	0x0008
        /*0046*/ 	.short	0x0040
        /*0048*/ 	.byte	0x00, 0xf0, 0x11, 0x00


	//----- nvinfo : EIATTR_KPARAM_INFO
	.align		4
.L_767:
        /*004c*/ 	.byte	0x04, 0x17
        /*004e*/ 	.short	(.L_769 - .L_768)
.L_768:
        /*0050*/ 	.word	0x00000000
        /*0054*/ 	.short	0x0007
        /*0056*/ 	.short	0x0038
        /*0058*/ 	.byte	0x00, 0xf0, 0x21, 0x00


	//----- nvinfo : EIATTR_KPARAM_INFO
	.align		4
.L_769:
        /*005c*/ 	.byte	0x04, 0x17
        /*005e*/ 	.short	(.L_771 - .L_770)
.L_770:
        /*0060*/ 	.word	0x00000000
        /*0064*/ 	.short	0x0006
        /*0066*/ 	.short	0x0030
        /*0068*/ 	.byte	0x00, 0xf0, 0x21, 0x00


	//----- nvinfo : EIATTR_KPARAM_INFO
	.align		4
.L_771:
        /*006c*/ 	.byte	0x04, 0x17
        /*006e*/ 	.short	(.L_773 - .L_772)
.L_772:
        /*0070*/ 	.word	0x00000000
        /*0074*/ 	.short	0x0005
        /*0076*/ 	.short	0x0028
        /*0078*/ 	.byte	0x00, 0xf0, 0x21, 0x00


	//----- nvinfo : EIATTR_KPARAM_INFO
	.align		4
.L_773:
        /*007c*/ 	.byte	0x04, 0x17
        /*007e*/ 	.short	(.L_775 - .L_774)
.L_774:
        /*0080*/ 	.word	0x00000000
        /*0084*/ 	.short	0x0004
        /*0086*/ 	.short	0x0020
        /*0088*/ 	.byte	0x00, 0xf0, 0x21, 0x00


	//----- nvinfo : EIATTR_KPARAM_INFO
	.align		4
.L_775:
        /*008c*/ 	.byte	0x04, 0x17
        /*008e*/ 	.short	(.L_777 - .L_776)
.L_776:
        /*0090*/ 	.word	0x00000000
        /*0094*/ 	.short	0x0003
        /*0096*/ 	.short	0x0018
        /*0098*/ 	.byte	0x00, 0xf0, 0x21, 0x00


	//----- nvinfo : EIATTR_KPARAM_INFO
	.align		4
.L_777:
        /*009c*/ 	.byte	0x04, 0x17
        /*009e*/ 	.short	(.L_779 - .L_778)
.L_778:
        /*00a0*/ 	.word	0x00000000
        /*00a4*/ 	.short	0x0002
        /*00a6*/ 	.short	0x0010
        /*00a8*/ 	.byte	0x00, 0xf0, 0x21, 0x00


	//----- nvinfo : EIATTR_KPARAM_INFO
	.align		4
.L_779:
        /*00ac*/ 	.byte	0x04, 0x17
        /*00ae*/ 	.short	(.L_781 - .L_780)
.L_780:
        /*00b0*/ 	.word	0x00000000
        /*00b4*/ 	.short	0x0001
        /*00b6*/ 	.short	0x0008
        /*00b8*/ 	.byte	0x00, 0xf0, 0x21, 0x00


	//----- nvinfo : EIATTR_KPARAM_INFO
	.align		4
.L_781:
        /*00bc*/ 	.byte	0x04, 0x17
        /*00be*/ 	.short	(.L_783 - .L_782)
.L_782:
        /*00c0*/ 	.word	0x00000000
        /*00c4*/ 	.short	0x0000
        /*00c6*/ 	.short	0x0000
        /*00c8*/ 	.byte	0x00, 0xf0, 0x21, 0x00


	//----- nvinfo : EIATTR_MAXREG_COUNT
	.align		4
.L_783:
        /*00cc*/ 	.byte	0x03, 0x1b
        /*00ce*/ 	.short	0x00ff


	//----- nvinfo : EIATTR_MERCURY_ISA_VERSION
	.align		4
        /*00d0*/ 	.byte	0x03, 0x5f
        /*00d2*/ 	.short	0x0000


	//----- nvinfo : EIATTR_EXIT_INSTR_OFFSETS
	.align		4
        /*00d4*/ 	.byte	0x04, 0x1c
        /*00d6*/ 	.short	(.L_785 - .L_784)


	//   ....[0]....
.L_784:
        /*00d8*/ 	.word	0x00000070


	//   ....[1]....
        /*00dc*/ 	.word	0x000002f0


	//   ....[2]....
        /*00e0*/ 	.word	0x00000940


	//----- nvinfo : EIATTR_CRS_STACK_SIZE
	.align		4
.L_785:
        /*00e4*/ 	.byte	0x04, 0x1e
        /*00e6*/ 	.short	(.L_787 - .L_786)
.L_786:
        /*00e8*/ 	.word	0x00000000
.L_787:


//--------------------- .nv.info._ZN2at6native55_GLOBAL__N__6c1c77d0_17_DistanceKernel_cu_7dd49032_311431pdist_backward_kernel_cuda_implIfNS1_5distsIfE3twoEEEvPT_PKS6_S9_S9_llllS6_dd --------------------------
	.section	.nv.info._ZN2at6native55_GLOBAL__N__6c1c77d0_17_DistanceKernel_cu_7dd49032_311431pdist_backward_kernel_cuda_implIfNS1_5distsIfE3twoEEEvPT_PKS6_S9_S9_llllS6_dd,"",@"SHT_CUDA_INFO"
	.sectionflags	@""
	.align	4


	//----- nvinfo : EIATTR_CUDA_API_VERSION
	.align		4
        /*0000*/ 	.byte	0x04, 0x37
        /*0002*/ 	.short	(.L_789 - .L_788)
.L_788:
        /*0004*/ 	.word	0x00000082


	//----- nvinfo : EIATTR_SW2861232_WAR
	.align		4
.L_789:
        /*0008*/ 	.byte	0x01, 0x35
	.zero		2


	//----- nvinfo : EIATTR_PARAM_CBANK
	.align		4
        /*000c*/ 	.byte	0x04, 0x0a
        /*000e*/ 	.short	(.L_791 - .L_790)
	.align		4
.L_790:
        /*0010*/ 	.word	index@(.nv.constant0._ZN2at6native55_GLOBAL__N__6c1c77d0_17_DistanceKernel_cu_7dd49032_311431pdist_backward_kernel_cuda_implIfNS1_5distsIfE3twoEEEvPT_PKS6_S9_S9_llllS6_dd)
        /*0014*/ 	.short	0x0160
        /*0016*/ 	.short	0x0058


	//----- nvinfo : EIATTR_CBANK_PARAM_SIZE
	.align		4
.L_791:
        /*0018*/ 	.byte	0x03, 0x19
        /*001a*/ 	.short	0x0058


	//----- nvinfo : EIATTR_KPARAM_INFO
	.align		4
        /*001c*/ 	.byte	0x04, 0x17
        /*001e*/ 	.short	(.L_793 - .L_792)
.L_792:
        /*0020*/ 	.word	0x00000000
        /*0024*/ 	.short	0x000a
        /*0026*/ 	.short	0x0050
        /*0028*/ 	.byte	0x00, 0xf0, 0x21, 0x00


	//----- nvinfo : EIATTR_KPARAM_INFO
	.align		4
.L_793:
        /*002c*/ 	.byte	0x04, 0x17
        /*002e*/ 	.short	(.L_795 - .L_794)
.L_794:
        /*0030*/ 	.word	0x00000000
        /*0034*/ 	.short	0x0009
        /*0036*/ 	.short	0x0048
        /*0038*/ 	.byte	0x00, 0xf0, 0x21, 0x00


	//----- nvinfo : EIATTR_KPARAM_INFO
	.align		4
.L_795:
        /*003c*/ 	.byte	0x04, 0x17
        /*003e*/ 	.short	(.L_797 - .L_796)
.L_796:
        /*0040*/ 	.word	0x00000000
        /*0044*/ 	.short	0x0008
        /*0046*/ 	.short	0x0040
        /*0048*/ 	.byte	0x00, 0xf0, 0x11, 0x00


	//----- nvinfo : EIATTR_KPARAM_INFO
	.align		4
.L_797:
        /*004c*/ 	.byte	0x04, 0x17
        /*004e*/ 	.short	(.L_799 - .L_798)
.L_798:
        /*0050*/ 	.word	0x00000000
        /*0054*/ 	.short	0x0007
        /*0056*/ 	.short	0x0038
        /*0058*/ 	.byte	0x00, 0xf0, 0x21, 0x00


	//----- nvinfo : EIATTR_KPARAM_INFO
	.align		4
.L_799:
        /*005c*/ 	.byte	0x04, 0x17
        /*005e*/ 	.short	(.L_801 - .L_800)
.L_800:
        /*0060*/ 	.word	0x00000000
        /*0064*/ 	.short	0x0006
        /*0066*/ 	.short	0x0030
        /*0068*/ 	.byte	0x00, 0xf0, 0x21, 0x00


	//----- nvinfo : EIATTR_KPARAM_INFO
	.align		4
.L_801:
        /*006c*/ 	.byte	0x04, 0x17
        /*006e*/ 	.short	(.L_803 - .L_802)
.L_802:
        /*0070*/ 	.word	0x00000000
        /*0074*/ 	.short	0x0005
        /*0076*/ 	.short	0x0028
        /*0078*/ 	.byte	0x00, 0xf0, 0x21, 0x00


	//----- nvinfo : EIATTR_KPARAM_INFO
	.align		4
.L_803:
        /*007c*/ 	.byte	0x04, 0x17
        /*007e*/ 	.short	(.L_805 - .L_804)
.L_804:
        /*0080*/ 	.word	0x00000000
        /*0084*/ 	.short	0x0004
        /*0086*/ 	.short	0x0020
        /*0088*/ 	.byte	0x00, 0xf0, 0x21, 0x00


	//----- nvinfo : EIATTR_KPARAM_INFO
	.align		4
.L_805:
        /*008c*/ 	.byte	0x04, 0x17
        /*008e*/ 	.short	(.L_807 - .L_806)
.L_806:
        /*0090*/ 	.word	0x00000000
        /*0094*/ 	.short	0x0003
        /*0096*/ 	.short	0x0018
        /*0098*/ 	.byte	0x00, 0xf0, 0x21, 0x00


	//----- nvinfo : EIATTR_KPARAM_INFO
	.align		4
.L_807:
        /*009c*/ 	.byte	0x04, 0x17
        /*009e*/ 	.short	(.L_809 - .L_808)
.L_808:
        /*00a0*/ 	.word	0x00000000
        /*00a4*/ 	.short	0x0002
        /*00a6*/ 	.short	0x0010
        /*00a8*/ 	.byte	0x00, 0xf0, 0x21, 0x00


	//----- nvinfo : EIATTR_KPARAM_INFO
	.align		4
.L_809:
        /*00ac*/ 	.byte	0x04, 0x17
        /*00ae*/ 	.short	(.L_811 - .L_810)
.L_810:
        /*00b0*/ 	.word	0x00000000
        /*00b4*/ 	.short	0x0001
        /*00b6*/ 	.short	0x0008
        /*00b8*/ 	.byte	0x00, 0xf0, 0x21, 0x00


	//----- nvinfo : EIATTR_KPARAM_INFO
	.align		4
.L_811:
        /*00bc*/ 	.byte	0x04, 0x17
        /*00be*/ 	.short	(.L_813 - .L_812)
.L_812:
        /*00c0*/ 	.word	0x00000000
        /*00c4*/ 	.short	0x0000
        /*00c6*/ 	.short	0x0000
        /*00c8*/ 	.byte	0x00, 0xf0, 0x21, 0x00


	//----- nvinfo : EIATTR_MAXREG_COUNT
	.align		4
.L_813:
        /*00cc*/ 	.byte	0x03, 0x1b
        /*00ce*/ 	.short	0x00ff


	//----- nvinfo : EIATTR_MERCURY_ISA_VERSION
	.align		4
        /*00d0*/ 	.byte	0x03, 0x5f
        /*00d2*/ 	.short	0x0000


	//----- nvinfo : EIATTR_EXIT_INSTR_OFFSETS
	.align		4
        /*00d4*/ 	.byte	0x04, 0x1c
        /*00d6*/ 	.short	(.L_815 - .L_814)


	//   ....[0]....
.L_814:
        /*00d8*/ 	.word	0x00000070


	//   ....[1]....
        /*00dc*/ 	.word	0x00000300


	//   ....[2]....
        /*00e0*/ 	.word	0x000008f0


	//----- nvinfo : EIATTR_CRS_STACK_SIZE
	.align		4
.L_815:
        /*00e4*/ 	.byte	0x04, 0x1e
        /*00e6*/ 	.short	(.L_817 - .L_816)
.L_816:
        /*00e8*/ 	.word	0x00000000
.L_817:


//--------------------- .nv.info._ZN2at6native55_GLOBAL__N__6c1c77d0_17_DistanceKernel_cu_7dd49032_311431pdist_backward_kernel_cuda_implIfNS1_5distsIfE6lt_twoEEEvPT_PKS6_S9_S9_llllS6_dd --------------------------
	.section	.nv.info._ZN2at6native55_GLOBAL__N__6c1c77d0_17_DistanceKernel_cu_7dd49032_311431pdist_backward_kernel_cuda_implIfNS1_5distsIfE6lt_twoEEEvPT_PKS6_S9_S9_llllS6_dd,"",@"SHT_CUDA_INFO"
	.sectionflags	@""
	.align	4


	//----- nvinfo : EIATTR_CUDA_API_VERSION
	.align		4
        /*0000*/ 	.byte	0x04, 0x37
        /*0002*/ 	.short	(.L_819 - .L_818)
.L_818:
        /*0004*/ 	.word	0x00000082


	//----- nvinfo : EIATTR_SW2861232_WAR
	.align		4
.L_819:
        /*0008*/ 	.byte	0x01, 0x35
	.zero		2


	//----- nvinfo : EIATTR_PARAM_CBANK
	.align		4
        /*000c*/ 	.byte	0x04, 0x0a
        /*000e*/ 	.short	(.L_821 - .L_820)
	.align		4
.L_820:
        /*0010*/ 	.word	index@(.nv.constant0._ZN2at6native55_GLOBAL__N__6c1c77d0_17_DistanceKernel_cu_7dd49032_311431pdist_backward_kernel_cuda_implIfNS1_5distsIfE6lt_twoEEEvPT_PKS6_S9_S9_llllS6_dd)
        /*0014*/ 	.short	0x0160
        /*0016*/ 	.short	0x0058


	//----- nvinfo : EIATTR_CBANK_PARAM_SIZE
	.align		4
.L_821:
        /*0018*/ 	.byte	0x03, 0x19
        /*001a*/ 	.short	0x0058


	//----- nvinfo : EIATTR_KPARAM_INFO
	.align		4
        /*001c*/ 	.byte	0x04, 0x17
        /*001e*/ 	.short	(.L_823 - .L_822)
.L_822:
        /*0020*/ 	.word	0x00000000
        /*0024*/ 	.short	0x000a
        /*0026*/ 	.short	0x0050
        /*0028*/ 	.byte	0x00, 0xf0, 0x21, 0x00


	//----- nvinfo : EIATTR_KPARAM_INFO
	.align		4
.L_823:
        /*002c*/ 	.byte	0x04, 0x17
        /*002e*/ 	.short	(.L_825 - .L_824)
.L_824:
        /*0030*/ 	.word	0x00000000
        /*0034*/ 	.short	0x0009
        /*0036*/ 	.short	0x0048
        /*0038*/ 	.byte	0x00, 0xf0, 0x21, 0x00


	//----- nvinfo : EIATTR_KPARAM_INFO
	.align		4
.L_825:
        /*003c*/ 	.byte	0x04, 0x17
        /*003e*/ 	.short	(.L_827 - .L_826)
.L_826:
        /*0040*/ 	.word	0x00000000
        /*0044*/ 	.short	0x0008
        /*0046*/ 	.short	0x0040
        /*0048*/ 	.byte	0x00, 0xf0, 0x11, 0x00


	//----- nvinfo : EIATTR_KPARAM_INFO
	.align		4
.L_827:
        /*004c*/ 	.byte	0x04, 0x17
        /*004e*/ 	.short	(.L_829 - .L_828)
.L_828:
        /*0050*/ 	.word	0x00000000
        /*0054*/ 	.short	0x0007
        /*0056*/ 	.short	0x0038
        /*0058*/ 	.byte	0x00, 0xf0, 0x21, 0x00


	//----- nvinfo : EIATTR_KPARAM_INFO
	.align		4
.L_829:
        /*005c*/ 	.byte	0x04, 0x17
        /*005e*/ 	.short	(.L_831 - .L_830)
.L_830:
        /*0060*/ 	.word	0x00000000
        /*0064*/ 	.short	0x0006
        /*0066*/ 	.short	0x0030
        /*0068*/ 	.byte	0x00, 0xf0, 0x21, 0x00


	//----- nvinfo : EIATTR_KPARAM_INFO
	.align		4
.L_831:
        /*006c*/ 	.byte	0x04, 0x17
        /*006e*/ 	.short	(.L_833 - .L_832)
.L_832:
        /*0070*/ 	.word	0x00000000
        /*0074*/ 	.short	0x0005
        /*0076*/ 	.short	0x0028
        /*0078*/ 	.byte	0x00, 0xf0, 0x21, 0x00


	//----- nvinfo : EIATTR_KPARAM_INFO
	.align		4
.L_833:
        /*007c*/ 	.byte	0x04, 0x17
        /*007e*/ 	.short	(.L_835 - .L_834)
.L_834:
        /*0080*/ 	.word	0x00000000
        /*0084*/ 	.short	0x0004
        /*0086*/ 	.short	0x0020
        /*0088*/ 	.byte	0x00, 0xf0, 0x21, 0x00


	//----- nvinfo : EIATTR_KPARAM_INFO
	.align		4
.L_835:
        /*008c*/ 	.byte	0x04, 0x17
        /*008e*/ 	.short	(.L_837 - .L_836)
.L_836:
        /*0090*/ 	.word	0x00000000
        /*0094*/ 	.short	0x0003
        /*0096*/ 	.short	0x0018
        /*0098*/ 	.byte	0x00, 0xf0, 0x21, 0x00


	//----- nvinfo : EIATTR_KPARAM_INFO
	.align		4
.L_837:
        /*009c*/ 	.byte	0x04, 0x17
        /*009e*/ 	.short	(.L_839 - .L_838)
.L_838:
        /*00a0*/ 	.word	0x00000000
        /*00a4*/ 	.short	0x0002
        /*00a6*/ 	.short	0x0010
        /*00a8*/ 	.byte	0x00, 0xf0, 0x21, 0x00


	//----- nvinfo : EIATTR_KPARAM_INFO
	.align		4
.L_839:
        /*00ac*/ 	.byte	0x04, 0x17
        /*00ae*/ 	.short	(.L_841 - .L_840)
.L_840:
        /*00b0*/ 	.word	0x00000000
        /*00b4*/ 	.short	0x0001
        /*00b6*/ 	.short	0x0008
        /*00b8*/ 	.byte	0x00, 0xf0, 0x21, 0x00


	//----- nvinfo : EIATTR_KPARAM_INFO
	.align		4
.L_841:
        /*00bc*/ 	.byte	0x04, 0x17
        /*00be*/ 	.short	(.L_843 - .L_842)
.L_842:
        /*00c0*/ 	.word	0x00000000
        /*00c4*/ 	.short	0x0000
        /*00c6*/ 	.short	0x0000
        /*00c8*/ 	.byte	0x00, 0xf0, 0x21, 0x00


	//----- nvinfo : EIATTR_MAXREG_COUNT
	.align		4
.L_843:
        /*00cc*/ 	.byte	0x03, 0x1b
        /*00ce*/ 	.short	0x00ff


	//----- nvinfo : EIATTR_MERCURY_ISA_VERSION
	.align		4
        /*00d0*/ 	.byte	0x03, 0x5f
        /*00d2*/ 	.short	0x0000


	//----- nvinfo : EIATTR_EXIT_INSTR_OFFSETS
	.align		4
        /*00d4*/ 	.byte	0x04, 0x1c
        /*00d6*/ 	.short	(.L_845 - .L_844)


	//   ....[0]....
.L_844:
        /*00d8*/ 	.word	0x00000070


	//   ....[1]....
        /*00dc*/ 	.word	0x00000380


	//   ....[2]....
        /*00e0*/ 	.word	0x00000a00


	//   ....[3]....
        /*00e4*/ 	.word	0x00000cf0


	//----- nvinfo : EIATTR_CRS_STACK_SIZE
	.align		4
.L_845:
        /*00e8*/ 	.byte	0x04, 0x1e
        /*00ea*/ 	.short	(.L_847 - .L_846)
.L_846:
        /*00ec*/ 	.word	0x00000000
.L_847:


//--------------------- .nv.info._ZN2at6native55_GLOBAL__N__6c1c77d0_17_DistanceKernel_cu_7dd49032_311431pdist_backward_kernel_cuda_implIfNS1_5distsIfE3oneEEEvPT_PKS6_S9_S9_llllS6_dd --------------------------
	.section	.nv.info._ZN2at6native55_GLOBAL__N__6c1c77d0_17_DistanceKernel_cu_7dd49032_311431pdist_backward_kernel_cuda_implIfNS1_5distsIfE3oneEEEvPT_PKS6_S9_S9_llllS6_dd,"",@"SHT_CUDA_INFO"
	.sectionflags	@""
	.align	4


	//----- nvinfo : EIATTR_CUDA_API_VERSION
	.align		4
        /*0000*/ 	.byte	0x04, 0x37
        /*0002*/ 	.short	(.L_849 - .L_848)
.L_848:
        /*0004*/ 	.word	0x00000082


	//----- nvinfo : EIATTR_SW2861232_WAR
	.align		4
.L_849:
        /*0008*/ 	.byte	0x01, 0x35
	.zero		2


	//----- nvinfo : EIATTR_PARAM_CBANK
	.align		4
        /*000c*/ 	.byte	0x04, 0x0a
        /*000e*/ 	.short	(.L_851 - .L_850)
	.align		4
.L_850:
        /*0010*/ 	.word	index@(.nv.constant0._ZN2at6native55_GLOBAL__N__6c1c77d0_17_DistanceKernel_cu_7dd49032_311431pdist_backward_kernel_cuda_implIfNS1_5distsIfE3oneEEEvPT_PKS6_S9_S9_llllS6_dd)
        /*0014*/ 	.short	0x0160
        /*0016*/ 	.short	0x0058


	//----- nvinfo : EIATTR_CBANK_PARAM_SIZE
	.align		4
.L_851:
        /*0018*/ 	.byte	0x03, 0x19
        /*001a*/ 	.short	0x0058


	//----- nvinfo : EIATTR_KPARAM_INFO
	.align		4
        /*001c*/ 	.byte	0x04, 0x17
        /*001e*/ 	.short	(.L_853 - .L_852)
.L_852:
        /*0020*/ 	.word	0x00000000
        /*0024*/ 	.short	0x000a
        /*0026*/ 	.short	0x0050
        /*0028*/ 	.byte	0x00, 0xf0, 0x21, 0x00


	//----- nvinfo : EIATTR_KPARAM_INFO
	.align		4
.L_853:
        /*002c*/ 	.byte	0x04, 0x17
        /*002e*/ 	.short	(.L_855 - .L_854)
.L_854:
        /*0030*/ 	.word	0x00000000
        /*0034*/ 	.short	0x0009
        /*0036*/ 	.short	0x0048
        /*0038*/ 	.byte	0x00, 0xf0, 0x21, 0x00


	//----- nvinfo : EIATTR_KPARAM_INFO
	.align		4
.L_855:
        /*003c*/ 	.byte	0x04, 0x17
        /*003e*/ 	.short	(.L_857 - .L_856)
.L_856:
        /*0040*/ 	.word	0x00000000
        /*0044*/ 	.short	0x0008
        /*0046*/ 	.short	0x0040
        /*0048*/ 	.byte	0x00, 0xf0, 0x11, 0x00


	//----- nvinfo : EIATTR_KPARAM_INFO
	.align		4
.L_857:
        /*004c*/ 	.byte	0x04, 0x17
        /*004e*/ 	.short	(.L_859 - .L_858)
.L_858:
        /*0050*/ 	.word	0x00000000
        /*0054*/ 	.short	0x0007
        /*0056*/ 	.short	0x0038
        /*0058*/ 	.byte	0x00, 0xf0, 0x21, 0x00


	//----- nvinfo : EIATTR_KPARAM_INFO
	.align		4
.L_859:
        /*005c*/ 	.byte	0x04, 0x17
        /*005e*/ 	.short	(.L_861 - .L_860)
.L_860:
        /*0060*/ 	.word	0x00000000
        /*0064*/ 	.short	0x0006
        /*0066*/ 	.short	0x0030
        /*0068*/ 	.byte	0x00, 0xf0, 0x21, 0x00


	//----- nvinfo : EIATTR_KPARAM_INFO
	.align		4
.L_861:
        /*006c*/ 	.byte	0x04, 0x17
        /*006e*/ 	.short	(.L_863 - .L_862)
.L_862:
        /*0070*/ 	.word	0x00000000
        /*0074*/ 	.short	0x0005
        /*0076*/ 	.short	0x0028
        /*0078*/ 	.byte	0x00, 0xf0, 0x21, 0x00


	//----- nvinfo : EIATTR_KPARAM_INFO
	.align		4
.L_863:
        /*007c*/ 	.byte	0x04, 0x17
        /*007e*/ 	.short	(.L_865 - .L_864)
.L_864:
        /*0080*/ 	.word	0x00000000
        /*0084*/ 	.short	0x0004
        /*0086*/ 	.short	0x0020
        /*0088*/ 	.byte	0x00, 0xf0, 0x21, 0x00


	//----- nvinfo : EIATTR_KPARAM_INFO
	.align		4
.L_865:
        /*008c*/ 	.byte	0x04, 0x17
        /*008e*/ 	.short	(.L_867 - .L_866)
.L_866:
        /*0090*/ 	.word	0x00000000
        /*0094*/ 	.short	0x0003
        /*0096*/ 	.short	0x0018
        /*0098*/ 	.byte	0x00, 0xf0, 0x21, 0x00


	//----- nvinfo : EIATTR_KPARAM_INFO
	.align		4
.L_867:
        /*009c*/ 	.byte	0x04, 0x17
        /*009e*/ 	.short	(.L_869 - .L_868)
.L_868:
        /*00a0*/ 	.word	0x00000000
        /*00a4*/ 	.short	0x0002
        /*00a6*/ 	.short	0x0010
        /*00a8*/ 	.byte	0x00, 0xf0, 0x21, 0x00


	//----- nvinfo : EIATTR_KPARAM_INFO
	.align		4
.L_869:
        /*00ac*/ 	.byte	0x04, 0x17
        /*00ae*/ 	.short	(.L_871 - .L_870)
.L_870:
        /*00b0*/ 	.word	0x00000000
        /*00b4*/ 	.short	0x0001
        /*00b6*/ 	.short	0x0008
        /*00b8*/ 	.byte	0x00, 0xf0, 0x21, 0x00


	//----- nvinfo : EIATTR_KPARAM_INFO
	.align		4
.L_871:
        /*00bc*/ 	.byte	0x04, 0x17
        /*00be*/ 	.short	(.L_873 - .L_872)
.L_872:
        /*00c0*/ 	.word	0x00000000
        /*00c4*/ 	.short	0x0000
        /*00c6*/ 	.short	0x0000
        /*00c8*/ 	.byte	0x00, 0xf0, 0x21, 0x00


	//----- nvinfo : EIATTR_MAXREG_COUNT
	.align		4
.L_873:
        /*00cc*/ 	.byte	0x03, 0x1b
        /*00ce*/ 	.short	0x00ff


	//----- nvinfo : EIATTR_MERCURY_ISA_VERSION
	.align		4
        /*00d0*/ 	.byte	0x03, 0x5f
        /*00d2*/ 	.short	0x0000


	//----- nvinfo : EIATTR_EXIT_INSTR_OFFSETS
	.align		4
        /*00d4*/ 	.byte	0x04, 0x1c
        /*00d6*/ 	.short	(.L_875 - .L_874)


	//   ....[0]....
.L_874:
        /*00d8*/ 	.word	0x00000070


	//   ....[1]....
        /*00dc*/ 	.word	0x000002f0


	//   ....[2]....
        /*00e0*/ 	.word	0x000008d0


	//----- nvinfo : EIATTR_CRS_STACK_SIZE
	.align		4
.L_875:
        /*00e4*/ 	.byte	0x04, 0x1e
        /*00e6*/ 	.short	(.L_877 - .L_876)
.L_876:
        /*00e8*/ 	.word	0x00000000
.L_877:


//--------------------- .nv.info._ZN2at6native55_GLOBAL__N__6c1c77d0_17_DistanceKernel_cu_7dd49032_311431pdist_backward_kernel_cuda_implIfNS1_5distsIfE1pEEEvPT_PKS6_S9_S9_llllS6_dd --------------------------
	.section	.nv.info._ZN2at6native55_GLOBAL__N__6c1c77d0_17_DistanceKernel_cu_7dd49032_311431pdist_backward_kernel_cuda_implIfNS1_5distsIfE1pEEEvPT_PKS6_S9_S9_llllS6_dd,"",@"SHT_CUDA_INFO"
	.sectionflags	@""
	.align	4


	//----- nvinfo : EIATTR_CUDA_API_VERSION
	.align		4
        /*0000*/ 	.byte	0x04, 0x37
        /*0002*/ 	.short	(.L_879 - .L_878)
.L_878:
        /*0004*/ 	.word	0x00000082


	//----- nvinfo : EIATTR_SW2861232_WAR
	.align		4
.L_879:
        /*0008*/ 	.byte	0x01, 0x35
	.zero		2


	//----- nvinfo : EIATTR_PARAM_CBANK
	.align		4
        /*000c*/ 	.byte	0x04, 0x0a
        /*000e*/ 	.short	(.L_881 - .L_880)
	.align		4
.L_880:
        /*0010*/ 	.word	index@(.nv.constant0._ZN2at6native55_GLOBAL__N__6c1c77d0_17_DistanceKernel_cu_7dd49032_311431pdist_backward_kernel_cuda_implIfNS1_5distsIfE1pEEEvPT_PKS6_S9_S9_llllS6_dd)
        /*0014*/ 	.short	0x0160
        /*0016*/ 	.short	0x0058


	//----- nvinfo : EIATTR_CBANK_PARAM_SIZE
	.align		4
.L_881:
        /*0018*/ 	.byte	0x03, 0x19
        /*001a*/ 	.short	0x0058


	//----- nvinfo : EIATTR_KPARAM_INFO
	.align		4
        /*001c*/ 	.byte	0x04, 0x17
        /*001e*/ 	.short	(.L_883 - .L_882)
.L_882:
        /*0020*/ 	.word	0x00000000
        /*0024*/ 	.short	0x000a
        /*0026*/ 	.short	0x0050
        /*0028*/ 	.byte	0x00, 0xf0, 0x21, 0x00


	//----- nvinfo : EIATTR_KPARAM_INFO
	.align		4
.L_883:
        /*002c*/ 	.byte	0x04, 0x17
        /*002e*/ 	.short	(.L_885 - .L_884)
.L_884:
        /*0030*/ 	.word	0x00000000
        /*0034*/ 	.short	0x0009
        /*0036*/ 	.short	0x0048
        /*0038*/ 	.byte	0x00, 0xf0, 0x21, 0x00


	//----- nvinfo : EIATTR_KPARAM_INFO
	.align		4
.L_885:
        /*003c*/ 	.byte	0x04, 0x17
        /*003e*/ 	.short	(.L_887 - .L_886)
.L_886:
        /*0040*/ 	.word	0x00000000
        /*0044*/ 	.short	0x0008
        /*0046*/ 	.short	0x0040
        /*0048*/ 	.byte	0x00, 0xf0, 0x11, 0x00


	//----- nvinfo : EIATTR_KPARAM_INFO
	.align		4
.L_887:
        /*004c*/ 	.byte	0x04, 0x17
        /*004e*/ 	.short	(.L_889 - .L_888)
.L_888:
        /*0050*/ 	.word	0x00000000
        /*0054*/ 	.short	0x0007
        /*0056*/ 	.short	0x0038
        /*0058*/ 	.byte	0x00, 0xf0, 0x21, 0x00


	//----- nvinfo : EIATTR_KPARAM_INFO
	.align		4
.L_889:
        /*005c*/ 	.byte	0x04, 0x17
        /*005e*/ 	.short	(.L_891 - .L_890)
.L_890:
        /*0060*/ 	.word	0x00000000
        /*0064*/ 	.short	0x0006
        /*0066*/ 	.short	0x0030
        /*0068*/ 	.byte	0x00, 0xf0, 0x21, 0x00


	//----- nvinfo : EIATTR_KPARAM_INFO
	.align		4
.L_891:
        /*006c*/ 	.byte	0x04, 0x17
        /*006e*/ 	.short	(.L_893 - .L_892)
.L_892:
        /*0070*/ 	.word	0x00000000
        /*0074*/ 	.short	0x0005
        /*0076*/ 	.short	0x0028
        /*0078*/ 	.byte	0x00, 0xf0, 0x21, 0x00


	//----- nvinfo : EIATTR_KPARAM_INFO
	.align		4
.L_893:
        /*007c*/ 	.byte	0x04, 0x17
        /*007e*/ 	.short	(.L_895 - .L_894)
.L_894:
        /*0080*/ 	.word	0x00000000
        /*0084*/ 	.short	0x0004
        /*0086*/ 	.short	0x0020
        /*0088*/ 	.byte	0x00, 0xf0, 0x21, 0x00


	//----- nvinfo : EIATTR_KPARAM_INFO
	.align		4
.L_895:
        /*008c*/ 	.byte	0x04, 0x17
        /*008e*/ 	.short	(.L_897 - .L_896)
.L_896:
        /*0090*/ 	.word	0x00000000
        /*0094*/ 	.short	0x0003
        /*0096*/ 	.short	0x0018
        /*0098*/ 	.byte	0x00, 0xf0, 0x21, 0x00


	//----- nvinfo : EIATTR_KPARAM_INFO
	.align		4
.L_897:
        /*009c*/ 	.byte	0x04, 0x17
        /*009e*/ 	.short	(.L_899 - .L_898)
.L_898:
        /*00a0*/ 	.word	0x00000000
        /*00a4*/ 	.short	0x0002
        /*00a6*/ 	.short	0x0010
        /*00a8*/ 	.byte	0x00, 0xf0, 0x21, 0x00


	//----- nvinfo : EIATTR_KPARAM_INFO
	.align		4
.L_899:
        /*00ac*/ 	.byte	0x04, 0x17
        /*00ae*/ 	.short	(.L_901 - .L_900)
.L_900:
        /*00b0*/ 	.word	0x00000000
        /*00b4*/ 	.short	0x0001
        /*00b6*/ 	.short	0x0008
        /*00b8*/ 	.byte	0x00, 0xf0, 0x21, 0x00


	//----- nvinfo : EIATTR_KPARAM_INFO
	.align		4
.L_901:
        /*00bc*/ 	.byte	0x04, 0x17
        /*00be*/ 	.short	(.L_903 - .L_902)
.L_902:
        /*00c0*/ 	.word	0x00000000
        /*00c4*/ 	.short	0x0000
        /*00c6*/ 	.short	0x0000
        /*00c8*/ 	.byte	0x00, 0xf0, 0x21, 0x00


	//----- nvinfo : EIATTR_MAXREG_COUNT
	.align		4
.L_903:
        /*00cc*/ 	.byte	0x03, 0x1b
        /*00ce*/ 	.short	0x00ff


	//----- nvinfo : EIATTR_MERCURY_ISA_VERSION
	.align		4
        /*00d0*/ 	.byte	0x03, 0x5f
        /*00d2*/ 	.short	0x0000


	//----- nvinfo : EIATTR_EXIT_INSTR_OFFSETS
	.align		4
        /*00d4*/ 	.byte	0x04, 0x1c
        /*00d6*/ 	.short	(.L_905 - .L_904)


	//   ....[0]....
.L_904:
        /*00d8*/ 	.word	0x00000070


	//   ....[1]....
        /*00dc*/ 	.word	0x00000300


	//   ....[2]....
        /*00e0*/ 	.word	0x000009b0


	//----- nvinfo : EIATTR_CRS_STACK_SIZE
	.align		4
.L_905:
        /*00e4*/ 	.byte	0x04, 0x1e
        /*00e6*/ 	.short	(.L_907 - .L_906)
.L_906:
        /*00e8*/ 	.word	0x00000000
.L_907:


//--------------------- .nv.info._ZN2at6native55_GLOBAL__N__6c1c77d0_17_DistanceKernel_cu_7dd49032_311431pdist_backward_kernel_cuda_implIdNS1_5distsIdE3infEEEvPT_PKS6_S9_S9_llllS6_dd --------------------------
	.section	.nv.info._ZN2at6native55_GLOBAL__N__6c1c77d0_17_DistanceKernel_cu_7dd49032_311431pdist_backward_kernel_cuda_implIdNS1_5distsIdE3infEEEvPT_PKS6_S9_S9_llllS6_dd,"",@"SHT_CUDA_INFO"
	.sectionflags	@""
	.align	4


	//----- nvinfo : EIATTR_CUDA_API_VERSION
	.align		4
        /*0000*/ 	.byte	0x04, 0x37
        /*0002*/ 	.short	(.L_909 - .L_908)
.L_908:
        /*0004*/ 	.word	0x00000082


	//----- nvinfo : EIATTR_SW2861232_WAR
	.align		4
.L_909:
        /*0008*/ 	.byte	0x01, 0x35
	.zero		2


	//----- nvinfo : EIATTR_PARAM_CBANK
	.align		4
        /*000c*/ 	.byte	0x04, 0x0a
        /*000e*/ 	.short	(.L_911 - .L_910)
	.align		4
.L_910:
        /*0010*/ 	.word	index@(.nv.constant0._ZN2at6native55_GLOBAL__N__6c1c77d0_17_DistanceKernel_cu_7dd49032_311431pdist_backward_kernel_cuda_implIdNS1_5distsIdE3infEEEvPT_PKS6_S9_S9_llllS6_dd)
        /*0014*/ 	.short	0x0160
        /*0016*/ 	.short	0x0058


	//----- nvinfo : EIATTR_CBANK_PARAM_SIZE
	.align		4
.L_911:
        /*0018*/ 	.byte	0x03, 0x19
        /*001a*/ 	.short	0x0058


	//----- nvinfo : EIATTR_KPARAM_INFO
	.align		4
        /*001c*/ 	.byte	0x04, 0x17
        /*001e*/ 	.short	(.L_913 - .L_912)
.L_912:
        /*0020*/ 	.word	0x00000000
        /*0024*/ 	.short	0x000a
        /*0026*/ 	.short	0x0050
        /*0028*/ 	.byte	0x00, 0xf0, 0x21, 0x00


	//----- nvinfo : EIATTR_KPARAM_INFO
	.align		4
.L_913:
        /*002c*/ 	.byte	0x04, 0x17
        /*002e*/ 	.short	(.L_915 - .L_914)
.L_914:
        /*0030*/ 	.word	0x00000000
        /*0034*/ 	.short	0x0009
        /*0036*/ 	.short	0x0048
        /*0038*/ 	.byte	0x00, 0xf0, 0x21, 0x00


	//----- nvinfo : EIATTR_KPARAM_INFO
	.align		4
.L_915:
        /*003c*/ 	.byte	0x04, 0x17
        /*003e*/ 	.short	(.L_917 - .L_916)
.L_916:
        /*0040*/ 	.word	0x00000000
        /*0044*/ 	.short	0x0008
        /*0046*/ 	.short	0x0040
        /*0048*/ 	.byte	0x00, 0xf0, 0x21, 0x00


	//----- nvinfo : EIATTR_KPARAM_INFO
	.align		4
.L_917:
        /*004c*/ 	.byte	0x04, 0x17
        /*004e*/ 	.short	(.L_919 - .L_918)
.L_918:
        /*0050*/ 	.word	0x00000000
        /*0054*/ 	.short	0x0007
        /*0056*/ 	.short	0x0038
        /*0058*/ 	.byte	0x00, 0xf0, 0x21, 0x00


	//----- nvinfo : EIATTR_KPARAM_INFO
	.align		4
.L_919:
        /*005c*/ 	.byte	0x04, 0x17
        /*005e*/ 	.short	(.L_921 - .L_920)
.L_920:
        /*0060*/ 	.word	0x00000000
        /*0064*/ 	.short	0x0006
        /*0066*/ 	.short	0x0030
        /*0068*/ 	.byte	0x00, 0xf0, 0x21, 0x00


	//----- nvinfo : EIATTR_KPARAM_INFO
	.align		4
.L_921:
        /*006c*/ 	.byte	0x04, 0x17
        /*006e*/ 	.short	(.L_923 - .L_922)
.L_922:
        /*0070*/ 	.word	0x00000000
        /*0074*/ 	.short	0x0005
        /*0076*/ 	.short	0x0028
        /*0078*/ 	.byte	0x00, 0xf0, 0x21, 0x00


	//----- nvinfo : EIATTR_KPARAM_INFO
	.align		4
.L_923:
        /*007c*/ 	.byte	0x04, 0x17
        /*007e*/ 	.short	(.L_925 - .L_924)
.L_924:
        /*0080*/ 	.word	0x00000000
        /*0084*/ 	.short	0x0004
        /*0086*/ 	.short	0x0020
        /*0088*/ 	.byte	0x00, 0xf0, 0x21, 0x00


	//----- nvinfo : EIATTR_KPARAM_INFO
	.align		4
.L_925:
        /*008c*/ 	.byte	0x04, 0x17
        /*008e*/ 	.short	(.L_927 - .L_926)
.L_926:
        /*0090*/ 	.word	0x00000000
        /*0094*/ 	.short	0x0003
        /*0096*/ 	.short	0x0018
        /*0098*/ 	.byte	0x00, 0xf0, 0x21, 0x00


	//----- nvinfo : EIATTR_KPARAM_INFO
	.align		4
.L_927:
        /*009c*/ 	.byte	0x04, 0x17
        /*009e*/ 	.short	(.L_929 - .L_928)
.L_928:
        /*00a0*/ 	.word	0x00000000
        /*00a4*/ 	.short	0x0002
        /*00a6*/ 	.short	0x0010
        /*00a8*/ 	.byte	0x00, 0xf0, 0x21, 0x00


	//----- nvinfo : EIATTR_KPARAM_INFO
	.align		4
.L_929:
        /*00ac*/ 	.byte	0x04, 0x17
        /*00ae*/ 	.short	(.L_931 - .L_930)
.L_930:
        /*00b0*/ 	.word	0x00000000
        /*00b4*/ 	.short	0x0001
        /*00b6*/ 	.short	0x0008
        /*00b8*/ 	.byte	0x00, 0xf0, 0x21, 0x00


	//----- nvinfo : EIATTR_KPARAM_INFO
	.align		4
.L_931:
        /*00bc*/ 	.byte	0x04, 0x17
        /*00be*/ 	.short	(.L_933 - .L_932)
.L_932:
        /*00c0*/ 	.word	0x00000000
        /*00c4*/ 	.short	0x0000
        /*00c6*/ 	.short	0x0000
        /*00c8*/ 	.byte	0x00, 0xf0, 0x21, 0x00


	//----- nvinfo : EIATTR_MAXREG_COUNT
	.align		4
.L_933:
        /*00cc*/ 	.byte	0x03, 0x1b
        /*00ce*/ 	.short	0x00ff


	//----- nvinfo : EIATTR_MERCURY_ISA_VERSION
	.align		4
        /*00d0*/ 	.byte	0x03, 0x5f
        /*00d2*/ 	.short	0x0000


	//----- nvinfo : EIATTR_EXIT_INSTR_OFFSETS
	.align		4
        /*00d4*/ 	.byte	0x04, 0x1c
        /*00d6*/ 	.short	(.L_935 - .L_934)


	//   ....[0]....
.L_934:
        /*00d8*/ 	.word	0x00000070


	//   ....[1]....
        /*00dc*/ 	.word	0x000002f0


	//   ....[2]....
        /*00e0*/ 	.word	0x00000980


	//----- nvinfo : EIATTR_CRS_STACK_SIZE
	.align		4
.L_935:
        /*00e4*/ 	.byte	0x04, 0x1e
        /*00e6*/ 	.short	(.L_937 - .L_936)
.L_936:
        /*00e8*/ 	.word	0x00000000
.L_937:


//--------------------- .nv.info._ZN2at6native55_GLOBAL__N__6c1c77d0_17_DistanceKernel_cu_7dd49032_311431pdist_backward_kernel_cuda_implIdNS1_5distsIdE3twoEEEvPT_PKS6_S9_S9_llllS6_dd --------------------------
	.section	.nv.info._ZN2at6native55_GLOBAL__N__6c1c77d0_17_DistanceKernel_cu_7dd49032_311431pdist_backward_kernel_cuda_implIdNS1_5distsIdE3twoEEEvPT_PKS6_S9_S9_llllS6_dd,"",@"SHT_CUDA_INFO"
	.sectionflags	@""
	.align	4


	//----- nvinfo : EIATTR_CUDA_API_VERSION
	.align		4
        /*0000*/ 	.byte	0x04, 0x37
        /*0002*/ 	.short	(.L_939 - .L_938)
.L_938:
        /*0004*/ 	.word	0x00000082


	//----- nvinfo : EIATTR_SW2861232_WAR
	.align		4
.L_939:
        /*0008*/ 	.byte	0x01, 0x35
	.zero		2


	//----- nvinfo : EIATTR_PARAM_CBANK
	.align		4
        /*000c*/ 	.byte	0x04, 0x0a
        /*000e*/ 	.short	(.L_941 - .L_940)
	.align		4
.L_940:
        /*0010*/ 	.word	index@(.nv.constant0._ZN2at6native55_GLOBAL__N__6c1c77d0_17_DistanceKernel_cu_7dd49032_311431pdist_backward_kernel_cuda_implIdNS1_5distsIdE3twoEEEvPT_PKS6_S9_S9_llllS6_dd)
        /*0014*/ 	.short	0x0160
        /*0016*/ 	.short	0x0058


	//----- nvinfo : EIATTR_CBANK_PARAM_SIZE
	.align		4
.L_941:
        /*0018*/ 	.byte	0x03, 0x19
        /*001a*/ 	.short	0x0058


	//----- nvinfo : EIATTR_KPARAM_INFO
	.align		4
        /*001c*/ 	.byte	0x04, 0x17
        /*001e*/ 	.short	(.L_943 - .L_942)
.L_942:
        /*0020*/ 	.word	0x00000000
        /*0024*/ 	.short	0x000a
        /*0026*/ 	.short	0x0050
        /*0028*/ 	.byte	0x00, 0xf0, 0x21, 0x00


	//----- nvinfo : EIATTR_KPARAM_INFO
	.align		4
.L_943:
        /*002c*/ 	.byte	0x04, 0x17
        /*002e*/ 	.short	(.L_945 - .L_944)
.L_944:
        /*0030*/ 	.word	0x00000000
        /*0034*/ 	.short	0x0009
        /*0036*/ 	.short	0x0048
        /*0038*/ 	.byte	0x00, 0xf0, 0x21, 0x00


	//----- nvinfo : EIATTR_KPARAM_INFO
	.align		4
.L_945:
        /*003c*/ 	.byte	0x04, 0x17
        /*003e*/ 	.short	(.L_947 - .L_946)
.L_946:
        /*0040*/ 	.word	0x00000000
        /*0044*/ 	.short	0x0008
        /*0046*/ 	.short	0x0040
        /*0048*/ 	.byte	0x00, 0xf0, 0x21, 0x00


	//----- nvinfo : EIATTR_KPARAM_INFO
	.align		4
.L_947:
        /*004c*/ 	.byte	0x04, 0x17
        /*004e*/ 	.short	(.L_949 - .L_948)
.L_948:
        /*0050*/ 	.word	0x00000000
        /*0054*/ 	.short	0x0007
        /*0056*/ 	.short	0x0038
        /*0058*/ 	.byte	0x00, 0xf0, 0x21, 0x00


	//----- nvinfo : EIATTR_KPARAM_INFO
	.align		4
.L_949:
        /*005c*/ 	.byte	0x04, 0x17
        /*005e*/ 	.short	(.L_951 - .L_950)
.L_950:
        /*0060*/ 	.word	0x00000000
        /*0064*/ 	.short	0x0006
        /*0066*/ 	.short	0x0030
        /*0068*/ 	.byte	0x00, 0xf0, 0x21, 0x00


	//----- nvinfo : EIATTR_KPARAM_INFO
	.align		4
.L_951:
        /*006c*/ 	.byte	0x04, 0x17
        /*006e*/ 	.short	(.L_953 - .L_952)
.L_952:
        /*0070*/ 	.word	0x00000000
        /*0074*/ 	.short	0x0005
        /*0076*/ 	.short	0x0028
        /*0078*/ 	.byte	0x00, 0xf0, 0x21, 0x00


	//----- nvinfo : EIATTR_KPARAM_INFO
	.align		4
.L_953:
        /*007c*/ 	.byte	0x04, 0x17
        /*007e*/ 	.short	(.L_955 - .L_954)
.L_954:
        /*0080*/ 	.word	0x00000000
        /*0084*/ 	.short	0x0004
        /*0086*/ 	.short	0x0020
        /*0088*/ 	.byte	0x00, 0xf0, 0x21, 0x00


	//----- nvinfo : EIATTR_KPARAM_INFO
	.align		4
.L_955:
        /*008c*/ 	.byte	0x04, 0x17
        /*008e*/ 	.short	(.L_957 - .L_956)
.L_956:
        /*0090*/ 	.word	0x00000000
        /*0094*/ 	.short	0x0003
        /*0096*/ 	.short	0x0018
        /*0098*/ 	.byte	0x00, 0xf0, 0x21, 0x00


	//----- nvinfo : EIATTR_KPARAM_INFO
	.align		4
.L_957:
        /*009c*/ 	.byte	0x04, 0x17
        /*009e*/ 	.short	(.L_959 - .L_958)
.L_958:
        /*00a0*/ 	.word	0x00000000
        /*00a4*/ 	.short	0x0002
        /*00a6*/ 	.short	0x0010
        /*00a8*/ 	.byte	0x00, 0xf0, 0x21, 0x00


	//----- nvinfo : EIATTR_KPARAM_INFO
	.align		4
.L_959:
        /*00ac*/ 	.byte	0x04, 0x17
        /*00ae*/ 	.short	(.L_961 - .L_960)
.L_960:
        /*00b0*/ 	.word	0x00000000
        /*00b4*/ 	.short	0x0001
        /*00b6*/ 	.short	0x0008
        /*00b8*/ 	.byte	0x00, 0xf0, 0x21, 0x00


	//----- nvinfo : EIATTR_KPARAM_INFO
	.align		4
.L_961:
        /*00bc*/ 	.byte	0x04, 0x17
        /*00be*/ 	.short	(.L_963 - .L_962)
.L_962:
        /*00c0*/ 	.word	0x00000000
        /*00c4*/ 	.short	0x0000
        /*00c6*/ 	.short	0x0000
        /*00c8*/ 	.byte	0x00, 0xf0, 0x21, 0x00


	//----- nvinfo : EIATTR_MAXREG_COUNT
	.align		4
.L_963:
        /*00cc*/ 	.byte	0x03, 0x1b
        /*00ce*/ 	.short	0x00ff


	//----- nvinfo : EIATTR_MERCURY_ISA_VERSION
	.align		4
        /*00d0*/ 	.byte	0x03, 0x5f
        /*00d2*/ 	.short	0x0000


	//----- nvinfo : EIATTR_EXIT_INSTR_OFFSETS
	.align		4
        /*00d4*/ 	.byte	0x04, 0x1c
        /*00d6*/ 	.short	(.L_965 - .L_964)


	//   ....[0]....
.L_964:
        /*00d8*/ 	.word	0x00000070


	//   ....[1]....
        /*00dc*/ 	.word	0x00000300


	//   ....[2]....
        /*00e0*/ 	.word	0x00000a30


	//----- nvinfo : EIATTR_CRS_STACK_SIZE
	.align		4
.L_965:
        /*00e4*/ 	.byte	0x04, 0x1e
        /*00e6*/ 	.short	(.L_967 - .L_966)
.L_966:
        /*00e8*/ 	.word	0x00000000
.L_967:


//--------------------- .nv.info._ZN2at6native55_GLOBAL__N__6c1c77d0_17_DistanceKernel_cu_7dd49032_311431pdist_backward_kernel_cuda_implIdNS1_5distsIdE6lt_twoEEEvPT_PKS6_S9_S9_llllS6_dd --------------------------
	.section	.nv.info._ZN2at6native55_GLOBAL__N__6c1c77d0_17_DistanceKernel_cu_7dd49032_311431pdist_backward_kernel_cuda_implIdNS1_5distsIdE6lt_twoEEEvPT_PKS6_S9_S9_llllS6_dd,"",@"SHT_CUDA_INFO"
	.sectionflags	@""
	.align	4


	//----- nvinfo : EIATTR_CUDA_API_VERSION
	.align		4
        /*0000*/ 	.byte	0x04, 0x37
        /*0002*/ 	.short	(.L_969 - .L_968)
.L_968:
        /*0004*/ 	.word	0x00000082


	//----- nvinfo : EIATTR_SW2861232_WAR
	.align		4
.L_969:
        /*0008*/ 	.byte	0x01, 0x35
	.zero		2


	//----- nvinfo : EIATTR_PARAM_CBANK
	.align		4
        /*000c*/ 	.byte	0x04, 0x0a
        /*000e*/ 	.short	(.L_971 - .L_970)
	.align		4
.L_970:
        /*0010*/ 	.word	index@(.nv.constant0._ZN2at6native55_GLOBAL__N__6c1c77d0_17_DistanceKernel_cu_7dd49032_311431pdist_backward_kernel_cuda_implIdNS1_5distsIdE6lt_twoEEEvPT_PKS6_S9_S9_llllS6_dd)
        /*0014*/ 	.short	0x0160
        /*0016*/ 	.short	0x0058


	//----- nvinfo : EIATTR_CBANK_PARAM_SIZE
	.align		4
.L_971:
        /*0018*/ 	.byte	0x03, 0x19
        /*001a*/ 	.short	0x0058


	//----- nvinfo : EIATTR_KPARAM_INFO
	.align		4
        /*001c*/ 	.byte	0x04, 0x17
        /*001e*/ 	.short	(.L_973 - .L_972)
.L_972:
        /*0020*/ 	.word	0x00000000
        /*0024*/ 	.short	0x000a
        /*0026*/ 	.short	0x0050
        /*0028*/ 	.byte	0x00, 0xf0, 0x21, 0x00


	//----- nvinfo : EIATTR_KPARAM_INFO
	.align		4
.L_973:
        /*002c*/ 	.byte	0x04, 0x17
        /*002e*/ 	.short	(.L_975 - .L_974)
.L_974:
        /*0030*/ 	.word	0x00000000
        /*0034*/ 	.short	0x0009
        /*0036*/ 	.short	0x0048
        /*0038*/ 	.byte	0x00, 0xf0, 0x21, 0x00


	//----- nvinfo : EIATTR_KPARAM_INFO
	.align		4
.L_975:
        /*003c*/ 	.byte	0x04, 0x17
        /*003e*/ 	.short	(.L_977 - .L_976)
.L_976:
        /*0040*/ 	.word	0x00000000
        /*0044*/ 	.short	0x0008
        /*0046*/ 	.short	0x0040
        /*0048*/ 	.byte	0x00, 0xf0, 0x21, 0x00


	//----- nvinfo : EIATTR_KPARAM_INFO
	.align		4
.L_977:
        /*004c*/ 	.byte	0x04, 0x17
        /*004e*/ 	.short	(.L_979 - .L_978)
.L_978:
        /*0050*/ 	.word	0x00000000
        /*0054*/ 	.short	0x0007
        /*0056*/ 	.short	0x0038
        /*0058*/ 	.byte	0x00, 0xf0, 0x21, 0x00


	//----- nvinfo : EIATTR_KPARAM_INFO
	.align		4
.L_979:
        /*005c*/ 	.byte	0x04, 0x17
        /*005e*/ 	.short	(.L_981 - .L_980)
.L_980:
        /*0060*/ 	.word	0x00000000
        /*0064*/ 	.short	0x0006
        /*0066*/ 	.short	0x0030
        /*0068*/ 	.byte	0x00, 0xf0, 0x21, 0x00


	//----- nvinfo : EIATTR_KPARAM_INFO
	.align		4
.L_981:
        /*006c*/ 	.byte	0x04, 0x17
        /*006e*/ 	.short	(.L_983 - .L_982)
.L_982:
        /*0070*/ 	.word	0x00000000
        /*0074*/ 	.short	0x0005
        /*0076*/ 	.short	0x0028
        /*0078*/ 	.byte	0x00, 0xf0, 0x21, 0x00


	//----- nvinfo : EIATTR_KPARAM_INFO
	.align		4
.L_983:
        /*007c*/ 	.byte	0x04, 0x17
        /*007e*/ 	.short	(.L_985 - .L_984)
.L_984:
        /*0080*/ 	.word	0x00000000
        /*0084*/ 	.short	0x0004
        /*0086*/ 	.short	0x0020
        /*0088*/ 	.byte	0x00, 0xf0, 0x21, 0x00


	//----- nvinfo : EIATTR_KPARAM_INFO
	.align		4
.L_985:
        /*008c*/ 	.byte	0x04, 0x17
        /*008e*/ 	.short	(.L_987 - .L_986)
.L_986:
        /*0090*/ 	.word	0x00000000
        /*0094*/ 	.short	0x0003
        /*0096*/ 	.short	0x0018
        /*0098*/ 	.byte	0x00, 0xf0, 0x21, 0x00


	//----- nvinfo : EIATTR_KPARAM_INFO
	.align		4
.L_987:
        /*009c*/ 	.byte	0x04, 0x17
        /*009e*/ 	.short	(.L_989 - .L_988)
.L_988:
        /*00a0*/ 	.word	0x00000000
        /*00a4*/ 	.short	0x0002
        /*00a6*/ 	.short	0x0010
        /*00a8*/ 	.byte	0x00, 0xf0, 0x21, 0x00


	//----- nvinfo : EIATTR_KPARAM_INFO
	.align		4
.L_989:
        /*00ac*/ 	.byte	0x04, 0x17
        /*00ae*/ 	.short	(.L_991 - .L_990)
.L_990:
        /*00b0*/ 	.word	0x00000000
        /*00b4*/ 	.short	0x0001
        /*00b6*/ 	.short	0x0008
        /*00b8*/ 	.byte	0x00, 0xf0, 0x21, 0x00


	//----- nvinfo : EIATTR_KPARAM_INFO
	.align		4
.L_991:
        /*00bc*/ 	.byte	0x04, 0x17
        /*00be*/ 	.short	(.L_993 - .L_992)
.L_992:
        /*00c0*/ 	.word	0x00000000
        /*00c4*/ 	.short	0x0000
        /*00c6*/ 	.short	0x0000
        /*00c8*/ 	.byte	0x00, 0xf0, 0x21, 0x00


	//----- nvinfo : EIATTR_MAXREG_COUNT
	.align		4
.L_993:
        /*00cc*/ 	.byte	0x03, 0x1b
        /*00ce*/ 	.short	0x00ff


	//----- nvinfo : EIATTR_MERCURY_ISA_VERSION
	.align		4
        /*00d0*/ 	.byte	0x03, 0x5f
        /*00d2*/ 	.short	0x0000


	//----- nvinfo : EIATTR_EXIT_INSTR_OFFSETS
	.align		4
        /*00d4*/ 	.byte	0x04, 0x1c
        /*00d6*/ 	.short	(.L_995 - .L_994)


	//   ....[0]....
.L_994:
        /*00d8*/ 	.word	0x00000070


	//   ....[1]....
        /*00dc*/ 	.word	0x00000320


	//   ....[2]....
        /*00e0*/ 	.word	0x00001360


	//   ....[3]....
        /*00e4*/ 	.word	0x00001f40


	//----- nvinfo : EIATTR_CRS_STACK_SIZE
	.align		4
.L_995:
        /*00e8*/ 	.byte	0x04, 0x1e
        /*00ea*/ 	.short	(.L_997 - .L_996)
.L_996:
        /*00ec*/ 	.word	0x00000000
.L_997:


//--------------------- .nv.info._ZN2at6native55_GLOBAL__N__6c1c77d0_17_DistanceKernel_cu_7dd49032_311431pdist_backward_kernel_cuda_implIdNS1_5distsIdE3oneEEEvPT_PKS6_S9_S9_llllS6_dd --------------------------
	.section	.nv.info._ZN2at6native55_GLOBAL__N__6c1c77d0_17_DistanceKernel_cu_7dd49032_311431pdist_backward_kernel_cuda_implIdNS1_5distsIdE3oneEEEvPT_PKS6_S9_S9_llllS6_dd,"",@"SHT_CUDA_INFO"
	.sectionflags	@""
	.align	4


	//----- nvinfo : EIATTR_CUDA_API_VERSION
	.align		4
        /*0000*/ 	.byte	0x04, 0x37
        /*0002*/ 	.short	(.L_999 - .L_998)
.L_998:
        /*0004*/ 	.word	0x00000082


	//----- nvinfo : EIATTR_SW2861232_WAR
	.align		4
.L_999:
        /*0008*/ 	.byte	0x01, 0x35
	.zero		2


	//----- nvinfo : EIATTR_PARAM_CBANK
	.align		4
        /*000c*/ 	.byte	0x04, 0x0a
        /*000e*/ 	.short	(.L_1001 - .L_1000)
	.align		4
.L_1000:
        /*0010*/ 	.word	index@(.nv.constant0._ZN2at6native55_GLOBAL__N__6c1c77d0_17_DistanceKernel_cu_7dd49032_311431pdist_backward_kernel_cuda_implIdNS1_5distsIdE3oneEEEvPT_PKS6_S9_S9_llllS6_dd)
        /*0014*/ 	.short	0x0160
        /*0016*/ 	.short	0x0058


	//----- nvinfo : EIATTR_CBANK_PARAM_SIZE
	.align		4
.L_1001:
        /*0018*/ 	.byte	0x03, 0x19
        /*001a*/ 	.short	0x0058


	//----- nvinfo : EIATTR_KPARAM_INFO
	.align		4
        /*001c*/ 	.byte	0x04, 0x17
        /*001e*/ 	.short	(.L_1003 - .L_1002)
.L_1002:
        /*0020*/ 	.word	0x00000000
        /*0024*/ 	.short	0x000a
        /*0026*/ 	.short	0x0050
        /*0028*/ 	.byte	0x00, 0xf0, 0x21, 0x00


	//----- nvinfo : EIATTR_KPARAM_INFO
	.align		4
.L_1003:
        /*002c*/ 	.byte	0x04, 0x17
        /*002e*/ 	.short	(.L_1005 - .L_1004)
.L_1004:
        /*0030*/ 	.word	0x00000000
        /*0034*/ 	.short	0x0009
        /*0036*/ 	.short	0x0048
        /*0038*/ 	.byte	0x00, 0xf0, 0x21, 0x00


	//----- nvinfo : EIATTR_KPARAM_INFO
	.align		4
.L_1005:
        /*003c*/ 	.byte	0x04, 0x17
        /*003e*/ 	.short	(.L_1007 - .L_1006)
.L_1006:
        /*0040*/ 	.word	0x00000000
        /*0044*/ 	.short	0x0008
        /*0046*/ 	.short	0x0040
        /*0048*/ 	.byte	0x00, 0xf0, 0x21, 0x00


	//----- nvinfo : EIATTR_KPARAM_INFO
	.align		4
.L_1007:
        /*004c*/ 	.byte	0x04, 0x17
        /*004e*/ 	.short	(.L_1009 - .L_1008)
.L_1008:
        /*0050*/ 	.word	0x00000000
        /*0054*/ 	.short	0x0007
        /*0056*/ 	.short	0x0038
        /*0058*/ 	.byte	0x00, 0xf0, 0x21, 0x00


	//----- nvinfo : EIATTR_KPARAM_INFO
	.align		4
.L_1009:
        /*005c*/ 	.byte	0x04, 0x17
        /*005e*/ 	.short	(.L_1011 - .L_1010)
.L_1010:
        /*0060*/ 	.word	0x00000000
        /*0064*/ 	.short	0x0006
        /*0066*/ 	.short	0x0030
        /*0068*/ 	.byte	0x00, 0xf0, 0x21, 0x00


	//----- nvinfo : EIATTR_KPARAM_INFO
	.align		4
.L_1011:
        /*006c*/ 	.byte	0x04, 0x17
        /*006e*/ 	.short	(.L_1013 - .L_1012)
.L_1012:
        /*0070*/ 	.word	0x00000000
        /*0074*/ 	.short	0x0005
        /*0076*/ 	.short	0x0028
        /*0078*/ 	.byte	0x00, 0xf0, 0x21, 0x00


	//----- nvinfo : EIATTR_KPARAM_INFO
	.align		4
.L_1013:
        /*007c*/ 	.byte	0x04, 0x17
        /*007e*/ 	.short	(.L_1015 - .L_1014)
.L_1014:
        /*0080*/ 	.word	0x00000000
        /*0084*/ 	.short	0x0004
        /*0086*/ 	.short	0x0020
        /*0088*/ 	.byte	0x00, 0xf0, 0x21, 0x00


	//----- nvinfo : EIATTR_KPARAM_INFO
	.align		4
.L_1015:
        /*008c*/ 	.byte	0x04, 0x17
        /*008e*/ 	.short	(.L_1017 - .L_1016)
.L_1016:
        /*0090*/ 	.word	0x00000000
        /*0094*/ 	.short	0x0003
        /*0096*/ 	.short	0x0018
        /*0098*/ 	.byte	0x00, 0xf0, 0x21, 0x00


	//----- nvinfo : EIATTR_KPARAM_INFO
	.align		4
.L_1017:
        /*009c*/ 	.byte	0x04, 0x17
        /*009e*/ 	.short	(.L_1019 - .L_1018)
.L_1018:
        /*00a0*/ 	.word	0x00000000
        /*00a4*/ 	.short	0x0002
        /*00a6*/ 	.short	0x0010
        /*00a8*/ 	.byte	0x00, 0xf0, 0x21, 0x00


	//----- nvinfo : EIATTR_KPARAM_INFO
	.align		4
.L_1019:
        /*00ac*/ 	.byte	0x04, 0x17
        /*00ae*/ 	.short	(.L_1021 - .L_1020)
.L_1020:
        /*00b0*/ 	.word	0x00000000
        /*00b4*/ 	.short	0x0001
        /*00b6*/ 	.short	0x0008
        /*00b8*/ 	.byte	0x00, 0xf0, 0x21, 0x00


	//----- nvinfo : EIATTR_KPARAM_INFO
	.align		4
.L_1021:
        /*00bc*/ 	.byte	0x04, 0x17
        /*00be*/ 	.short	(.L_1023 - .L_1022)
.L_1022:
        /*00c0*/ 	.word	0x00000000
        /*00c4*/ 	.short	0x0000
        /*00c6*/ 	.short	0x0000
        /*00c8*/ 	.byte	0x00, 0xf0, 0x21, 0x00


	//----- nvinfo : EIATTR_MAXREG_COUNT
	.align		4
.L_1023:
        /*00cc*/ 	.byte	0x03, 0x1b
        /*00ce*/ 	.short	0x00ff


	//----- nvinfo : EIATTR_MERCURY_ISA_VERSION
	.align		4
        /*00d0*/ 	.byte	0x03, 0x5f
        /*00d2*/ 	.short	0x0000


	//----- nvinfo : EIATTR_EXIT_INSTR_OFFSETS
	.align		4
        /*00d4*/ 	.byte	0x04, 0x1c
        /*00d6*/ 	.short	(.L_1025 - .L_1024)


	//   ....[0]....
.L_1024:
        /*00d8*/ 	.word	0x00000070


	//   ....[1]....
        /*00dc*/ 	.word	0x000002f0


	//   ....[2]....
        /*00e0*/ 	.word	0x000008d0


	//----- nvinfo : EIATTR_CRS_STACK_SIZE
	.align		4
.L_1025:
        /*00e4*/ 	.byte	0x04, 0x1e
        /*00e6*/ 	.short	(.L_1027 - .L_1026)
.L_1026:
        /*00e8*/ 	.word	0x00000000
.L_1027:


//--------------------- .nv.info._ZN2at6native55_GLOBAL__N__6c1c77d0_17_DistanceKernel_cu_7dd49032_311431pdist_backward_kernel_cuda_implIdNS1_5distsIdE1pEEEvPT_PKS6_S9_S9_llllS6_dd --------------------------
	.section	.nv.info._ZN2at6native55_GLOBAL__N__6c1c77d0_17_DistanceKernel_cu_7dd49032_311431pdist_backward_kernel_cuda_implIdNS1_5distsIdE1pEEEvPT_PKS6_S9_S9_llllS6_dd,"",@"SHT_CUDA_INFO"
	.sectionflags	@""
	.align	4


	//----- nvinfo : EIATTR_CUDA_API_VERSION
	.align		4
        /*0000*/ 	.byte	0x04, 0x37
        /*0002*/ 	.short	(.L_1029 - .L_1028)
.L_1028:
        /*0004*/ 	.word	0x00000082


	//----- nvinfo : EIATTR_SW2861232_WAR
	.align		4
.L_1029:
        /*0008*/ 	.byte	0x01, 0x35
	.zero		2


	//----- nvinfo : EIATTR_PARAM_CBANK
	.align		4
        /*000c*/ 	.byte	0x04, 0x0a
        /*000e*/ 	.short	(.L_1031 - .L_1030)
	.align		4
.L_1030:
        /*0010*/ 	.word	index@(.nv.constant0._ZN2at6native55_GLOBAL__N__6c1c77d0_17_DistanceKernel_cu_7dd49032_311431pdist_backward_kernel_cuda_implIdNS1_5distsIdE1pEEEvPT_PKS6_S9_S9_llllS6_dd)
        /*0014*/ 	.short	0x0160
        /*0016*/ 	.short	0x0058


	//----- nvinfo : EIATTR_CBANK_PARAM_SIZE
	.align		4
.L_1031:
        /*0018*/ 	.byte	0x03, 0x19
        /*001a*/ 	.short	0x0058


	//----- nvinfo : EIATTR_KPARAM_INFO
	.align		4
        /*001c*/ 	.byte	0x04, 0x17
        /*001e*/ 	.short	(.L_1033 - .L_1032)
.L_1032:
        /*0020*/ 	.word	0x00000000
        /*0024*/ 	.short	0x000a
        /*0026*/ 	.short	0x0050
        /*0028*/ 	.byte	0x00, 0xf0, 0x21, 0x00


	//----- nvinfo : EIATTR_KPARAM_INFO
	.align		4
.L_1033:
        /*002c*/ 	.byte	0x04, 0x17
        /*002e*/ 	.short	(.L_1035 - .L_1034)
.L_1034:
        /*0030*/ 	.word	0x00000000
        /*0034*/ 	.short	0x0009
        /*0036*/ 	.short	0x0048
        /*0038*/ 	.byte	0x00, 0xf0, 0x21, 0x00


	//----- nvinfo : EIATTR_KPARAM_INFO
	.align		4
.L_1035:
        /*003c*/ 	.byte	0x04, 0x17
        /*003e*/ 	.short	(.L_1037 - .L_1036)
.L_1036:
        /*0040*/ 	.word	0x00000000
        /*0044*/ 	.short	0x0008
        /*0046*/ 	.short	0x0040
        /*0048*/ 	.byte	0x00, 0xf0, 0x21, 0x00


	//----- nvinfo : EIATTR_KPARAM_INFO
	.align		4
.L_1037:
        /*004c*/ 	.byte	0x04, 0x17
        /*004e*/ 	.short	(.L_1039 - .L_1038)
.L_1038:
        /*0050*/ 	.word	0x00000000
        /*0054*/ 	.short	0x0007
        /*0056*/ 	.short	0x0038
        /*0058*/ 	.byte	0x00, 0xf0, 0x21, 0x00


	//----- nvinfo : EIATTR_KPARAM_INFO
	.align		4
.L_1039:
        /*005c*/ 	.byte	0x04, 0x17
        /*005e*/ 	.short	(.L_1041 - .L_1040)
.L_1040:
        /*0060*/ 	.word	0x00000000
        /*0064*/ 	.short	0x0006
        /*0066*/ 	.short	0x0030
        /*0068*/ 	.byte	0x00, 0xf0, 0x21, 0x00


	//----- nvinfo : EIATTR_KPARAM_INFO
	.align		4
.L_1041:
        /*006c*/ 	.byte	0x04, 0x17
        /*006e*/ 	.short	(.L_1043 - .L_1042)
.L_1042:
        /*0070*/ 	.word	0x00000000
        /*0074*/ 	.short	0x0005
        /*0076*/ 	.short	0x0028
        /*0078*/ 	.byte	0x00, 0xf0, 0x21, 0x00


	//----- nvinfo : EIATTR_KPARAM_INFO
	.align		4
.L_1043:
        /*007c*/ 	.byte	0x04, 0x17
        /*007e*/ 	.short	(.L_1045 - .L_1044)
.L_1044:
        /*0080*/ 	.word	0x00000000
        /*0084*/ 	.short	0x0004
        /*0086*/ 	.short	0x0020
        /*0088*/ 	.byte	0x00, 0xf0, 0x21, 0x00


	//----- nvinfo : EIATTR_KPARAM_INFO
	.align		4
.L_1045:
        /*008c*/ 	.byte	0x04, 0x17
        /*008e*/ 	.short	(.L_1047 - .L_1046)
.L_1046:
        /*0090*/ 	.word	0x00000000
        /*0094*/ 	.short	0x0003
        /*0096*/ 	.short	0x0018
        /*0098*/ 	.byte	0x00, 0xf0, 0x21, 0x00


	//----- nvinfo : EIATTR_KPARAM_INFO
	.align		4
.L_1047:
        /*009c*/ 	.byte	0x04, 0x17
        /*009e*/ 	.short	(.L_1049 - .L_1048)
.L_1048:
        /*00a0*/ 	.word	0x00000000
        /*00a4*/ 	.short	0x0002
        /*00a6*/ 	.short	0x0010
        /*00a8*/ 	.byte	0x00, 0xf0, 0x21, 0x00


	//----- nvinfo : EIATTR_KPARAM_INFO
	.align		4
.L_1049:
        /*00ac*/ 	.byte	0x04, 0x17
        /*00ae*/ 	.short	(.L_1051 - .L_1050)
.L_1050:
        /*00b0*/ 	.word	0x00000000
        /*00b4*/ 	.short	0x0001
        /*00b6*/ 	.short	0x0008
        /*00b8*/ 	.byte	0x00, 0xf0, 0x21, 0x00


	//----- nvinfo : EIATTR_KPARAM_INFO
	.align		4
.L_1051:
        /*00bc*/ 	.byte	0x04, 0x17
        /*00be*/ 	.short	(.L_1053 - .L_1052)
.L_1052:
        /*00c0*/ 	.word	0x00000000
        /*00c4*/ 	.short	0x0000
        /*00c6*/ 	.short	0x0000
        /*00c8*/ 	.byte	0x00, 0xf0, 0x21, 0x00


	//----- nvinfo : EIATTR_MAXREG_COUNT
	.align		4
.L_1053:
        /*00cc*/ 	.byte	0x03, 0x1b
        /*00ce*/ 	.short	0x00ff


	//----- nvinfo : EIATTR_MERCURY_ISA_VERSION
	.align		4
        /*00d0*/ 	.byte	0x03, 0x5f
        /*00d2*/ 	.short	0x0000


	//----- nvinfo : EIATTR_EXIT_INSTR_OFFSETS
	.align		4
        /*00d4*/ 	.byte	0x04, 0x1c
        /*00d6*/ 	.short	(.L_1055 - .L_1054)


	//   ....[0]....
.L_1054:
        /*00d8*/ 	.word	0x00000070


	//   ....[1]....
        /*00dc*/ 	.word	0x00000320


	//   ....[2]....
        /*00e0*/ 	.word	0x00001510


	//   ....[3]....
        /*00e4*/ 	.word	0x00001c60


	//----- nvinfo : EIATTR_CRS_STACK_SIZE
	.align		4
.L_1055:
        /*00e8*/ 	.byte	0x04, 0x1e
        /*00ea*/ 	.short	(.L_1057 - .L_1056)
.L_1056:
        /*00ec*/ 	.word	0x00000000
.L_1057:


//--------------------- .nv.info._ZN2at6native55_GLOBAL__N__6c1c77d0_17_DistanceKernel_cu_7dd49032_311422pdist_kernel_cuda_implIfNS1_5distsIfE3infEEEvPT_PKS6_llS6_dd --------------------------
	.section	.nv.info._ZN2at6native55_GLOBAL__N__6c1c77d0_17_DistanceKernel_cu_7dd49032_311422pdist_kernel_cuda_implIfNS1_5distsIfE3infEEEvPT_PKS6_llS6_dd,"",@"SHT_CUDA_INFO"
	.sectionflags	@""
	.align	4


	//----- nvinfo : EIATTR_CUDA_API_VERSION
	.align		4
        /*0000*/ 	.byte	0x04, 0x37
        /*0002*/ 	.short	(.L_1059 - .L_1058)
.L_1058:
        /*0004*/ 	.word	0x00000082


	//----- nvinfo : EIATTR_SW2861232_WAR
	.align		4
.L_1059:
        /*0008*/ 	.byte	0x01, 0x35
	.zero		2


	//----- nvinfo : EIATTR_PARAM_CBANK
	.align		4
        /*000c*/ 	.byte	0x04, 0x0a
        /*000e*/ 	.short	(.L_1061 - .L_1060)
	.align		4
.L_1060:
        /*0010*/ 	.word	index@(.nv.constant0._ZN2at6native55_GLOBAL__N__6c1c77d0_17_DistanceKernel_cu_7dd49032_311422pdist_kernel_cuda_implIfNS1_5distsIfE3infEEEvPT_PKS6_llS6_dd)
        /*0014*/ 	.short	0x0160
        /*0016*/ 	.short	0x0038


	//----- nvinfo : EIATTR_CBANK_PARAM_SIZE
	.align		4
.L_1061:
        /*0018*/ 	.byte	0x03, 0x19
        /*001a*/ 	.short	0x0038


	//----- nvinfo : EIATTR_KPARAM_INFO
	.align		4
        /*001c*/ 	.byte	0x04, 0x17
        /*001e*/ 	.short	(.L_1063 - .L_1062)
.L_1062:
        /*0020*/ 	.word	0x00000000
        /*0024*/ 	.short	0x0006
        /*0026*/ 	.short	0x0030
        /*0028*/ 	.byte	0x00, 0xf0, 0x21, 0x00


	//----- nvinfo : EIATTR_KPARAM_INFO
	.align		4
.L_1063:
        /*002c*/ 	.byte	0x04, 0x17
        /*002e*/ 	.short	(.L_1065 - .L_1064)
.L_1064:
        /*0030*/ 	.word	0x00000000
        /*0034*/ 	.short	0x0005
        /*0036*/ 	.short	0x0028
        /*0038*/ 	.byte	0x00, 0xf0, 0x21, 0x00


	//----- nvinfo : EIATTR_KPARAM_INFO
	.align		4
.L_1065:
        /*003c*/ 	.byte	0x04, 0x17
        /*003e*/ 	.short	(.L_1067 - .L_1066)
.L_1066:
        /*0040*/ 	.word	0x00000000
        /*0044*/ 	.short	0x0004
        /*0046*/ 	.short	0x0020
        /*0048*/ 	.byte	0x00, 0xf0, 0x11, 0x00


	//----- nvinfo : EIATTR_KPARAM_INFO
	.align		4
.L_1067:
        /*004c*/ 	.byte	0x04, 0x17
        /*004e*/ 	.short	(.L_1069 - .L_1068)
.L_1068:
        /*0050*/ 	.word	0x00000000
        /*0054*/ 	.short	0x0003
        /*0056*/ 	.short	0x0018
        /*0058*/ 	.byte	0x00, 0xf0, 0x21, 0x00


	//----- nvinfo : EIATTR_KPARAM_INFO
	.align		4
.L_1069:
        /*005c*/ 	.byte	0x04, 0x17
        /*005e*/ 	.short	(.L_1071 - .L_1070)
.L_1070:
        /*0060*/ 	.word	0x00000000
        /*0064*/ 	.short	0x0002
        /*0066*/ 	.short	0x0010
        /*0068*/ 	.byte	0x00, 0xf0, 0x21, 0x00


	//----- nvinfo : EIATTR_KPARAM_INFO
	.align		4
.L_1071:
        /*006c*/ 	.byte	0x04, 0x17
        /*006e*/ 	.short	(.L_1073 - .L_1072)
.L_1072:
        /*0070*/ 	.word	0x00000000
        /*0074*/ 	.short	0x0001
        /*0076*/ 	.short	0x0008
        /*0078*/ 	.byte	0x00, 0xf0, 0x21, 0x00


	//----- nvinfo : EIATTR_KPARAM_INFO
	.align		4
.L_1073:
        /*007c*/ 	.byte	0x04, 0x17
        /*007e*/ 	.short	(.L_1075 - .L_1074)
.L_1074:
        /*0080*/ 	.word	0x00000000
        /*0084*/ 	.short	0x0000
        /*0086*/ 	.short	0x0000
        /*0088*/ 	.byte	0x00, 0xf0, 0x21, 0x00


	//----- nvinfo : EIATTR_MAXREG_COUNT
	.align		4
.L_1075:
        /*008c*/ 	.byte	0x03, 0x1b
        /*008e*/ 	.short	0x00ff


	//----- nvinfo : EIATTR_NUM_BARRIERS
	.align		4
        /*0090*/ 	.byte	0x02, 0x4c
        /*0092*/ 	.byte	0x01
	.zero		1


	//----- nvinfo : EIATTR_MERCURY_ISA_VERSION
	.align		4
        /*0094*/ 	.byte	0x03, 0x5f
        /*0096*/ 	.short	0x0000


	//----- nvinfo : EIATTR_COOP_GROUP_MASK_REGIDS
	.align		4
        /*0098*/ 	.byte	0x04, 0x29
        /*009a*/ 	.short	(.L_1077 - .L_1076)


	//   ....[0]....
.L_1076:
        /*009c*/ 	.word	0xffffffff


	//   ....[1]....
        /*00a0*/ 	.word	0xffffffff


	//   ....[2]....
        /*00a4*/ 	.word	0xffffffff


	//   ....[3]....
        /*00a8*/ 	.word	0xffffffff


	//   ....[4]....
        /*00ac*/ 	.word	0xffffffff


	//   ....[5]....
        /*00b0*/ 	.word	0xffffffff


	//   ....[6]....
        /*00b4*/ 	.word	0xffffffff


	//   ....[7]....
        /*00b8*/ 	.word	0xffffffff


	//   ....[8]....
        /*00bc*/ 	.word	0xffffffff


	//   ....[9]....
        /*00c0*/ 	.word	0xffffffff


	//   ....[10]....
        /*00c4*/ 	.word	0xffffffff


	//   ....[11]....
        /*00c8*/ 	.word	0xffffffff


	//   ....[12]....
        /*00cc*/ 	.word	0xffffffff


	//   ....[13]....
        /*00d0*/ 	.word	0xffffffff


	//   ....[14]....
        /*00d4*/ 	.word	0xffffffff


	//----- nvinfo : EIATTR_COOP_GROUP_INSTR_OFFSETS
	.align		4
.L_1077:
        /*00d8*/ 	.byte	0x04, 0x28
        /*00da*/ 	.short	(.L_1079 - .L_1078)


	//   ....[0]....
.L_1078:
        /*00dc*/ 	.word	0x00000590


	//   ....[1]....
        /*00e0*/ 	.word	0x00000670


	//   ....[2]....
        /*00e4*/ 	.word	0x000006b0


	//   ....[3]....
        /*00e8*/ 	.word	0x000006e0


	//   ....[4]....
        /*00ec*/ 	.word	0x00000710


	//   ....[5]....
        /*00f0*/ 	.word	0x000007b0


	//   ....[6]....
        /*00f4*/ 	.word	0x000007f0


	//   ....[7]....
        /*00f8*/ 	.word	0x00000820


	//   ....[8]....
        /*00fc*/ 	.word	0x00000850


	//   ....[9]....
        /*0100*/ 	.word	0x00000880


	//   ....[10]....
        /*0104*/ 	.word	0x00000970


	//   ....[11]....
        /*0108*/ 	.word	0x000009f0


	//   ....[12]....
        /*010c*/ 	.word	0x00000a60


	//   ....[13]....
        /*0110*/ 	.word	0x00000ad0


	//   ....[14]....
        /*0114*/ 	.word	0x00000b40


	//----- nvinfo : EIATTR_EXIT_INSTR_OFFSETS
	.align		4
.L_1079:
        /*0118*/ 	.byte	0x04, 0x1c
        /*011a*/ 	.short	(.L_1081 - .L_1080)


	//   ....[0]....
.L_1080:
        /*011c*/ 	.word	0x000008d0


	//   ....[1]....
        /*0120*/ 	.word	0x00000910


	//----- nvinfo : EIATTR_CRS_STACK_SIZE
	.align		4
.L_1081:
        /*0124*/ 	.byte	0x04, 0x1e
        /*0126*/ 	.short	(.L_1083 - .L_1082)
.L_1082:
        /*0128*/ 	.word	0x00000000
.L_1083:


//--------------------- .nv.info._ZN2at6native55_GLOBAL__N__6c1c77d0_17_DistanceKernel_cu_7dd49032_311422pdist_kernel_cuda_implIfNS1_5distsIfE3twoEEEvPT_PKS6_llS6_dd --------------------------
	.section	.nv.info._ZN2at6native55_GLOBAL__N__6c1c77d0_17_DistanceKernel_cu_7dd49032_311422pdist_kernel_cuda_implIfNS1_5distsIfE3twoEEEvPT_PKS6_llS6_dd,"",@"SHT_CUDA_INFO"
	.sectionflags	@""
	.align	4


	//----- nvinfo : EIATTR_CUDA_API_VERSION
	.align		4
        /*0000*/ 	.byte	0x04, 0x37
        /*0002*/ 	.short	(.L_1085 - .L_1084)
.L_1084:
        /*0004*/ 	.word	0x00000082


	//----- nvinfo : EIATTR_SW2861232_WAR
	.align		4
.L_1085:
        /*0008*/ 	.byte	0x01, 0x35
	.zero		2


	//----- nvinfo : EIATTR_PARAM_CBANK
	.align		4
        /*000c*/ 	.byte	0x04, 0x0a
        /*000e*/ 	.short	(.L_1087 - .L_1086)
	.align		4
.L_1086:
        /*0010*/ 	.word	index@(.nv.constant0._ZN2at6native55_GLOBAL__N__6c1c77d0_17_DistanceKernel_cu_7dd49032_311422pdist_kernel_cuda_implIfNS1_5distsIfE3twoEEEvPT_PKS6_llS6_dd)
        /*0014*/ 	.short	0x0160
        /*0016*/ 	.short	0x0038


	//----- nvinfo : EIATTR_CBANK_PARAM_SIZE
	.align		4
.L_1087:
        /*0018*/ 	.byte	0x03, 0x19
        /*001a*/ 	.short	0x0038


	//----- nvinfo : EIATTR_KPARAM_INFO
	.align		4
        /*001c*/ 	.byte	0x04, 0x17
        /*001e*/ 	.short	(.L_1089 - .L_1088)
.L_1088:
        /*0020*/ 	.word	0x00000000
        /*0024*/ 	.short	0x0006
        /*0026*/ 	.short	0x0030
        /*0028*/ 	.byte	0x00, 0xf0, 0x21, 0x00


	//----- nvinfo : EIATTR_KPARAM_INFO
	.align		4
.L_1089:
        /*002c*/ 	.byte	0x04, 0x17
        /*002e*/ 	.short	(.L_1091 - .L_1090)
.L_1090:
        /*0030*/ 	.word	0x00000000
        /*0034*/ 	.short	0x0005
        /*0036*/ 	.short	0x0028
        /*0038*/ 	.byte	0x00, 0xf0, 0x21, 0x00


	//----- nvinfo : EIATTR_KPARAM_INFO
	.align		4
.L_1091:
        /*003c*/ 	.byte	0x04, 0x17
        /*003e*/ 	.short	(.L_1093 - .L_1092)
.L_1092:
        /*0040*/ 	.word	0x00000000
        /*0044*/ 	.short	0x0004
        /*0046*/ 	.short	0x0020
        /*0048*/ 	.byte	0x00, 0xf0, 0x11, 0x00


	//----- nvinfo : EIATTR_KPARAM_INFO
	.align		4
.L_1093:
        /*004c*/ 	.byte	0x04, 0x17
        /*004e*/ 	.short	(.L_1095 - .L_1094)
.L_1094:
        /*0050*/ 	.word	0x00000000
        /*0054*/ 	.short	0x0003
        /*0056*/ 	.short	0x0018
        /*0058*/ 	.byte	0x00, 0xf0, 0x21, 0x00


	//----- nvinfo : EIATTR_KPARAM_INFO
	.align		4
.L_1095:
        /*005c*/ 	.byte	0x04, 0x17
        /*005e*/ 	.short	(.L_1097 - .L_1096)
.L_1096:
        /*0060*/ 	.word	0x00000000
        /*0064*/ 	.short	0x0002
        /*0066*/ 	.short	0x0010
        /*0068*/ 	.byte	0x00, 0xf0, 0x21, 0x00


	//----- nvinfo : EIATTR_KPARAM_INFO
	.align		4
.L_1097:
        /*006c*/ 	.byte	0x04, 0x17
        /*006e*/ 	.short	(.L_1099 - .L_1098)
.L_1098:
        /*0070*/ 	.word	0x00000000
        /*0074*/ 	.short	0x0001
        /*0076*/ 	.short	0x0008
        /*0078*/ 	.byte	0x00, 0xf0, 0x21, 0x00


	//----- nvinfo : EIATTR_KPARAM_INFO
	.align		4
.L_1099:
        /*007c*/ 	.byte	0x04, 0x17
        /*007e*/ 	.short	(.L_1101 - .L_1100)
.L_1100:
        /*0080*/ 	.word	0x00000000
        /*0084*/ 	.short	0x0000
        /*0086*/ 	.short	0x0000
        /*0088*/ 	.byte	0x00, 0xf0, 0x21, 0x00


	//----- nvinfo : EIATTR_MAXREG_COUNT
	.align		4
.L_1101:
        /*008c*/ 	.byte	0x03, 0x1b
        /*008e*/ 	.short	0x00ff


	//----- nvinfo : EIATTR_NUM_BARRIERS
	.align		4
        /*0090*/ 	.byte	0x02, 0x4c
        /*0092*/ 	.byte	0x01
	.zero		1


	//----- nvinfo : EIATTR_MERCURY_ISA_VERSION
	.align		4
        /*0094*/ 	.byte	0x03, 0x5f
        /*0096*/ 	.short	0x0000


	//----- nvinfo : EIATTR_COOP_GROUP_MASK_REGIDS
	.align		4
        /*0098*/ 	.byte	0x04, 0x29
        /*009a*/ 	.short	(.L_1103 - .L_1102)


	//   ....[0]....
.L_1102:
        /*009c*/ 	.word	0xffffffff


	//   ....[1]....
        /*00a0*/ 	.word	0xffffffff


	//   ....[2]....
        /*00a4*/ 	.word	0xffffffff


	//   ....[3]....
        /*00a8*/ 	.word	0xffffffff


	//   ....[4]....
        /*00ac*/ 	.word	0xffffffff


	//   ....[5]....
        /*00b0*/ 	.word	0xffffffff


	//   ....[6]....
        /*00b4*/ 	.word	0xffffffff


	//   ....[7]....
        /*00b8*/ 	.word	0xffffffff


	//   ....[8]....
        /*00bc*/ 	.word	0xffffffff


	//   ....[9]....
        /*00c0*/ 	.word	0xffffffff


	//   ....[10]....
        /*00c4*/ 	.word	0xffffffff


	//   ....[11]....
        /*00c8*/ 	.word	0xffffffff


	//   ....[12]....
        /*00cc*/ 	.word	0xffffffff


	//   ....[13]....
        /*00d0*/ 	.word	0xffffffff


	//   ....[14]....
        /*00d4*/ 	.word	0xffffffff


	//----- nvinfo : EIATTR_COOP_GROUP_INSTR_OFFSETS
	.align		4
.L_1103:
        /*00d8*/ 	.byte	0x04, 0x28
        /*00da*/ 	.short	(.L_1105 - .L_1104)


	//   ....[0]....
.L_1104:
        /*00dc*/ 	.word	0x00000580


	//   ....[1]....
        /*00e0*/ 	.word	0x00000640


	//   ....[2]....
        /*00e4*/ 	.word	0x00000680


	//   ....[3]....
        /*00e8*/ 	.word	0x000006a0


	//   ....[4]....
        /*00ec*/ 	.word	0x000006d0


	//   ....[5]....
        /*00f0*/ 	.word	0x00000750


	//   ....[6]....
        /*00f4*/ 	.word	0x00000780


	//   ....[7]....
        /*00f8*/ 	.word	0x000007a0


	//   ....[8]....
        /*00fc*/ 	.word	0x000007c0


	//   ....[9]....
        /*0100*/ 	.word	0x000007e0


	//   ....[10]....
        /*0104*/ 	.word	0x000008c0


	//   ....[11]....
        /*0108*/ 	.word	0x00000940


	//   ....[12]....
        /*010c*/ 	.word	0x000009a0


	//   ....[13]....
        /*0110*/ 	.word	0x00000a00


	//   ....[14]....
        /*0114*/ 	.word	0x00000a60


	//----- nvinfo : EIATTR_EXIT_INSTR_OFFSETS
	.align		4
.L_1105:
        /*0118*/ 	.byte	0x04, 0x1c
        /*011a*/ 	.short	(.L_1107 - .L_1106)


	//   ....[0]....
.L_1106:
        /*011c*/ 	.word	0x00000820


	//   ....[1]....
        /*0120*/ 	.word	0x00000870


	//----- nvinfo : EIATTR_CRS_STACK_SIZE
	.align		4
.L_1107:
        /*0124*/ 	.byte	0x04, 0x1e
        /*0126*/ 	.short	(.L_1109 - .L_1108)
.L_1108:
        /*0128*/ 	.word	0x00000000
.L_1109:


//--------------------- .nv.info._ZN2at6native55_GLOBAL__N__6c1c77d0_17_DistanceKernel_cu_7dd49032_311422pdist_kernel_cuda_implIfNS1_5distsIfE3oneEEEvPT_PKS6_llS6_dd --------------------------
	.section	.nv.info._ZN2at6native55_GLOBAL__N__6c1c77d0_17_DistanceKernel_cu_7dd49032_311422pdist_kernel_cuda_implIfNS1_5distsIfE3oneEEEvPT_PKS6_llS6_dd,"",@"SHT_CUDA_INFO"
	.sectionflags	@""
	.align	4


	//----- nvinfo : EIATTR_CUDA_API_VERSION
	.align		4
        /*0000*/ 	.byte	0x04, 0x37
        /*0002*/ 	.short	(.L_1111 - .L_1110)
.L_1110:
        /*0004*/ 	.word	0x00000082


	//----- nvinfo : EIATTR_SW2861232_WAR
	.align		4
.L_1111:
        /*0008*/ 	.byte	0x01, 0x35
	.zero		2


	//----- nvinfo : EIATTR_PARAM_CBANK
	.align		4
        /*000c*/ 	.byte	0x04, 0x0a
        /*000e*/ 	.short	(.L_1113 - .L_1112)
	.align		4
.L_1112:
        /*0010*/ 	.word	index@(.nv.constant0._ZN2at6native55_GLOBAL__N__6c1c77d0_17_DistanceKernel_cu_7dd49032_311422pdist_kernel_cuda_implIfNS1_5distsIfE3oneEEEvPT_PKS6_llS6_dd)
        /*0014*/ 	.short	0x0160
        /*0016*/ 	.short	0x0038


	//----- nvinfo : EIATTR_CBANK_PARAM_SIZE
	.align		4
.L_1113:
        /*0018*/ 	.byte	0x03, 0x19
        /*001a*/ 	.short	0x0038


	//----- nvinfo : EIATTR_KPARAM_INFO
	.align		4
        /*001c*/ 	.byte	0x04, 0x17
        /*001e*/ 	.short	(.L_1115 - .L_1114)
.L_1114:
        /*0020*/ 	.word	0x00000000
        /*0024*/ 	.short	0x0006
        /*0026*/ 	.short	0x0030
        /*0028*/ 	.byte	0x00, 0xf0, 0x21, 0x00


	//----- nvinfo : EIATTR_KPARAM_INFO
	.align		4
.L_1115:
        /*002c*/ 	.byte	0x04, 0x17
        /*002e*/ 	.short	(.L_1117 - .L_1116)
.L_1116:
        /*0030*/ 	.word	0x00000000
        /*0034*/ 	.short	0x0005
        /*0036*/ 	.short	0x0028
        /*0038*/ 	.byte	0x00, 0xf0, 0x21, 0x00


	//----- nvinfo : EIATTR_KPARAM_INFO
	.align		4
.L_1117:
        /*003c*/ 	.byte	0x04, 0x17
        /*003e*/ 	.short	(.L_1119 - .L_1118)
.L_1118:
        /*0040*/ 	.word	0x00000000
        /*0044*/ 	.short	0x0004
        /*0046*/ 	.short	0x0020
        /*0048*/ 	.byte	0x00, 0xf0, 0x11, 0x00


	//----- nvinfo : EIATTR_KPARAM_INFO
	.align		4
.L_1119:
        /*004c*/ 	.byte	0x04, 0x17
        /*004e*/ 	.short	(.L_1121 - .L_1120)
.L_1120:
        /*0050*/ 	.word	0x00000000
        /*0054*/ 	.short	0x0003
        /*0056*/ 	.short	0x0018
        /*0058*/ 	.byte	0x00, 0xf0, 0x21, 0x00


	//----- nvinfo : EIATTR_KPARAM_INFO
	.align		4
.L_1121:
        /*005c*/ 	.byte	0x04, 0x17
        /*005e*/ 	.short	(.L_1123 - .L_1122)
.L_1122:
        /*0060*/ 	.word	0x00000000
        /*0064*/ 	.short	0x0002
        /*0066*/ 	.short	0x0010
        /*0068*/ 	.byte	0x00, 0xf0, 0x21, 0x00


	//----- nvinfo : EIATTR_KPARAM_INFO
	.align		4
.L_1123:
        /*006c*/ 	.byte	0x04, 0x17
        /*006e*/ 	.short	(.L_1125 - .L_1124)
.L_1124:
        /*0070*/ 	.word	0x00000000
        /*0074*/ 	.short	0x0001
        /*0076*/ 	.short	0x0008
        /*0078*/ 	.byte	0x00, 0xf0, 0x21, 0x00


	//----- nvinfo : EIATTR_KPARAM_INFO
	.align		4
.L_1125:
        /*007c*/ 	.byte	0x04, 0x17
        /*007e*/ 	.short	(.L_1127 - .L_1126)
.L_1126:
        /*0080*/ 	.word	0x00000000
        /*0084*/ 	.short	0x0000
        /*0086*/ 	.short	0x0000
        /*0088*/ 	.byte	0x00, 0xf0, 0x21, 0x00


	//----- nvinfo : EIATTR_MAXREG_COUNT
	.align		4
.L_1127:
        /*008c*/ 	.byte	0x03, 0x1b
        /*008e*/ 	.short	0x00ff


	//----- nvinfo : EIATTR_NUM_BARRIERS
	.align		4
        /*0090*/ 	.byte	0x02, 0x4c
        /*0092*/ 	.byte	0x01
	.zero		1


	//----- nvinfo : EIATTR_MERCURY_ISA_VERSION
	.align		4
        /*0094*/ 	.byte	0x03, 0x5f
        /*0096*/ 	.short	0x0000


	//----- nvinfo : EIATTR_COOP_GROUP_MASK_REGIDS
	.align		4
        /*0098*/ 	.byte	0x04, 0x29
        /*009a*/ 	.short	(.L_1129 - .L_1128)


	//   ....[0]....
.L_1128:
        /*009c*/ 	.word	0xffffffff


	//   ....[1]....
        /*00a0*/ 	.word	0xffffffff


	//   ....[2]....
        /*00a4*/ 	.word	0xffffffff


	//   ....[3]....
        /*00a8*/ 	.word	0xffffffff


	//   ....[4]....
        /*00ac*/ 	.word	0xffffffff


	//   ....[5]....
        /*00b0*/ 	.word	0xffffffff


	//   ....[6]....
        /*00b4*/ 	.word	0xffffffff


	//   ....[7]....
        /*00b8*/ 	.word	0xffffffff


	//   ....[8]....
        /*00bc*/ 	.word	0xffffffff


	//   ....[9]....
        /*00c0*/ 	.word	0xffffffff


	//   ....[10]....
        /*00c4*/ 	.word	0xffffffff


	//   ....[11]....
        /*00c8*/ 	.word	0xffffffff


	//   ....[12]....
        /*00cc*/ 	.word	0xffffffff


	//   ....[13]....
        /*00d0*/ 	.word	0xffffffff


	//   ....[14]....
        /*00d4*/ 	.word	0xffffffff


	//----- nvinfo : EIATTR_COOP_GROUP_INSTR_OFFSETS
	.align		4
.L_1129:
        /*00d8*/ 	.byte	0x04, 0x28
        /*00da*/ 	.short	(.L_1131 - .L_1130)


	//   ....[0]....
.L_1130:
        /*00dc*/ 	.word	0x00000580


	//   ....[1]....
        /*00e0*/ 	.word	0x00000650


	//   ....[2]....
        /*00e4*/ 	.word	0x00000690


	//   ....[3]....
        /*00e8*/ 	.word	0x000006b0


	//   ....[4]....
        /*00ec*/ 	.word	0x000006d0


	//   ....[5]....
        /*00f0*/ 	.word	0x00000750


	//   ....[6]....
        /*00f4*/ 	.word	0x00000780


	//   ....[7]....
        /*00f8*/ 	.word	0x000007a0


	//   ....[8]....
        /*00fc*/ 	.word	0x000007c0


	//   ....[9]....
        /*0100*/ 	.word	0x000007e0


	//   ....[10]....
        /*0104*/ 	.word	0x000008c0


	//   ....[11]....
        /*0108*/ 	.word	0x00000940


	//   ....[12]....
        /*010c*/ 	.word	0x000009a0


	//   ....[13]....
        /*0110*/ 	.word	0x00000a00


	//   ....[14]....
        /*0114*/ 	.word	0x00000a60


	//----- nvinfo : EIATTR_EXIT_INSTR_OFFSETS
	.align		4
.L_1131:
        /*0118*/ 	.byte	0x04, 0x1c
        /*011a*/ 	.short	(.L_1133 - .L_1132)


	//   ....[0]....
.L_1132:
        /*011c*/ 	.word	0x00000820


	//   ....[1]....
        /*0120*/ 	.word	0x00000860


	//----- nvinfo : EIATTR_CRS_STACK_SIZE
	.align		4
.L_1133:
        /*0124*/ 	.byte	0x04, 0x1e
        /*0126*/ 	.short	(.L_1135 - .L_1134)
.L_1134:
        /*0128*/ 	.word	0x00000000
.L_1135:


//--------------------- .nv.info._ZN2at6native55_GLOBAL__N__6c1c77d0_17_DistanceKernel_cu_7dd49032_311422pdist_kernel_cuda_implIfNS1_5distsIfE4zeroEEEvPT_PKS6_llS6_dd --------------------------
	.section	.nv.info._ZN2at6native55_GLOBAL__N__6c1c77d0_17_DistanceKernel_cu_7dd49032_311422pdist_kernel_cuda_implIfNS1_5distsIfE4zeroEEEvPT_PKS6_llS6_dd,"",@"SHT_CUDA_INFO"
	.sectionflags	@""
	.align	4


	//----- nvinfo : EIATTR_CUDA_API_VERSION
	.align		4
        /*0000*/ 	.byte	0x04, 0x37
        /*0002*/ 	.short	(.L_1137 - .L_1136)
.L_1136:
        /*0004*/ 	.word	0x00000082


	//----- nvinfo : EIATTR_SW2861232_WAR
	.align		4
.L_1137:
        /*0008*/ 	.byte	0x01, 0x35
	.zero		2


	//----- nvinfo : EIATTR_PARAM_CBANK
	.align		4
        /*000c*/ 	.byte	0x04, 0x0a
        /*000e*/ 	.short	(.L_1139 - .L_1138)
	.align		4
.L_1138:
        /*0010*/ 	.word	index@(.nv.constant0._ZN2at6native55_GLOBAL__N__6c1c77d0_17_DistanceKernel_cu_7dd49032_311422pdist_kernel_cuda_implIfNS1_5distsIfE4zeroEEEvPT_PKS6_llS6_dd)
        /*0014*/ 	.short	0x0160
        /*0016*/ 	.short	0x0038


	//----- nvinfo : EIATTR_CBANK_PARAM_SIZE
	.align		4
.L_1139:
        /*0018*/ 	.byte	0x03, 0x19
        /*001a*/ 	.short	0x0038


	//----- nvinfo : EIATTR_KPARAM_INFO
	.align		4
        /*001c*/ 	.byte	0x04, 0x17
        /*001e*/ 	.short	(.L_1141 - .L_1140)
.L_1140:
        /*0020*/ 	.word	0x00000000
        /*0024*/ 	.short	0x0006
        /*0026*/ 	.short	0x0030
        /*0028*/ 	.byte	0x00, 0xf0, 0x21, 0x00


	//----- nvinfo : EIATTR_KPARAM_INFO
	.align		4
.L_1141:
        /*002c*/ 	.byte	0x04, 0x17
        /*002e*/ 	.short	(.L_1143 - .L_1142)
.L_1142:
        /*0030*/ 	.word	0x00000000
        /*0034*/ 	.short	0x0005
        /*0036*/ 	.short	0x0028
        /*0038*/ 	.byte	0x00, 0xf0, 0x21, 0x00


	//----- nvinfo : EIATTR_KPARAM_INFO
	.align		4
.L_1143:
        /*003c*/ 	.byte	0x04, 0x17
        /*003e*/ 	.short	(.L_1145 - .L_1144)
.L_1144:
        /*0040*/ 	.word	0x00000000
        /*0044*/ 	.short	0x0004
        /*0046*/ 	.short	0x0020
        /*0048*/ 	.byte	0x00, 0xf0, 0x11, 0x00


	//----- nvinfo : EIATTR_KPARAM_INFO
	.align		4
.L_1145:
        /*004c*/ 	.byte	0x04, 0x17
        /*004e*/ 	.short	(.L_1147 - .L_1146)
.L_1146:
        /*0050*/ 	.word	0x00000000
        /*0054*/ 	.short	0x0003
        /*0056*/ 	.short	0x0018
        /*0058*/ 	.byte	0x00, 0xf0, 0x21, 0x00


	//----- nvinfo : EIATTR_KPARAM_INFO
	.align		4
.L_1147:
        /*005c*/ 	.byte	0x04, 0x17
        /*005e*/ 	.short	(.L_1149 - .L_1148)
.L_1148:
        /*0060*/ 	.word	0x00000000
        /*0064*/ 	.short	0x0002
        /*0066*/ 	.short	0x0010
        /*0068*/ 	.byte	0x00, 0xf0, 0x21, 0x00


	//----- nvinfo : EIATTR_KPARAM_INFO
	.align		4
.L_1149:
        /*006c*/ 	.byte	0x04, 0x17
        /*006e*/ 	.short	(.L_1151 - .L_1150)
.L_1150:
        /*0070*/ 	.word	0x00000000
        /*0074*/ 	.short	0x0001
        /*0076*/ 	.short	0x0008
        /*0078*/ 	.byte	0x00, 0xf0, 0x21, 0x00


	//----- nvinfo : EIATTR_KPARAM_INFO
	.align		4
.L_1151:
        /*007c*/ 	.byte	0x04, 0x17
        /*007e*/ 	.short	(.L_1153 - .L_1152)
.L_1152:
        /*0080*/ 	.word	0x00000000
        /*0084*/ 	.short	0x0000
        /*0086*/ 	.short	0x0000
        /*0088*/ 	.byte	0x00, 0xf0, 0x21, 0x00


	//----- nvinfo : EIATTR_MAXREG_COUNT
	.align		4
.L_1153:
        /*008c*/ 	.byte	0x03, 0x1b
        /*008e*/ 	.short	0x00ff


	//----- nvinfo : EIATTR_NUM_BARRIERS
	.align		4
        /*0090*/ 	.byte	0x02, 0x4c
        /*0092*/ 	.byte	0x01
	.zero		1


	//----- nvinfo : EIATTR_MERCURY_ISA_VERSION
	.align		4
        /*0094*/ 	.byte	0x03, 0x5f
        /*0096*/ 	.short	0x0000


	//----- nvinfo : EIATTR_COOP_GROUP_MASK_REGIDS
	.align		4
        /*0098*/ 	.byte	0x04, 0x29
        /*009a*/ 	.short	(.L_1155 - .L_1154)


	//   ....[0]....
.L_1154:
        /*009c*/ 	.word	0xffffffff


	//   ....[1]....
        /*00a0*/ 	.word	0xffffffff


	//   ....[2]....
        /*00a4*/ 	.word	0xffffffff


	//   ....[3]....
        /*00a8*/ 	.word	0xffffffff


	//   ....[4]....
        /*00ac*/ 	.word	0xffffffff


	//   ....[5]....
        /*00b0*/ 	.word	0xffffffff


	//   ....[6]....
        /*00b4*/ 	.word	0xffffffff


	//   ....[7]....
        /*00b8*/ 	.word	0xffffffff


	//   ....[8]....
        /*00bc*/ 	.word	0xffffffff


	//   ....[9]....
        /*00c0*/ 	.word	0xffffffff


	//   ....[10]....
        /*00c4*/ 	.word	0xffffffff


	//   ....[11]....
        /*00c8*/ 	.word	0xffffffff


	//   ....[12]....
        /*00cc*/ 	.word	0xffffffff


	//   ....[13]....
        /*00d0*/ 	.word	0xffffffff


	//   ....[14]....
        /*00d4*/ 	.word	0xffffffff


	//----- nvinfo : EIATTR_COOP_GROUP_INSTR_OFFSETS
	.align		4
.L_1155:
        /*00d8*/ 	.byte	0x04, 0x28
        /*00da*/ 	.short	(.L_1157 - .L_1156)


	//   ....[0]....
.L_1156:
        /*00dc*/ 	.word	0x00000610


	//   ....[1]....
        /*00e0*/ 	.word	0x000006d0


	//   ....[2]....
        /*00e4*/ 	.word	0x00000700


	//   ....[3]....
        /*00e8*/ 	.word	0x00000730


	//   ....[4]....
        /*00ec*/ 	.word	0x00000760


	//   ....[5]....
        /*00f0*/ 	.word	0x000007e0


	//   ....[6]....
        /*00f4*/ 	.word	0x00000810


	//   ....[7]....
        /*00f8*/ 	.word	0x00000830


	//   ....[8]....
        /*00fc*/ 	.word	0x00000850


	//   ....[9]....
        /*0100*/ 	.word	0x00000870


	//   ....[10]....
        /*0104*/ 	.word	0x00000950


	//   ....[11]....
        /*0108*/ 	.word	0x000009d0


	//   ....[12]....
        /*010c*/ 	.word	0x00000a30


	//   ....[13]....
        /*0110*/ 	.word	0x00000a90


	//   ....[14]....
        /*0114*/ 	.word	0x00000af0


	//----- nvinfo : EIATTR_EXIT_INSTR_OFFSETS
	.align		4
.L_1157:
        /*0118*/ 	.byte	0x04, 0x1c
        /*011a*/ 	.short	(.L_1159 - .L_1158)


	//   ....[0]....
.L_1158:
        /*011c*/ 	.word	0x000008b0


	//   ....[1]....
        /*0120*/ 	.word	0x000008f0


	//----- nvinfo : EIATTR_CRS_STACK_SIZE
	.align		4
.L_1159:
        /*0124*/ 	.byte	0x04, 0x1e
        /*0126*/ 	.short	(.L_1161 - .L_1160)
.L_1160:
        /*0128*/ 	.word	0x00000000
.L_1161:


//--------------------- .nv.info._ZN2at6native55_GLOBAL__N__6c1c77d0_17_DistanceKernel_cu_7dd49032_311422pdist_kernel_cuda_implIfNS1_5distsIfE1pEEEvPT_PKS6_llS6_dd --------------------------
	.section	.nv.info._ZN2at6native55_GLOBAL__N__6c1c77d0_17_DistanceKernel_cu_7dd49032_311422pdist_kernel_cuda_implIfNS1_5distsIfE1pEEEvPT_PKS6_llS6_dd,"",@"SHT_CUDA_INFO"
	.sectionflags	@""
	.align	4


	//----- nvinfo : EIATTR_CUDA_API_VERSION
	.align		4
        /*0000*/ 	.byte	0x04, 0x37
        /*0002*/ 	.short	(.L_1163 - .L_1162)
.L_1162:
        /*0004*/ 	.word	0x00000082


	//----- nvinfo : EIATTR_SW2861232_WAR
	.align		4
.L_1163:
        /*0008*/ 	.byte	0x01, 0x35
	.zero		2


	//----- nvinfo : EIATTR_PARAM_CBANK
	.align		4
        /*000c*/ 	.byte	0x04, 0x0a
        /*000e*/ 	.short	(.L_1165 - .L_1164)
	.align		4
.L_1164:
        /*0010*/ 	.word	index@(.nv.constant0._ZN2at6native55_GLOBAL__N__6c1c77d0_17_DistanceKernel_cu_7dd49032_311422pdist_kernel_cuda_implIfNS1_5distsIfE1pEEEvPT_PKS6_llS6_dd)
        /*0014*/ 	.short	0x0160
        /*0016*/ 	.short	0x0038


	//----- nvinfo : EIATTR_CBANK_PARAM_SIZE
	.align		4
.L_1165:
        /*0018*/ 	.byte	0x03, 0x19
        /*001a*/ 	.short	0x0038


	//----- nvinfo : EIATTR_KPARAM_INFO
	.align		4
        /*001c*/ 	.byte	0x04, 0x17
        /*001e*/ 	.short	(.L_1167 - .L_1166)
.L_1166:
        /*0020*/ 	.word	0x00000000
        /*0024*/ 	.short	0x0006
        /*0026*/ 	.short	0x0030
        /*0028*/ 	.byte	0x00, 0xf0, 0x21, 0x00


	//----- nvinfo : EIATTR_KPARAM_INFO
	.align		4
.L_1167:
        /*002c*/ 	.byte	0x04, 0x17
        /*002e*/ 	.short	(.L_1169 - .L_1168)
.L_1168:
        /*0030*/ 	.word	0x00000000
        /*0034*/ 	.short	0x0005
        /*0036*/ 	.short	0x0028
        /*0038*/ 	.byte	0x00, 0xf0, 0x21, 0x00


	//----- nvinfo : EIATTR_KPARAM_INFO
	.align		4
.L_1169:
        /*003c*/ 	.byte	0x04, 0x17
        /*003e*/ 	.short	(.L_1171 - .L_1170)
.L_1170:
        /*0040*/ 	.word	0x00000000
        /*0044*/ 	.short	0x0004
        /*0046*/ 	.short	0x0020
        /*0048*/ 	.byte	0x00, 0xf0, 0x11, 0x00


	//----- nvinfo : EIATTR_KPARAM_INFO
	.align		4
.L_1171:
        /*004c*/ 	.byte	0x04, 0x17
        /*004e*/ 	.short	(.L_1173 - .L_1172)
.L_1172:
        /*0050*/ 	.word	0x00000000
        /*0054*/ 	.short	0x0003
        /*0056*/ 	.short	0x0018
        /*0058*/ 	.byte	0x00, 0xf0, 0x21, 0x00


	//----- nvinfo : EIATTR_KPARAM_INFO
	.align		4
.L_1173:
        /*005c*/ 	.byte	0x04, 0x17
        /*005e*/ 	.short	(.L_1175 - .L_1174)
.L_1174:
        /*0060*/ 	.word	0x00000000
        /*0064*/ 	.short	0x0002
        /*0066*/ 	.short	0x0010
        /*0068*/ 	.byte	0x00, 0xf0, 0x21, 0x00


	//----- nvinfo : EIATTR_KPARAM_INFO
	.align		4
.L_1175:
        /*006c*/ 	.byte	0x04, 0x17
        /*006e*/ 	.short	(.L_1177 - .L_1176)
.L_1176:
        /*0070*/ 	.word	0x00000000
        /*0074*/ 	.short	0x0001
        /*0076*/ 	.short	0x0008
        /*0078*/ 	.byte	0x00, 0xf0, 0x21, 0x00


	//----- nvinfo : EIATTR_KPARAM_INFO
	.align		4
.L_1177:
        /*007c*/ 	.byte	0x04, 0x17
        /*007e*/ 	.short	(.L_1179 - .L_1178)
.L_1178:
        /*0080*/ 	.word	0x00000000
        /*0084*/ 	.short	0x0000
        /*0086*/ 	.short	0x0000
        /*0088*/ 	.byte	0x00, 0xf0, 0x21, 0x00


	//----- nvinfo : EIATTR_MAXREG_COUNT
	.align		4
.L_1179:
        /*008c*/ 	.byte	0x03, 0x1b
        /*008e*/ 	.short	0x00ff


	//----- nvinfo : EIATTR_NUM_BARRIERS
	.align		4
        /*0090*/ 	.byte	0x02, 0x4c
        /*0092*/ 	.byte	0x01
	.zero		1


	//----- nvinfo : EIATTR_MERCURY_ISA_VERSION
	.align		4
        /*0094*/ 	.byte	0x03, 0x5f
        /*0096*/ 	.short	0x0000


	//----- nvinfo : EIATTR_COOP_GROUP_MASK_REGIDS
	.align		4
        /*0098*/ 	.byte	0x04, 0x29
        /*009a*/ 	.short	(.L_1181 - .L_1180)


	//   ....[0]....
.L_1180:
        /*009c*/ 	.word	0xffffffff


	//   ....[1]....
        /*00a0*/ 	.word	0xffffffff


	//   ....[2]....
        /*00a4*/ 	.word	0xffffffff


	//   ....[3]....
        /*00a8*/ 	.word	0xffffffff


	//   ....[4]....
        /*00ac*/ 	.word	0xffffffff


	//   ....[5]....
        /*00b0*/ 	.word	0xffffffff


	//   ....[6]....
        /*00b4*/ 	.word	0xffffffff


	//   ....[7]....
        /*00b8*/ 	.word	0xffffffff


	//   ....[8]....
        /*00bc*/ 	.word	0xffffffff


	//   ....[9]....
        /*00c0*/ 	.word	0xffffffff


	//   ....[10]....
        /*00c4*/ 	.word	0xffffffff


	//   ....[11]....
        /*00c8*/ 	.word	0xffffffff


	//   ....[12]....
        /*00cc*/ 	.word	0xffffffff


	//   ....[13]....
        /*00d0*/ 	.word	0xffffffff


	//   ....[14]....
        /*00d4*/ 	.word	0xffffffff


	//----- nvinfo : EIATTR_COOP_GROUP_INSTR_OFFSETS
	.align		4
.L_1181:
        /*00d8*/ 	.byte	0x04, 0x28
        /*00da*/ 	.short	(.L_1183 - .L_1182)


	//   ....[0]....
.L_1182:
        /*00dc*/ 	.word	0x000005b0


	//   ....[1]....
        /*00e0*/ 	.word	0x00000670


	//   ....[2]....
        /*00e4*/ 	.word	0x000006a0


	//   ....[3]....
        /*00e8*/ 	.word	0x000006d0


	//   ....[4]....
        /*00ec*/ 	.word	0x00000700


	//   ....[5]....
        /*00f0*/ 	.word	0x00000780


	//   ....[6]....
        /*00f4*/ 	.word	0x000007b0


	//   ....[7]....
        /*00f8*/ 	.word	0x000007d0


	//   ....[8]....
        /*00fc*/ 	.word	0x000007f0


	//   ....[9]....
        /*0100*/ 	.word	0x00000810


	//   ....[10]....
        /*0104*/ 	.word	0x00000930


	//   ....[11]....
        /*0108*/ 	.word	0x000009b0


	//   ....[12]....
        /*010c*/ 	.word	0x00000a10


	//   ....[13]....
        /*0110*/ 	.word	0x00000a70


	//   ....[14]....
        /*0114*/ 	.word	0x00000ad0


	//----- nvinfo : EIATTR_EXIT_INSTR_OFFSETS
	.align		4
.L_1183:
        /*0118*/ 	.byte	0x04, 0x1c
        /*011a*/ 	.short	(.L_1185 - .L_1184)


	//   ....[0]....
.L_1184:
        /*011c*/ 	.word	0x00000850


	//   ....[1]....
        /*0120*/ 	.word	0x000008d0


	//----- nvinfo : EIATTR_CRS_STACK_SIZE
	.align		4
.L_1185:
        /*0124*/ 	.byte	0x04, 0x1e
        /*0126*/ 	.short	(.L_1187 - .L_1186)
.L_1186:
        /*0128*/ 	.word	0x00000000
.L_1187:


//--------------------- .nv.info._ZN2at6native55_GLOBAL__N__6c1c77d0_17_DistanceKernel_cu_7dd49032_311422pdist_kernel_cuda_implIdNS1_5distsIdE3infEEEvPT_PKS6_llS6_dd --------------------------
	.section	.nv.info._ZN2at6native55_GLOBAL__N__6c1c77d0_17_DistanceKernel_cu_7dd49032_311422pdist_kernel_cuda_implIdNS1_5distsIdE3infEEEvPT_PKS6_llS6_dd,"",@"SHT_CUDA_INFO"
	.sectionflags	@""
	.align	4


	//----- nvinfo : EIATTR_CUDA_API_VERSION
	.align		4
        /*0000*/ 	.byte	0x04, 0x37
        /*0002*/ 	.short	(.L_1189 - .L_1188)
.L_1188:
        /*0004*/ 	.word	0x00000082


	//----- nvinfo : EIATTR_SW2861232_WAR
	.align		4
.L_1189:
        /*0008*/ 	.byte	0x01, 0x35
	.zero		2


	//----- nvinfo : EIATTR_PARAM_CBANK
	.align		4
        /*000c*/ 	.byte	0x04, 0x0a
        /*000e*/ 	.short	(.L_1191 - .L_1190)
	.align		4
.L_1190:
        /*0010*/ 	.word	index@(.nv.constant0._ZN2at6native55_GLOBAL__N__6c1c77d0_17_DistanceKernel_cu_7dd49032_311422pdist_kernel_cuda_implIdNS1_5distsIdE3infEEEvPT_PKS6_llS6_dd)
        /*0014*/ 	.short	0x0160
        /*0016*/ 	.short	0x0038


	//----- nvinfo : EIATTR_CBANK_PARAM_SIZE
	.align		4
.L_1191:
        /*0018*/ 	.byte	0x03, 0x19
        /*001a*/ 	.short	0x0038


	//----- nvinfo : EIATTR_KPARAM_INFO
	.align		4
        /*001c*/ 	.byte	0x04, 0x17
        /*001e*/ 	.short	(.L_1193 - .L_1192)
.L_1192:
        /*0020*/ 	.word	0x00000000
        /*0024*/ 	.short	0x0006
        /*0026*/ 	.short	0x0030
        /*0028*/ 	.byte	0x00, 0xf0, 0x21, 0x00


	//----- nvinfo : EIATTR_KPARAM_INFO
	.align		4
.L_1193:
        /*002c*/ 	.byte	0x04, 0x17
        /*002e*/ 	.short	(.L_1195 - .L_1194)
.L_1194:
        /*0030*/ 	.word	0x00000000
        /*0034*/ 	.short	0x0005
        /*0036*/ 	.short	0x0028
        /*0038*/ 	.byte	0x00, 0xf0, 0x21, 0x00


	//----- nvinfo : EIATTR_KPARAM_INFO
	.align		4
.L_1195:
        /*003c*/ 	.byte	0x04, 0x17
        /*003e*/ 	.short	(.L_1197 - .L_1196)
.L_1196:
        /*0040*/ 	.word	0x00000000
        /*0044*/ 	.short	0x0004
        /*0046*/ 	.short	0x0020
        /*0048*/ 	.byte	0x00, 0xf0, 0x21, 0x00


	//----- nvinfo : EIATTR_KPARAM_INFO
	.align		4
.L_1197:
        /*004c*/ 	.byte	0x04, 0x17
        /*004e*/ 	.short	(.L_1199 - .L_1198)
.L_1198:
        /*0050*/ 	.word	0x00000000
        /*0054*/ 	.short	0x0003
        /*0056*/ 	.short	0x0018
        /*0058*/ 	.byte	0x00, 0xf0, 0x21, 0x00


	//----- nvinfo : EIATTR_KPARAM_INFO
	.align		4
.L_1199:
        /*005c*/ 	.byte	0x04, 0x17
        /*005e*/ 	.short	(.L_1201 - .L_1200)
.L_1200:
        /*0060*/ 	.word	0x00000000
        /*0064*/ 	.short	0x0002
        /*0066*/ 	.short	0x0010
        /*0068*/ 	.byte	0x00, 0xf0, 0x21, 0x00


	//----- nvinfo : EIATTR_KPARAM_INFO
	.align		4
.L_1201:
        /*006c*/ 	.byte	0x04, 0x17
        /*006e*/ 	.short	(.L_1203 - .L_1202)
.L_1202:
        /*0070*/ 	.word	0x00000000
        /*0074*/ 	.short	0x0001
        /*0076*/ 	.short	0x0008
        /*0078*/ 	.byte	0x00, 0xf0, 0x21, 0x00


	//----- nvinfo : EIATTR_KPARAM_INFO
	.align		4
.L_1203:
        /*007c*/ 	.byte	0x04, 0x17
        /*007e*/ 	.short	(.L_1205 - .L_1204)
.L_1204:
        /*0080*/ 	.word	0x00000000
        /*0084*/ 	.short	0x0000
        /*0086*/ 	.short	0x0000
        /*0088*/ 	.byte	0x00, 0xf0, 0x21, 0x00


	//----- nvinfo : EIATTR_MAXREG_COUNT
	.align		4
.L_1205:
        /*008c*/ 	.byte	0x03, 0x1b
        /*008e*/ 	.short	0x00ff


	//----- nvinfo : EIATTR_NUM_BARRIERS
	.align		4
        /*0090*/ 	.byte	0x02, 0x4c
        /*0092*/ 	.byte	0x01
	.zero		1


	//----- nvinfo : EIATTR_MERCURY_ISA_VERSION
	.align		4
        /*0094*/ 	.byte	0x03, 0x5f
        /*0096*/ 	.short	0x0000


	//----- nvinfo : EIATTR_COOP_GROUP_MASK_REGIDS
	.align		4
        /*0098*/ 	.byte	0x04, 0x29
        /*009a*/ 	.short	(.L_1207 - .L_1206)


	//   ....[0]....
.L_1206:
        /*009c*/ 	.word	0xffffffff


	//   ....[1]....
        /*00a0*/ 	.word	0xffffffff


	//   ....[2]....
        /*00a4*/ 	.word	0xffffffff


	//   ....[3]....
        /*00a8*/ 	.word	0xffffffff


	//   ....[4]....
        /*00ac*/ 	.word	0xffffffff


	//   ....[5]....
        /*00b0*/ 	.word	0xffffffff


	//   ....[6]....
        /*00b4*/ 	.word	0xffffffff


	//   ....[7]....
        /*00b8*/ 	.word	0xffffffff


	//   ....[8]....
        /*00bc*/ 	.word	0xffffffff


	//   ....[9]....
        /*00c0*/ 	.word	0xffffffff


	//   ....[10]....
        /*00c4*/ 	.word	0xffffffff


	//   ....[11]....
        /*00c8*/ 	.word	0xffffffff


	//   ....[12]....
        /*00cc*/ 	.word	0xffffffff


	//   ....[13]....
        /*00d0*/ 	.word	0xffffffff


	//   ....[14]....
        /*00d4*/ 	.word	0xffffffff


	//   ....[15]....
        /*00d8*/ 	.word	0xffffffff


	//   ....[16]....
        /*00dc*/ 	.word	0xffffffff


	//   ....[17]....
        /*00e0*/ 	.word	0xffffffff


	//   ....[18]....
        /*00e4*/ 	.word	0xffffffff


	//   ....[19]....
        /*00e8*/ 	.word	0xffffffff


	//   ....[20]....
        /*00ec*/ 	.word	0xffffffff


	//   ....[21]....
        /*00f0*/ 	.word	0xffffffff


	//   ....[22]....
        /*00f4*/ 	.word	0xffffffff


	//   ....[23]....
        /*00f8*/ 	.word	0xffffffff


	//   ....[24]....
        /*00fc*/ 	.word	0xffffffff


	//   ....[25]....
        /*0100*/ 	.word	0xffffffff


	//   ....[26]....
        /*0104*/ 	.word	0xffffffff


	//   ....[27]....
        /*0108*/ 	.word	0xffffffff


	//   ....[28]....
        /*010c*/ 	.word	0xffffffff


	//   ....[29]....
        /*0110*/ 	.word	0xffffffff


	//----- nvinfo : EIATTR_COOP_GROUP_INSTR_OFFSETS
	.align		4
.L_1207:
        /*0114*/ 	.byte	0x04, 0x28
        /*0116*/ 	.short	(.L_1209 - .L_1208)


	//   ....[0]....
.L_1208:
        /*0118*/ 	.word	0x00000580


	//   ....[1]....
        /*011c*/ 	.word	0x000005c0


	//   ....[2]....
        /*0120*/ 	.word	0x00000640


	//   ....[3]....
        /*0124*/ 	.word	0x00000650


	//   ....[4]....
        /*0128*/ 	.word	0x00000690


	//   ....[5]....
        /*012c*/ 	.word	0x000006a0


	//   ....[6]....
        /*0130*/ 	.word	0x000006f0


	//   ....[7]....
        /*0134*/ 	.word	0x00000700


	//   ....[8]....
        /*0138*/ 	.word	0x00000780


	//   ....[9]....
        /*013c*/ 	.word	0x00000790


	//   ....[10]....
        /*0140*/ 	.word	0x00000840


	//   ....[11]....
        /*0144*/ 	.word	0x00000860


	//   ....[12]....
        /*0148*/ 	.word	0x000008a0


	//   ....[13]....
        /*014c*/ 	.word	0x000008b0


	//   ....[14]....
        /*0150*/ 	.word	0x000008f0


	//   ....[15]....
        /*0154*/ 	.word	0x00000900


	//   ....[16]....
        /*0158*/ 	.word	0x00000940


	//   ....[17]....
        /*015c*/ 	.word	0x00000950


	//   ....[18]....
        /*0160*/ 	.word	0x00000990


	//   ....[19]....
        /*0164*/ 	.word	0x000009a0


	//   ....[20]....
        /*0168*/ 	.word	0x00000af0


	//   ....[21]....
        /*016c*/ 	.word	0x00000b70


	//   ....[22]....
        /*0170*/ 	.word	0x00000c10


	//   ....[23]....
        /*0174*/ 	.word	0x00000c80


	//   ....[24]....
        /*0178*/ 	.word	0x00000d20


	//   ....[25]....
        /*017c*/ 	.word	0x00000d90


	//   ....[26]....
        /*0180*/ 	.word	0x00000e30


	//   ....[27]....
        /*0184*/ 	.word	0x00000ea0


	//   ....[28]....
        /*0188*/ 	.word	0x00000f40


	//   ....[29]....
        /*018c*/ 	.word	0x00000fb0


	//----- nvinfo : EIATTR_EXIT_INSTR_OFFSETS
	.align		4
.L_1209:
        /*0190*/ 	.byte	0x04, 0x1c
        /*0192*/ 	.short	(.L_1211 - .L_1210)


	//   ....[0]....
.L_1210:
        /*0194*/ 	.word	0x00000a10


	//   ....[1]....
        /*0198*/ 	.word	0x00000a90


	//----- nvinfo : EIATTR_CRS_STACK_SIZE
	.align		4
.L_1211:
        /*019c*/ 	.byte	0x04, 0x1e
        /*019e*/ 	.short	(.L_1213 - .L_1212)
.L_1212:
        /*01a0*/ 	.word	0x00000000
.L_1213:


//--------------------- .nv.info._ZN2at6native55_GLOBAL__N__6c1c77d0_17_DistanceKernel_cu_7dd49032_311422pdist_kernel_cuda_implIdNS1_5distsIdE3twoEEEvPT_PKS6_llS6_dd --------------------------
	.section	.nv.info._ZN2at6native55_GLOBAL__N__6c1c77d0_17_DistanceKernel_cu_7dd49032_311422pdist_kernel_cuda_implIdNS1_5distsIdE3twoEEEvPT_PKS6_llS6_dd,"",@"SHT_CUDA_INFO"
	.sectionflags	@""
	.align	4


	//----- nvinfo : EIATTR_CUDA_API_VERSION
	.align		4
        /*0000*/ 	.byte	0x04, 0x37
        /*0002*/ 	.short	(.L_1215 - .L_1214)
.L_1214:
        /*0004*/ 	.word	0x00000082


	//----- nvinfo : EIATTR_SW2861232_WAR
	.align		4
.L_1215:
        /*0008*/ 	.byte	0x01, 0x35
	.zero		2


	//----- nvinfo : EIATTR_PARAM_CBANK
	.align		4
        /*000c*/ 	.byte	0x04, 0x0a
        /*000e*/ 	.short	(.L_1217 - .L_1216)
	.align		4
.L_1216:
        /*0010*/ 	.word	index@(.nv.constant0._ZN2at6native55_GLOBAL__N__6c1c77d0_17_DistanceKernel_cu_7dd49032_311422pdist_kernel_cuda_implIdNS1_5distsIdE3twoEEEvPT_PKS6_llS6_dd)
        /*0014*/ 	.short	0x0160
        /*0016*/ 	.short	0x0038


	//----- nvinfo : EIATTR_CBANK_PARAM_SIZE
	.align		4
.L_1217:
        /*0018*/ 	.byte	0x03, 0x19
        /*001a*/ 	.short	0x0038


	//----- nvinfo : EIATTR_KPARAM_INFO
	.align		4
        /*001c*/ 	.byte	0x04, 0x17
        /*001e*/ 	.short	(.L_1219 - .L_1218)
.L_1218:
        /*0020*/ 	.word	0x00000000
        /*0024*/ 	.short	0x0006
        /*0026*/ 	.short	0x0030
        /*0028*/ 	.byte	0x00, 0xf0, 0x21, 0x00


	//----- nvinfo : EIATTR_KPARAM_INFO
	.align		4
.L_1219:
        /*002c*/ 	.byte	0x04, 0x17
        /*002e*/ 	.short	(.L_1221 - .L_1220)
.L_1220:
        /*0030*/ 	.word	0x00000000
        /*0034*/ 	.short	0x0005
        /*0036*/ 	.short	0x0028
        /*0038*/ 	.byte	0x00, 0xf0, 0x21, 0x00


	//----- nvinfo : EIATTR_KPARAM_INFO
	.align		4
.L_1221:
        /*003c*/ 	.byte	0x04, 0x17
        /*003e*/ 	.short	(.L_1223 - .L_1222)
.L_1222:
        /*0040*/ 	.word	0x00000000
        /*0044*/ 	.short	0x0004
        /*0046*/ 	.short	0x0020
        /*0048*/ 	.byte	0x00, 0xf0, 0x21, 0x00


	//----- nvinfo : EIATTR_KPARAM_INFO
	.align		4
.L_1223:
        /*004c*/ 	.byte	0x04, 0x17
        /*004e*/ 	.short	(.L_1225 - .L_1224)
.L_1224:
        /*0050*/ 	.word	0x00000000
        /*0054*/ 	.short	0x0003
        /*0056*/ 	.short	0x0018
        /*0058*/ 	.byte	0x00, 0xf0, 0x21, 0x00


	//----- nvinfo : EIATTR_KPARAM_INFO
	.align		4
.L_1225:
        /*005c*/ 	.byte	0x04, 0x17
        /*005e*/ 	.short	(.L_1227 - .L_1226)
.L_1226:
        /*0060*/ 	.word	0x00000000
        /*0064*/ 	.short	0x0002
        /*0066*/ 	.short	0x0010
        /*0068*/ 	.byte	0x00, 0xf0, 0x21, 0x00


	//----- nvinfo : EIATTR_KPARAM_INFO
	.align		4
.L_1227:
        /*006c*/ 	.byte	0x04, 0x17
        /*006e*/ 	.short	(.L_1229 - .L_1228)
.L_1228:
        /*0070*/ 	.word	0x00000000
        /*0074*/ 	.short	0x0001
        /*0076*/ 	.short	0x0008
        /*0078*/ 	.byte	0x00, 0xf0, 0x21, 0x00


	//----- nvinfo : EIATTR_KPARAM_INFO
	.align		4
.L_1229:
        /*007c*/ 	.byte	0x04, 0x17
        /*007e*/ 	.short	(.L_1231 - .L_1230)
.L_1230:
        /*0080*/ 	.word	0x00000000
        /*0084*/ 	.short	0x0000
        /*0086*/ 	.short	0x0000
        /*0088*/ 	.byte	0x00, 0xf0, 0x21, 0x00


	//----- nvinfo : EIATTR_MAXREG_COUNT
	.align		4
.L_1231:
        /*008c*/ 	.byte	0x03, 0x1b
        /*008e*/ 	.short	0x00ff


	//----- nvinfo : EIATTR_NUM_BARRIERS
	.align		4
        /*0090*/ 	.byte	0x02, 0x4c
        /*0092*/ 	.byte	0x01
	.zero		1


	//----- nvinfo : EIATTR_MERCURY_ISA_VERSION
	.align		4
        /*0094*/ 	.byte	0x03, 0x5f
        /*0096*/ 	.short	0x0000


	//----- nvinfo : EIATTR_COOP_GROUP_MASK_REGIDS
	.align		4
        /*0098*/ 	.byte	0x04, 0x29
        /*009a*/ 	.short	(.L_1233 - .L_1232)


	//   ....[0]....
.L_1232:
        /*009c*/ 	.word	0xffffffff


	//   ....[1]....
        /*00a0*/ 	.word	0xffffffff


	//   ....[2]....
        /*00a4*/ 	.word	0xffffffff


	//   ....[3]....
        /*00a8*/ 	.word	0xffffffff


	//   ....[4]....
        /*00ac*/ 	.word	0xffffffff


	//   ....[5]....
        /*00b0*/ 	.word	0xffffffff


	//   ....[6]....
        /*00b4*/ 	.word	0xffffffff


	//   ....[7]....
        /*00b8*/ 	.word	0xffffffff


	//   ....[8]....
        /*00bc*/ 	.word	0xffffffff


	//   ....[9]....
        /*00c0*/ 	.word	0xffffffff


	//   ....[10]....
        /*00c4*/ 	.word	0xffffffff


	//   ....[11]....
        /*00c8*/ 	.word	0xffffffff


	//   ....[12]....
        /*00cc*/ 	.word	0xffffffff


	//   ....[13]....
        /*00d0*/ 	.word	0xffffffff


	//   ....[14]....
        /*00d4*/ 	.word	0xffffffff


	//   ....[15]....
        /*00d8*/ 	.word	0xffffffff


	//   ....[16]....
        /*00dc*/ 	.word	0xffffffff


	//   ....[17]....
        /*00e0*/ 	.word	0xffffffff


	//   ....[18]....
        /*00e4*/ 	.word	0xffffffff


	//   ....[19]....
        /*00e8*/ 	.word	0xffffffff


	//   ....[20]....
        /*00ec*/ 	.word	0xffffffff


	//   ....[21]....
        /*00f0*/ 	.word	0xffffffff


	//   ....[22]....
        /*00f4*/ 	.word	0xffffffff


	//   ....[23]....
        /*00f8*/ 	.word	0xffffffff


	//   ....[24]....
        /*00fc*/ 	.word	0xffffffff


	//   ....[25]....
        /*0100*/ 	.word	0xffffffff


	//   ....[26]....
        /*0104*/ 	.word	0xffffffff


	//   ....[27]....
        /*0108*/ 	.word	0xffffffff


	//   ....[28]....
        /*010c*/ 	.word	0xffffffff


	//   ....[29]....
        /*0110*/ 	.word	0xffffffff


	//----- nvinfo : EIATTR_COOP_GROUP_INSTR_OFFSETS
	.align		4
.L_1233:
        /*0114*/ 	.byte	0x04, 0x28
        /*0116*/ 	.short	(.L_1235 - .L_1234)


	//   ....[0]....
.L_1234:
        /*0118*/ 	.word	0x000005b0


	//   ....[1]....
        /*011c*/ 	.word	0x000005f0


	//   ....[2]....
        /*0120*/ 	.word	0x00000650


	//   ....[3]....
        /*0124*/ 	.word	0x00000660


	//   ....[4]....
        /*0128*/ 	.word	0x00000690


	//   ....[5]....
        /*012c*/ 	.word	0x000006a0


	//   ....[6]....
        /*0130*/ 	.word	0x000006f0


	//   ....[7]....
        /*0134*/ 	.word	0x00000710


	//   ....[8]....
        /*0138*/ 	.word	0x00000740


	//   ....[9]....
        /*013c*/ 	.word	0x00000750


	//   ....[10]....
        /*0140*/ 	.word	0x000007d0


	//   ....[11]....
        /*0144*/ 	.word	0x000007f0


	//   ....[12]....
        /*0148*/ 	.word	0x00000820


	//   ....[13]....
        /*014c*/ 	.word	0x00000830


	//   ....[14]....
        /*0150*/ 	.word	0x00000850


	//   ....[15]....
        /*0154*/ 	.word	0x00000860


	//   ....[16]....
        /*0158*/ 	.word	0x00000880


	//   ....[17]....
        /*015c*/ 	.word	0x00000890


	//   ....[18]....
        /*0160*/ 	.word	0x000008b0


	//   ....[19]....
        /*0164*/ 	.word	0x000008c0


	//   ....[20]....
        /*0168*/ 	.word	0x00000b60


	//   ....[21]....
        /*016c*/ 	.word	0x00000be0


	//   ....[22]....
        /*0170*/ 	.word	0x00000c70


	//   ....[23]....
        /*0174*/ 	.word	0x00000ce0


	//   ....[24]....
        /*0178*/ 	.word	0x00000d60


	//   ....[25]....
        /*017c*/ 	.word	0x00000dd0


	//   ....[26]....
        /*0180*/ 	.word	0x00000e50


	//   ....[27]....
        /*0184*/ 	.word	0x00000ec0


	//   ....[28]....
        /*0188*/ 	.word	0x00000f40


	//   ....[29]....
        /*018c*/ 	.word	0x00000fb0


	//----- nvinfo : EIATTR_EXIT_INSTR_OFFSETS
	.align		4
.L_1235:
        /*0190*/ 	.byte	0x04, 0x1c
        /*0192*/ 	.short	(.L_1237 - .L_1236)


	//   ....[0]....
.L_1236:
        /*0194*/ 	.word	0x00000920


	//   ....[1]....
        /*0198*/ 	.word	0x00000b00


	//----- nvinfo : EIATTR_CRS_STACK_SIZE
	.align		4
.L_1237:
        /*019c*/ 	.byte	0x04, 0x1e
        /*019e*/ 	.short	(.L_1239 - .L_1238)
.L_1238:
        /*01a0*/ 	.word	0x00000000
.L_1239:


//--------------------- .nv.info._ZN2at6native55_GLOBAL__N__6c1c77d0_17_DistanceKernel_cu_7dd49032_311422pdist_kernel_cuda_implIdNS1_5distsIdE3oneEEEvPT_PKS6_llS6_dd --------------------------
	.section	.nv.info._ZN2at6native55_GLOBAL__N__6c1c77d0_17_DistanceKernel_cu_7dd49032_311422pdist_kernel_cuda_implIdNS1_5distsIdE3oneEEEvPT_PKS6_llS6_dd,"",@"SHT_CUDA_INFO"
	.sectionflags	@""
	.align	4


	//----- nvinfo : EIATTR_CUDA_API_VERSION
	.align		4
        /*0000*/ 	.byte	0x04, 0x37
        /*0002*/ 	.short	(.L_1241 - .L_1240)
.L_1240:
        /*0004*/ 	.word	0x00000082


	//----- nvinfo : EIATTR_SW2861232_WAR
	.align		4
.L_1241:
        /*0008*/ 	.byte	0x01, 0x35
	.zero		2


	//----- nvinfo : EIATTR_PARAM_CBANK
	.align		4
        /*000c*/ 	.byte	0x04, 0x0a
        /*000e*/ 	.short	(.L_1243 - .L_1242)
	.align		4
.L_1242:
        /*0010*/ 	.word	index@(.nv.constant0._ZN2at6native55_GLOBAL__N__6c1c77d0_17_DistanceKernel_cu_7dd49032_311422pdist_kernel_cuda_implIdNS1_5distsIdE3oneEEEvPT_PKS6_llS6_dd)
        /*0014*/ 	.short	0x0160
        /*0016*/ 	.short	0x0038


	//----- nvinfo : EIATTR_CBANK_PARAM_SIZE
	.align		4
.L_1243:
        /*0018*/ 	.byte	0x03, 0x19
        /*001a*/ 	.short	0x0038


	//----- nvinfo : EIATTR_KPARAM_INFO
	.align		4
        /*001c*/ 	.byte	0x04, 0x17
        /*001e*/ 	.short	(.L_1245 - .L_1244)
.L_1244:
        /*0020*/ 	.word	0x00000000
        /*0024*/ 	.short	0x0006
        /*0026*/ 	.short	0x0030
        /*0028*/ 	.byte	0x00, 0xf0, 0x21, 0x00


	//----- nvinfo : EIATTR_KPARAM_INFO
	.align		4
.L_1245:
        /*002c*/ 	.byte	0x04, 0x17
        /*002e*/ 	.short	(.L_1247 - .L_1246)
.L_1246:
        /*0030*/ 	.word	0x00000000
        /*0034*/ 	.short	0x0005
        /*0036*/ 	.short	0x0028
        /*0038*/ 	.byte	0x00, 0xf0, 0x21, 0x00


	//----- nvinfo : EIATTR_KPARAM_INFO
	.align		4
.L_1247:
        /*003c*/ 	.byte	0x04, 0x17
        /*003e*/ 	.short	(.L_1249 - .L_1248)
.L_1248:
        /*0040*/ 	.word	0x00000000
        /*0044*/ 	.short	0x0004
        /*0046*/ 	.short	0x0020
        /*0048*/ 	.byte	0x00, 0xf0, 0x21, 0x00


	//----- nvinfo : EIATTR_KPARAM_INFO
	.align		4
.L_1249:
        /*004c*/ 	.byte	0x04, 0x17
        /*004e*/ 	.short	(.L_1251 - .L_1250)
.L_1250:
        /*0050*/ 	.word	0x00000000
        /*0054*/ 	.short	0x0003
        /*0056*/ 	.short	0x0018
        /*0058*/ 	.byte	0x00, 0xf0, 0x21, 0x00


	//----- nvinfo : EIATTR_KPARAM_INFO
	.align		4
.L_1251:
        /*005c*/ 	.byte	0x04, 0x17
        /*005e*/ 	.short	(.L_1253 - .L_1252)
.L_1252:
        /*0060*/ 	.word	0x00000000
        /*0064*/ 	.short	0x0002
        /*0066*/ 	.short	0x0010
        /*0068*/ 	.byte	0x00, 0xf0, 0x21, 0x00


	//----- nvinfo : EIATTR_KPARAM_INFO
	.align		4
.L_1253:
        /*006c*/ 	.byte	0x04, 0x17
        /*006e*/ 	.short	(.L_1255 - .L_1254)
.L_1254:
        /*0070*/ 	.word	0x00000000
        /*0074*/ 	.short	0x0001
        /*0076*/ 	.short	0x0008
        /*0078*/ 	.byte	0x00, 0xf0, 0x21, 0x00


	//----- nvinfo : EIATTR_KPARAM_INFO
	.align		4
.L_1255:
        /*007c*/ 	.byte	0x04, 0x17
        /*007e*/ 	.short	(.L_1257 - .L_1256)
.L_1256:
        /*0080*/ 	.word	0x00000000
        /*0084*/ 	.short	0x0000
        /*0086*/ 	.short	0x0000
        /*0088*/ 	.byte	0x00, 0xf0, 0x21, 0x00


	//----- nvinfo : EIATTR_MAXREG_COUNT
	.align		4
.L_1257:
        /*008c*/ 	.byte	0x03, 0x1b
        /*008e*/ 	.short	0x00ff


	//----- nvinfo : EIATTR_NUM_BARRIERS
	.align		4
        /*0090*/ 	.byte	0x02, 0x4c
        /*0092*/ 	.byte	0x01
	.zero		1


	//----- nvinfo : EIATTR_MERCURY_ISA_VERSION
	.align		4
        /*0094*/ 	.byte	0x03, 0x5f
        /*0096*/ 	.short	0x0000


	//----- nvinfo : EIATTR_COOP_GROUP_MASK_REGIDS
	.align		4
        /*0098*/ 	.byte	0x04, 0x29
        /*009a*/ 	.short	(.L_1259 - .L_1258)


	//   ....[0]....
.L_1258:
        /*009c*/ 	.word	0xffffffff


	//   ....[1]....
        /*00a0*/ 	.word	0xffffffff


	//   ....[2]....
        /*00a4*/ 	.word	0xffffffff


	//   ....[3]....
        /*00a8*/ 	.word	0xffffffff


	//   ....[4]....
        /*00ac*/ 	.word	0xffffffff


	//   ....[5]....
        /*00b0*/ 	.word	0xffffffff


	//   ....[6]....
        /*00b4*/ 	.word	0xffffffff


	//   ....[7]....
        /*00b8*/ 	.word	0xffffffff


	//   ....[8]....
        /*00bc*/ 	.word	0xffffffff


	//   ....[9]....
        /*00c0*/ 	.word	0xffffffff


	//   ....[10]....
        /*00c4*/ 	.word	0xffffffff


	//   ....[11]....
        /*00c8*/ 	.word	0xffffffff


	//   ....[12]....
        /*00cc*/ 	.word	0xffffffff


	//   ....[13]....
        /*00d0*/ 	.word	0xffffffff


	//   ....[14]....
        /*00d4*/ 	.word	0xffffffff


	//   ....[15]....
        /*00d8*/ 	.word	0xffffffff


	//   ....[16]....
        /*00dc*/ 	.word	0xffffffff


	//   ....[17]....
        /*00e0*/ 	.word	0xffffffff


	//   ....[18]....
        /*00e4*/ 	.word	0xffffffff


	//   ....[19]....
        /*00e8*/ 	.word	0xffffffff


	//   ....[20]....
        /*00ec*/ 	.word	0xffffffff


	//   ....[21]....
        /*00f0*/ 	.word	0xffffffff


	//   ....[22]....
        /*00f4*/ 	.word	0xffffffff


	//   ....[23]....
        /*00f8*/ 	.word	0xffffffff


	//   ....[24]....
        /*00fc*/ 	.word	0xffffffff


	//   ....[25]....
        /*0100*/ 	.word	0xffffffff


	//   ....[26]....
        /*0104*/ 	.word	0xffffffff


	//   ....[27]....
        /*0108*/ 	.word	0xffffffff


	//   ....[28]....
        /*010c*/ 	.word	0xffffffff


	//   ....[29]....
        /*0110*/ 	.word	0xffffffff


	//----- nvinfo : EIATTR_COOP_GROUP_INSTR_OFFSETS
	.align		4
.L_1259:
        /*0114*/ 	.byte	0x04, 0x28
        /*0116*/ 	.short	(.L_1261 - .L_1260)


	//   ....[0]....
.L_1260:
        /*0118*/ 	.word	0x00000540


	//   ....[1]....
        /*011c*/ 	.word	0x00000580


	//   ....[2]....
        /*0120*/ 	.word	0x000005e0


	//   ....[3]....
        /*0124*/ 	.word	0x000005f0


	//   ....[4]....
        /*0128*/ 	.word	0x00000620


	//   ....[5]....
        /*012c*/ 	.word	0x00000630


	//   ....[6]....
        /*0130*/ 	.word	0x00000670


	//   ....[7]....
        /*0134*/ 	.word	0x00000690


	//   ....[8]....
        /*0138*/ 	.word	0x000006c0


	//   ....[9]....
        /*013c*/ 	.word	0x000006d0


	//   ....[10]....
        /*0140*/ 	.word	0x00000760


	//   ....[11]....
        /*0144*/ 	.word	0x00000780


	//   ....[12]....
        /*0148*/ 	.word	0x000007b0


	//   ....[13]....
        /*014c*/ 	.word	0x000007c0


	//   ....[14]....
        /*0150*/ 	.word	0x000007e0


	//   ....[15]....
        /*0154*/ 	.word	0x000007f0


	//   ....[16]....
        /*0158*/ 	.word	0x00000810


	//   ....[17]....
        /*015c*/ 	.word	0x00000820


	//   ....[18]....
        /*0160*/ 	.word	0x00000840


	//   ....[19]....
        /*0164*/ 	.word	0x00000850


	//   ....[20]....
        /*0168*/ 	.word	0x00000950


	//   ....[21]....
        /*016c*/ 	.word	0x000009d0


	//   ....[22]....
        /*0170*/ 	.word	0x00000a60


	//   ....[23]....
        /*0174*/ 	.word	0x00000ad0


	//   ....[24]....
        /*0178*/ 	.word	0x00000b50


	//   ....[25]....
        /*017c*/ 	.word	0x00000bc0


	//   ....[26]....
        /*0180*/ 	.word	0x00000c40


	//   ....[27]....
        /*0184*/ 	.word	0x00000cb0


	//   ....[28]....
        /*0188*/ 	.word	0x00000d30


	//   ....[29]....
        /*018c*/ 	.word	0x00000da0


	//----- nvinfo : EIATTR_EXIT_INSTR_OFFSETS
	.align		4
.L_1261:
        /*0190*/ 	.byte	0x04, 0x1c
        /*0192*/ 	.short	(.L_1263 - .L_1262)


	//   ....[0]....
.L_1262:
        /*0194*/ 	.word	0x000008b0


	//   ....[1]....
        /*0198*/ 	.word	0x000008f0


	//----- nvinfo : EIATTR_CRS_STACK_SIZE
	.align		4
.L_1263:
        /*019c*/ 	.byte	0x04, 0x1e
        /*019e*/ 	.short	(.L_1265 - .L_1264)
.L_1264:
        /*01a0*/ 	.word	0x00000000
.L_1265:


//--------------------- .nv.info._ZN2at6native55_GLOBAL__N__6c1c77d0_17_DistanceKernel_cu_7dd49032_311422pdist_kernel_cuda_implIdNS1_5distsIdE4zeroEEEvPT_PKS6_llS6_dd --------------------------
	.section	.nv.info._ZN2at6native55_GLOBAL__N__6c1c77d0_17_DistanceKernel_cu_7dd49032_311422pdist_kernel_cuda_implIdNS1_5distsIdE4zeroEEEvPT_PKS6_llS6_dd,"",@"SHT_CUDA_INFO"
	.sectionflags	@""
	.align	4


	//----- nvinfo : EIATTR_CUDA_API_VERSION
	.align		4
        /*0000*/ 	.byte	0x04, 0x37
        /*0002*/ 	.short	(.L_1267 - .L_1266)
.L_1266:
        /*0004*/ 	.word	0x00000082


	//----- nvinfo : EIATTR_SW2861232_WAR
	.align		4
.L_1267:
        /*0008*/ 	.byte	0x01, 0x35
	.zero		2


	//----- nvinfo : EIATTR_PARAM_CBANK
	.align		4
        /*000c*/ 	.byte	0x04, 0x0a
        /*000e*/ 	.short	(.L_1269 - .L_1268)
	.align		4
.L_1268:
        /*0010*/ 	.word	index@(.nv.constant0._ZN2at6native55_GLOBAL__N__6c1c77d0_17_DistanceKernel_cu_7dd49032_311422pdist_kernel_cuda_implIdNS1_5distsIdE4zeroEEEvPT_PKS6_llS6_dd)
        /*0014*/ 	.short	0x0160
        /*0016*/ 	.short	0x0038


	//----- nvinfo : EIATTR_CBANK_PARAM_SIZE
	.align		4
.L_1269:
        /*0018*/ 	.byte	0x03, 0x19
        /*001a*/ 	.short	0x0038


	//----- nvinfo : EIATTR_KPARAM_INFO
	.align		4
        /*001c*/ 	.byte	0x04, 0x17
        /*001e*/ 	.short	(.L_1271 - .L_1270)
.L_1270:
        /*0020*/ 	.word	0x00000000
        /*0024*/ 	.short	0x0006
        /*0026*/ 	.short	0x0030
        /*0028*/ 	.byte	0x00, 0xf0, 0x21, 0x00


	//----- nvinfo : EIATTR_KPARAM_INFO
	.align		4
.L_1271:
        /*002c*/ 	.byte	0x04, 0x17
        /*002e*/ 	.short	(.L_1273 - .L_1272)
.L_1272:
        /*0030*/ 	.word	0x00000000
        /*0034*/ 	.short	0x0005
        /*0036*/ 	.short	0x0028
        /*0038*/ 	.byte	0x00, 0xf0, 0x21, 0x00


	//----- nvinfo : EIATTR_KPARAM_INFO
	.align		4
.L_1273:
        /*003c*/ 	.byte	0x04, 0x17
        /*003e*/ 	.short	(.L_1275 - .L_1274)
.L_1274:
        /*0040*/ 	.word	0x00000000
        /*0044*/ 	.short	0x0004
        /*0046*/ 	.short	0x0020
        /*0048*/ 	.byte	0x00, 0xf0, 0x21, 0x00


	//----- nvinfo : EIATTR_KPARAM_INFO
	.align		4
.L_1275:
        /*004c*/ 	.byte	0x04, 0x17
        /*004e*/ 	.short	(.L_1277 - .L_1276)
.L_1276:
        /*0050*/ 	.word	0x00000000
        /*0054*/ 	.short	0x0003
        /*0056*/ 	.short	0x0018
        /*0058*/ 	.byte	0x00, 0xf0, 0x21, 0x00


	//----- nvinfo : EIATTR_KPARAM_INFO
	.align		4
.L_1277:
        /*005c*/ 	.byte	0x04, 0x17
        /*005e*/ 	.short	(.L_1279 - .L_1278)
.L_1278:
        /*0060*/ 	.word	0x00000000
        /*0064*/ 	.short	0x0002
        /*0066*/ 	.short	0x0010
        /*0068*/ 	.byte	0x00, 0xf0, 0x21, 0x00


	//----- nvinfo : EIATTR_KPARAM_INFO
	.align		4
.L_1279:
        /*006c*/ 	.byte	0x04, 0x17
        /*006e*/ 	.short	(.L_1281 - .L_1280)
.L_1280:
        /*0070*/ 	.word	0x00000000
        /*0074*/ 	.short	0x0001
        /*0076*/ 	.short	0x0008
        /*0078*/ 	.byte	0x00, 0xf0, 0x21, 0x00


	//----- nvinfo : EIATTR_KPARAM_INFO
	.align		4
.L_1281:
        /*007c*/ 	.byte	0x04, 0x17
        /*007e*/ 	.short	(.L_1283 - .L_1282)
.L_1282:
        /*0080*/ 	.word	0x00000000
        /*0084*/ 	.short	0x0000
        /*0086*/ 	.short	0x0000
        /*0088*/ 	.byte	0x00, 0xf0, 0x21, 0x00


	//----- nvinfo : EIATTR_MAXREG_COUNT
	.align		4
.L_1283:
        /*008c*/ 	.byte	0x03, 0x1b
        /*008e*/ 	.short	0x00ff


	//----- nvinfo : EIATTR_NUM_BARRIERS
	.align		4
        /*0090*/ 	.byte	0x02, 0x4c
        /*0092*/ 	.byte	0x01
	.zero		1


	//----- nvinfo : EIATTR_MERCURY_ISA_VERSION
	.align		4
        /*0094*/ 	.byte	0x03, 0x5f
        /*0096*/ 	.short	0x0000


	//----- nvinfo : EIATTR_COOP_GROUP_MASK_REGIDS
	.align		4
        /*0098*/ 	.byte	0x04, 0x29
        /*009a*/ 	.short	(.L_1285 - .L_1284)


	//   ....[0]....
.L_1284:
        /*009c*/ 	.word	0xffffffff


	//   ....[1]....
        /*00a0*/ 	.word	0xffffffff


	//   ....[2]....
        /*00a4*/ 	.word	0xffffffff


	//   ....[3]....
        /*00a8*/ 	.word	0xffffffff


	//   ....[4]....
        /*00ac*/ 	.word	0xffffffff


	//   ....[5]....
        /*00b0*/ 	.word	0xffffffff


	//   ....[6]....
        /*00b4*/ 	.word	0xffffffff


	//   ....[7]....
        /*00b8*/ 	.word	0xffffffff


	//   ....[8]....
        /*00bc*/ 	.word	0xffffffff


	//   ....[9]....
        /*00c0*/ 	.word	0xffffffff


	//   ....[10]....
        /*00c4*/ 	.word	0xffffffff


	//   ....[11]....
        /*00c8*/ 	.word	0xffffffff


	//   ....[12]....
        /*00cc*/ 	.word	0xffffffff


	//   ....[13]....
        /*00d0*/ 	.word	0xffffffff


	//   ....[14]....
        /*00d4*/ 	.word	0xffffffff


	//   ....[15]....
        /*00d8*/ 	.word	0xffffffff


	//   ....[16]....
        /*00dc*/ 	.word	0xffffffff


	//   ....[17]....
        /*00e0*/ 	.word	0xffffffff


	//   ....[18]....
        /*00e4*/ 	.word	0xffffffff


	//   ....[19]....
        /*00e8*/ 	.word	0xffffffff


	//   ....[20]....
        /*00ec*/ 	.word	0xffffffff


	//   ....[21]....
        /*00f0*/ 	.word	0xffffffff


	//   ....[22]....
        /*00f4*/ 	.word	0xffffffff


	//   ....[23]....
        /*00f8*/ 	.word	0xffffffff


	//   ....[24]....
        /*00fc*/ 	.word	0xffffffff


	//   ....[25]....
        /*0100*/ 	.word	0xffffffff


	//   ....[26]....
        /*0104*/ 	.word	0xffffffff


	//   ....[27]....
        /*0108*/ 	.word	0xffffffff


	//   ....[28]....
        /*010c*/ 	.word	0xffffffff


	//   ....[29]....
        /*0110*/ 	.word	0xffffffff


	//----- nvinfo : EIATTR_COOP_GROUP_INSTR_OFFSETS
	.align		4
.L_1285:
        /*0114*/ 	.byte	0x04, 0x28
        /*0116*/ 	.short	(.L_1287 - .L_1286)


	//   ....[0]....
.L_1286:
        /*0118*/ 	.word	0x000005e0


	//   ....[1]....
        /*011c*/ 	.word	0x00000620


	//   ....[2]....
        /*0120*/ 	.word	0x00000680


	//   ....[3]....
        /*0124*/ 	.word	0x00000690


	//   ....[4]....
        /*0128*/ 	.word	0x000006c0


	//   ....[5]....
        /*012c*/ 	.word	0x000006d0


	//   ....[6]....
        /*0130*/ 	.word	0x00000710


	//   ....[7]....
        /*0134*/ 	.word	0x00000730


	//   ....[8]....
        /*0138*/ 	.word	0x00000760


	//   ....[9]....
        /*013c*/ 	.word	0x00000770


	//   ....[10]....
        /*0140*/ 	.word	0x00000800


	//   ....[11]....
        /*0144*/ 	.word	0x00000820


	//   ....[12]....
        /*0148*/ 	.word	0x00000850


	//   ....[13]....
        /*014c*/ 	.word	0x00000860


	//   ....[14]....
        /*0150*/ 	.word	0x00000880


	//   ....[15]....
        /*0154*/ 	.word	0x00000890


	//   ....[16]....
        /*0158*/ 	.word	0x000008b0


	//   ....[17]....
        /*015c*/ 	.word	0x000008c0


	//   ....[18]....
        /*0160*/ 	.word	0x000008e0


	//   ....[19]....
        /*0164*/ 	.word	0x000008f0


	//   ....[20]....
        /*0168*/ 	.word	0x000009f0


	//   ....[21]....
        /*016c*/ 	.word	0x00000a70


	//   ....[22]....
        /*0170*/ 	.word	0x00000b00


	//   ....[23]....
        /*0174*/ 	.word	0x00000b70


	//   ....[24]....
        /*0178*/ 	.word	0x00000bf0


	//   ....[25]....
        /*017c*/ 	.word	0x00000c60


	//   ....[26]....
        /*0180*/ 	.word	0x00000ce0


	//   ....[27]....
        /*0184*/ 	.word	0x00000d50


	//   ....[28]....
        /*0188*/ 	.word	0x00000dd0


	//   ....[29]....
        /*018c*/ 	.word	0x00000e40


	//----- nvinfo : EIATTR_EXIT_INSTR_OFFSETS
	.align		4
.L_1287:
        /*0190*/ 	.byte	0x04, 0x1c
        /*0192*/ 	.short	(.L_1289 - .L_1288)


	//   ....[0]....
.L_1288:
        /*0194*/ 	.word	0x00000950


	//   ....[1]....
        /*0198*/ 	.word	0x00000990


	//----- nvinfo : EIATTR_CRS_STACK_SIZE
	.align		4
.L_1289:
        /*019c*/ 	.byte	0x04, 0x1e
        /*019e*/ 	.short	(.L_1291 - .L_1290)
.L_1290:
        /*01a0*/ 	.word	0x00000000
.L_1291:


//--------------------- .nv.info._ZN2at6native55_GLOBAL__N__6c1c77d0_17_DistanceKernel_cu_7dd49032_311422pdist_kernel_cuda_implIdNS1_5distsIdE1pEEEvPT_PKS6_llS6_dd --------------------------
	.section	.nv.info._ZN2at6native55_GLOBAL__N__6c1c77d0_17_DistanceKernel_cu_7dd49032_311422pdist_kernel_cuda_implIdNS1_5distsIdE1pEEEvPT_PKS6_llS6_dd,"",@"SHT_CUDA_INFO"
	.sectionflags	@""
	.align	4


	//----- nvinfo : EIATTR_CUDA_API_VERSION
	.align		4
        /*0000*/ 	.byte	0x04, 0x37
        /*0002*/ 	.short	(.L_1293 - .L_1292)
.L_1292:
        /*0004*/ 	.word	0x00000082


	//----- nvinfo : EIATTR_SW2861232_WAR
	.align		4
.L_1293:
        /*0008*/ 	.byte	0x01, 0x35
	.zero		2


	//----- nvinfo : EIATTR_PARAM_CBANK
	.align		4
        /*000c*/ 	.byte	0x04, 0x0a
        /*000e*/ 	.short	(.L_1295 - .L_1294)
	.align		4
.L_1294:
        /*0010*/ 	.word	index@(.nv.constant0._ZN2at6native55_GLOBAL__N__6c1c77d0_17_DistanceKernel_cu_7dd49032_311422pdist_kernel_cuda_implIdNS1_5distsIdE1pEEEvPT_PKS6_llS6_dd)
        /*0014*/ 	.short	0x0160
        /*0016*/ 	.short	0x0038


	//----- nvinfo : EIATTR_CBANK_PARAM_SIZE
	.align		4
.L_1295:
        /*0018*/ 	.byte	0x03, 0x19
        /*001a*/ 	.short	0x0038


	//----- nvinfo : EIATTR_KPARAM_INFO
	.align		4
        /*001c*/ 	.byte	0x04, 0x17
        /*001e*/ 	.short	(.L_1297 - .L_1296)
.L_1296:
        /*0020*/ 	.word	0x00000000
        /*0024*/ 	.short	0x0006
        /*0026*/ 	.short	0x0030
        /*0028*/ 	.byte	0x00, 0xf0, 0x21, 0x00


	//----- nvinfo : EIATTR_KPARAM_INFO
	.align		4
.L_1297:
        /*002c*/ 	.byte	0x04, 0x17
        /*002e*/ 	.short	(.L_1299 - .L_1298)
.L_1298:
        /*0030*/ 	.word	0x00000000
        /*0034*/ 	.short	0x0005
        /*0036*/ 	.short	0x0028
        /*0038*/ 	.byte	0x00, 0xf0, 0x21, 0x00


	//----- nvinfo : EIATTR_KPARAM_INFO
	.align		4
.L_1299:
        /*003c*/ 	.byte	0x04, 0x17
        /*003e*/ 	.short	(.L_1301 - .L_1300)
.L_1300:
        /*0040*/ 	.word	0x00000000
        /*0044*/ 	.short	0x0004
        /*0046*/ 	.short	0x0020
        /*0048*/ 	.byte	0x00, 0xf0, 0x21, 0x00


	//----- nvinfo : EIATTR_KPARAM_INFO
	.align		4
.L_1301:
        /*004c*/ 	.byte	0x04, 0x17
        /*004e*/ 	.short	(.L_1303 - .L_1302)
.L_1302:
        /*0050*/ 	.word	0x00000000
        /*0054*/ 	.short	0x0003
        /*0056*/ 	.short	0x0018
        /*0058*/ 	.byte	0x00, 0xf0, 0x21, 0x00


	//----- nvinfo : EIATTR_KPARAM_INFO
	.align		4
.L_1303:
        /*005c*/ 	.byte	0x04, 0x17
        /*005e*/ 	.short	(.L_1305 - .L_1304)
.L_1304:
        /*0060*/ 	.word	0x00000000
        /*0064*/ 	.short	0x0002
        /*0066*/ 	.short	0x0010
        /*0068*/ 	.byte	0x00, 0xf0, 0x21, 0x00


	//----- nvinfo : EIATTR_KPARAM_INFO
	.align		4
.L_1305:
        /*006c*/ 	.byte	0x04, 0x17
        /*006e*/ 	.short	(.L_1307 - .L_1306)
.L_1306:
        /*0070*/ 	.word	0x00000000
        /*0074*/ 	.short	0x0001
        /*0076*/ 	.short	0x0008
        /*0078*/ 	.byte	0x00, 0xf0, 0x21, 0x00


	//----- nvinfo : EIATTR_KPARAM_INFO
	.align		4
.L_1307:
        /*007c*/ 	.byte	0x04, 0x17
        /*007e*/ 	.short	(.L_1309 - .L_1308)
.L_1308:
        /*0080*/ 	.word	0x00000000
        /*0084*/ 	.short	0x0000
        /*0086*/ 	.short	0x0000
        /*0088*/ 	.byte	0x00, 0xf0, 0x21, 0x00


	//----- nvinfo : EIATTR_MAXREG_COUNT
	.align		4
.L_1309:
        /*008c*/ 	.byte	0x03, 0x1b
        /*008e*/ 	.short	0x00ff


	//----- nvinfo : EIATTR_NUM_BARRIERS
	.align		4
        /*0090*/ 	.byte	0x02, 0x4c
        /*0092*/ 	.byte	0x01
	.zero		1


	//----- nvinfo : EIATTR_MERCURY_ISA_VERSION
	.align		4
        /*0094*/ 	.byte	0x03, 0x5f
        /*0096*/ 	.short	0x0000


	//----- nvinfo : EIATTR_COOP_GROUP_MASK_REGIDS
	.align		4
        /*0098*/ 	.byte	0x04, 0x29
        /*009a*/ 	.short	(.L_1311 - .L_1310)


	//   ....[0]....
.L_1310:
        /*009c*/ 	.word	0xffffffff


	//   ....[1]....
        /*00a0*/ 	.word	0xffffffff


	//   ....[2]....
        /*00a4*/ 	.word	0xffffffff


	//   ....[3]....
        /*00a8*/ 	.word	0xffffffff


	//   ....[4]....
        /*00ac*/ 	.word	0xffffffff


	//   ....[5]....
        /*00b0*/ 	.word	0xffffffff


	//   ....[6]....
        /*00b4*/ 	.word	0xffffffff


	//   ....[7]....
        /*00b8*/ 	.word	0xffffffff


	//   ....[8]....
        /*00bc*/ 	.word	0xffffffff


	//   ....[9]....
        /*00c0*/ 	.word	0xffffffff


	//   ....[10]....
        /*00c4*/ 	.word	0xffffffff


	//   ....[11]....
        /*00c8*/ 	.word	0xffffffff


	//   ....[12]....
        /*00cc*/ 	.word	0xffffffff


	//   ....[13]....
        /*00d0*/ 	.word	0xffffffff


	//   ....[14]....
        /*00d4*/ 	.word	0xffffffff


	//   ....[15]....
        /*00d8*/ 	.word	0xffffffff


	//   ....[16]....
        /*00dc*/ 	.word	0xffffffff


	//   ....[17]....
        /*00e0*/ 	.word	0xffffffff


	//   ....[18]....
        /*00e4*/ 	.word	0xffffffff


	//   ....[19]....
        /*00e8*/ 	.word	0xffffffff


	//   ....[20]....
        /*00ec*/ 	.word	0xffffffff


	//   ....[21]....
        /*00f0*/ 	.word	0xffffffff


	//   ....[22]....
        /*00f4*/ 	.word	0xffffffff


	//   ....[23]....
        /*00f8*/ 	.word	0xffffffff


	//   ....[24]....
        /*00fc*/ 	.word	0xffffffff


	//   ....[25]....
        /*0100*/ 	.word	0xffffffff


	//   ....[26]....
        /*0104*/ 	.word	0xffffffff


	//   ....[27]....
        /*0108*/ 	.word	0xffffffff


	//   ....[28]....
        /*010c*/ 	.word	0xffffffff


	//   ....[29]....
        /*0110*/ 	.word	0xffffffff


	//----- nvinfo : EIATTR_COOP_GROUP_INSTR_OFFSETS
	.align		4
.L_1311:
        /*0114*/ 	.byte	0x04, 0x28
        /*0116*/ 	.short	(.L_1313 - .L_1312)


	//   ....[0]....
.L_1312:
        /*0118*/ 	.word	0x000013b0


	//   ....[1]....
        /*011c*/ 	.word	0x000013f0


	//   ....[2]....
        /*0120*/ 	.word	0x00001460


	//   ....[3]....
        /*0124*/ 	.word	0x00001470


	//   ....[4]....
        /*0128*/ 	.word	0x000014a0


	//   ....[5]....
        /*012c*/ 	.word	0x000014c0


	//   ....[6]....
        /*0130*/ 	.word	0x00001510


	//   ....[7]....
        /*0134*/ 	.word	0x00001520


	//   ....[8]....
        /*0138*/ 	.word	0x00001540


	//   ....[9]....
        /*013c*/ 	.word	0x00001550


	//   ....[10]....
        /*0140*/ 	.word	0x000015d0


	//   ....[11]....
        /*0144*/ 	.word	0x000015f0


	//   ....[12]....
        /*0148*/ 	.word	0x00001610


	//   ....[13]....
        /*014c*/ 	.word	0x00001620


	//   ....[14]....
        /*0150*/ 	.word	0x00001640


	//   ....[15]....
        /*0154*/ 	.word	0x00001650


	//   ....[16]....
        /*0158*/ 	.word	0x00001670


	//   ....[17]....
        /*015c*/ 	.word	0x00001680


	//   ....[18]....
        /*0160*/ 	.word	0x000016a0


	//   ....[19]....
        /*0164*/ 	.word	0x000016b0


	//   ....[20]....
        /*0168*/ 	.word	0x00001d60


	//   ....[21]....
        /*016c*/ 	.word	0x00001de0


	//   ....[22]....
        /*0170*/ 	.word	0x00001e60


	//   ....[23]....
        /*0174*/ 	.word	0x00001ed0


	//   ....[24]....
        /*0178*/ 	.word	0x00001f50


	//   ....[25]....
        /*017c*/ 	.word	0x00001fc0


	//   ....[26]....
        /*0180*/ 	.word	0x00002040


	//   ....[27]....
        /*0184*/ 	.word	0x000020b0


	//   ....[28]....
        /*0188*/ 	.word	0x00002130


	//   ....[29]....
        /*018c*/ 	.word	0x000021a0


	//----- nvinfo : EIATTR_EXIT_INSTR_OFFSETS
	.align		4
.L_1313:
        /*0190*/ 	.byte	0x04, 0x1c
        /*0192*/ 	.short	(.L_1315 - .L_1314)


	//   ....[0]....
.L_1314:
        /*0194*/ 	.word	0x000016f0


	//   ....[1]....
        /*0198*/ 	.word	0x00001d00


	//----- nvinfo : EIATTR_CRS_STACK_SIZE
	.align		4
.L_1315:
        /*019c*/ 	.byte	0x04, 0x1e
        /*019e*/ 	.short	(.L_1317 - .L_1316)
.L_1316:
        /*01a0*/ 	.word	0x00000000
.L_1317:


//--------------------- .nv.info._ZN2at6native55_GLOBAL__N__6c1c77d0_17_DistanceKernel_cu_7dd49032_311422cdist_kernel_cuda_implIfNS1_5distsIfE3infEEEvPT_PKS6_S9_S6_lllll --------------------------
	.section	.nv.info._ZN2at6native55_GLOBAL__N__6c1c77d0_17_DistanceKernel_cu_7dd49032_311422cdist_kernel_cuda_implIfNS1_5distsIfE3infEEEvPT_PKS6_S9_S6_lllll,"",@"SHT_CUDA_INFO"
	.sectionflags	@""
	.align	4


	//----- nvinfo : EIATTR_CUDA_API_VERSION
	.align		4
        /*0000*/ 	.byte	0x04, 0x37
        /*0002*/ 	.short	(.L_1319 - .L_1318)
.L_1318:
        /*0004*/ 	.word	0x00000082


	//----- nvinfo : EIATTR_SW2861232_WAR
	.align		4
.L_1319:
        /*0008*/ 	.byte	0x01, 0x35
	.zero		2


	//----- nvinfo : EIATTR_PARAM_CBANK
	.align		4
        /*000c*/ 	.byte	0x04, 0x0a
        /*000e*/ 	.short	(.L_1321 - .L_1320)
	.align		4
.L_1320:
        /*0010*/ 	.word	index@(.nv.constant0._ZN2at6native55_GLOBAL__N__6c1c77d0_17_DistanceKernel_cu_7dd49032_311422cdist_kernel_cuda_implIfNS1_5distsIfE3infEEEvPT_PKS6_S9_S6_lllll)
        /*0014*/ 	.short	0x0160
        /*0016*/ 	.short	0x0048


	//----- nvinfo : EIATTR_CBANK_PARAM_SIZE
	.align		4
.L_1321:
        /*0018*/ 	.byte	0x03, 0x19
        /*001a*/ 	.short	0x0048


	//----- nvinfo : EIATTR_KPARAM_INFO
	.align		4
        /*001c*/ 	.byte	0x04, 0x17
        /*001e*/ 	.short	(.L_1323 - .L_1322)
.L_1322:
        /*0020*/ 	.word	0x00000000
        /*0024*/ 	.short	0x0008
        /*0026*/ 	.short	0x0040
        /*0028*/ 	.byte	0x00, 0xf0, 0x21, 0x00


	//----- nvinfo : EIATTR_KPARAM_INFO
	.align		4
.L_1323:
        /*002c*/ 	.byte	0x04, 0x17
        /*002e*/ 	.short	(.L_1325 - .L_1324)
.L_1324:
        /*0030*/ 	.word	0x00000000
        /*0034*/ 	.short	0x0007
        /*0036*/ 	.short	0x0038
        /*0038*/ 	.byte	0x00, 0xf0, 0x21, 0x00


	//----- nvinfo : EIATTR_KPARAM_INFO
	.align		4
.L_1325:
        /*003c*/ 	.byte	0x04, 0x17
        /*003e*/ 	.short	(.L_1327 - .L_1326)
.L_1326:
        /*0040*/ 	.word	0x00000000
        /*0044*/ 	.short	0x0006
        /*0046*/ 	.short	0x0030
        /*0048*/ 	.byte	0x00, 0xf0, 0x21, 0x00


	//----- nvinfo : EIATTR_KPARAM_INFO
	.align		4
.L_1327:
        /*004c*/ 	.byte	0x04, 0x17
        /*004e*/ 	.short	(.L_1329 - .L_1328)
.L_1328:
        /*0050*/ 	.word	0x00000000
        /*0054*/ 	.short	0x0005
        /*0056*/ 	.short	0x0028
        /*0058*/ 	.byte	0x00, 0xf0, 0x21, 0x00


	//----- nvinfo : EIATTR_KPARAM_INFO
	.align		4
.L_1329:
        /*005c*/ 	.byte	0x04, 0x17
        /*005e*/ 	.short	(.L_1331 - .L_1330)
.L_1330:
        /*0060*/ 	.word	0x00000000
        /*0064*/ 	.short	0x0004
        /*0066*/ 	.short	0x0020
        /*0068*/ 	.byte	0x00, 0xf0, 0x21, 0x00


	//----- nvinfo : EIATTR_KPARAM_INFO
	.align		4
.L_1331:
        /*006c*/ 	.byte	0x04, 0x17
        /*006e*/ 	.short	(.L_1333 - .L_1332)
.L_1332:
        /*0070*/ 	.word	0x00000000
        /*0074*/ 	.short	0x0003
        /*0076*/ 	.short	0x0018
        /*0078*/ 	.byte	0x00, 0xf0, 0x11, 0x00


	//----- nvinfo : EIATTR_KPARAM_INFO
	.align		4
.L_1333:
        /*007c*/ 	.byte	0x04, 0x17
        /*007e*/ 	.short	(.L_1335 - .L_1334)
.L_1334:
        /*0080*/ 	.word	0x00000000
        /*0084*/ 	.short	0x0002
        /*0086*/ 	.short	0x0010
        /*0088*/ 	.byte	0x00, 0xf0, 0x21, 0x00


	//----- nvinfo : EIATTR_KPARAM_INFO
	.align		4
.L_1335:
        /*008c*/ 	.byte	0x04, 0x17
        /*008e*/ 	.short	(.L_1337 - .L_1336)
.L_1336:
        /*0090*/ 	.word	0x00000000
        /*0094*/ 	.short	0x0001
        /*0096*/ 	.short	0x0008
        /*0098*/ 	.byte	0x00, 0xf0, 0x21, 0x00


	//----- nvinfo : EIATTR_KPARAM_INFO
	.align		4
.L_1337:
        /*009c*/ 	.byte	0x04, 0x17
        /*009e*/ 	.short	(.L_1339 - .L_1338)
.L_1338:
        /*00a0*/ 	.word	0x00000000
        /*00a4*/ 	.short	0x0000
        /*00a6*/ 	.short	0x0000
        /*00a8*/ 	.byte	0x00, 0xf0, 0x21, 0x00


	//----- nvinfo : EIATTR_MAXREG_COUNT
	.align		4
.L_1339:
        /*00ac*/ 	.byte	0x03, 0x1b
        /*00ae*/ 	.short	0x00ff


	//----- nvinfo : EIATTR_NUM_BARRIERS
	.align		4
        /*00b0*/ 	.byte	0x02, 0x4c
        /*00b2*/ 	.byte	0x01
	.zero		1


	//----- nvinfo : EIATTR_MERCURY_ISA_VERSION
	.align		4
        /*00b4*/ 	.byte	0x03, 0x5f
        /*00b6*/ 	.short	0x0000


	//----- nvinfo : EIATTR_COOP_GROUP_MASK_REGIDS
	.align		4
        /*00b8*/ 	.byte	0x04, 0x29
        /*00ba*/ 	.short	(.L_1341 - .L_1340)


	//   ....[0]....
.L_1340:
        /*00bc*/ 	.word	0xffffffff


	//   ....[1]....
        /*00c0*/ 	.word	0xffffffff


	//   ....[2]....
        /*00c4*/ 	.word	0xffffffff


	//   ....[3]....
        /*00c8*/ 	.word	0xffffffff


	//   ....[4]....
        /*00cc*/ 	.word	0xffffffff


	//   ....[5]....
        /*00d0*/ 	.word	0xffffffff


	//   ....[6]....
        /*00d4*/ 	.word	0xffffffff


	//   ....[7]....
        /*00d8*/ 	.word	0xffffffff


	//   ....[8]....
        /*00dc*/ 	.word	0xffffffff


	//   ....[9]....
        /*00e0*/ 	.word	0xffffffff


	//   ....[10]....
        /*00e4*/ 	.word	0xffffffff


	//   ....[11]....
        /*00e8*/ 	.word	0xffffffff


	//   ....[12]....
        /*00ec*/ 	.word	0xffffffff


	//   ....[13]....
        /*00f0*/ 	.word	0xffffffff


	//   ....[14]....
        /*00f4*/ 	.word	0xffffffff


	//----- nvinfo : EIATTR_COOP_GROUP_INSTR_OFFSETS
	.align		4
.L_1341:
        /*00f8*/ 	.byte	0x04, 0x28
        /*00fa*/ 	.short	(.L_1343 - .L_1342)


	//   ....[0]....
.L_1342:
        /*00fc*/ 	.word	0x00000860


	//   ....[1]....
        /*0100*/ 	.word	0x000008f0


	//   ....[2]....
        /*0104*/ 	.word	0x00000980


	//   ....[3]....
        /*0108*/ 	.word	0x000009c0


	//   ....[4]....
        /*010c*/ 	.word	0x000009f0


	//   ....[5]....
        /*0110*/ 	.word	0x00000a80


	//   ....[6]....
        /*0114*/ 	.word	0x00000ac0


	//   ....[7]....
        /*0118*/ 	.word	0x00000af0


	//   ....[8]....
        /*011c*/ 	.word	0x00000b20


	//   ....[9]....
        /*0120*/ 	.word	0x00000b50


	//   ....[10]....
        /*0124*/ 	.word	0x00000c30


	//   ....[11]....
        /*0128*/ 	.word	0x00000c90


	//   ....[12]....
        /*012c*/ 	.word	0x00000d00


	//   ....[13]....
        /*0130*/ 	.word	0x00000d70


	//   ....[14]....
        /*0134*/ 	.word	0x00000de0


	//----- nvinfo : EIATTR_EXIT_INSTR_OFFSETS
	.align		4
.L_1343:
        /*0138*/ 	.byte	0x04, 0x1c
        /*013a*/ 	.short	(.L_1345 - .L_1344)


	//   ....[0]....
.L_1344:
        /*013c*/ 	.word	0x00000ba0


	//   ....[1]....
        /*0140*/ 	.word	0x00000be0


	//----- nvinfo : EIATTR_CRS_STACK_SIZE
	.align		4
.L_1345:
        /*0144*/ 	.byte	0x04, 0x1e
        /*0146*/ 	.short	(.L_1347 - .L_1346)
.L_1346:
        /*0148*/ 	.word	0x00000000
.L_1347:


//--------------------- .nv.info._ZN2at6native55_GLOBAL__N__6c1c77d0_17_DistanceKernel_cu_7dd49032_311422cdist_kernel_cuda_implIfNS1_5distsIfE3twoEEEvPT_PKS6_S9_S6_lllll --------------------------
	.section	.nv.info._ZN2at6native55_GLOBAL__N__6c1c77d0_17_DistanceKernel_cu_7dd49032_311422cdist_kernel_cuda_implIfNS1_5distsIfE3twoEEEvPT_PKS6_S9_S6_lllll,"",@"SHT_CUDA_INFO"
	.sectionflags	@""
	.align	4


	//----- nvinfo : EIATTR_CUDA_API_VERSION
	.align		4
        /*0000*/ 	.byte	0x04, 0x37
        /*0002*/ 	.short	(.L_1349 - .L_1348)
.L_1348:
        /*0004*/ 	.word	0x00000082


	//----- nvinfo : EIATTR_SW2861232_WAR
	.align		4
.L_1349:
        /*0008*/ 	.byte	0x01, 0x35
	.zero		2


	//----- nvinfo : EIATTR_PARAM_CBANK
	.align		4
        /*000c*/ 	.byte	0x04, 0x0a
        /*000e*/ 	.short	(.L_1351 - .L_1350)
	.align		4
.L_1350:
        /*0010*/ 	.word	index@(.nv.constant0._ZN2at6native55_GLOBAL__N__6c1c77d0_17_DistanceKernel_cu_7dd49032_311422cdist_kernel_cuda_implIfNS1_5distsIfE3twoEEEvPT_PKS6_S9_S6_lllll)
        /*0014*/ 	.short	0x0160
        /*0016*/ 	.short	0x0048


	//----- nvinfo : EIATTR_CBANK_PARAM_SIZE
	.align		4
.L_1351:
        /*0018*/ 	.byte	0x03, 0x19
        /*001a*/ 	.short	0x0048


	//----- nvinfo : EIATTR_KPARAM_INFO
	.align		4
        /*001c*/ 	.byte	0x04, 0x17
        /*001e*/ 	.short	(.L_1353 - .L_1352)
.L_1352:
        /*0020*/ 	.word	0x00000000
        /*0024*/ 	.short	0x0008
        /*0026*/ 	.short	0x0040
        /*0028*/ 	.byte	0x00, 0xf0, 0x21, 0x00


	//----- nvinfo : EIATTR_KPARAM_INFO
	.align		4
.L_1353:
        /*002c*/ 	.byte	0x04, 0x17
        /*002e*/ 	.short	(.L_1355 - .L_1354)
.L_1354:
        /*0030*/ 	.word	0x00000000
        /*0034*/ 	.short	0x0007
        /*0036*/ 	.short	0x0038
        /*0038*/ 	.byte	0x00, 0xf0, 0x21, 0x00


	//----- nvinfo : EIATTR_KPARAM_INFO
	.align		4
.L_1355:
        /*003c*/ 	.byte	0x04, 0x17
        /*003e*/ 	.short	(.L_1357 - .L_1356)
.L_1356:
        /*0040*/ 	.word	0x00000000
        /*0044*/ 	.short	0x0006
        /*0046*/ 	.short	0x0030
        /*0048*/ 	.byte	0x00, 0xf0, 0x21, 0x00


	//----- nvinfo : EIATTR_KPARAM_INFO
	.align		4
.L_1357:
        /*004c*/ 	.byte	0x04, 0x17
        /*004e*/ 	.short	(.L_1359 - .L_1358)
.L_1358:
        /*0050*/ 	.word	0x00000000
        /*0054*/ 	.short	0x0005
        /*0056*/ 	.short	0x0028
        /*0058*/ 	.byte	0x00, 0xf0, 0x21, 0x00


	//----- nvinfo : EIATTR_KPARAM_INFO
	.align		4
.L_1359:
        /*005c*/ 	.byte	0x04, 0x17
        /*005e*/ 	.short	(.L_1361 - .L_1360)
.L_1360:
        /*0060*/ 	.word	0x00000000
        /*0064*/ 	.short	0x0004
        /*0066*/ 	.short	0x0020
        /*0068*/ 	.byte	0x00, 0xf0, 0x21, 0x00


	//----- nvinfo : EIATTR_KPARAM_INFO
	.align		4
.L_1361:
        /*006c*/ 	.byte	0x04, 0x17
        /*006e*/ 	.short	(.L_1363 - .L_1362)
.L_1362:
        /*0070*/ 	.word	0x00000000
        /*0074*/ 	.short	0x0003
        /*0076*/ 	.short	0x0018
        /*0078*/ 	.byte	0x00, 0xf0, 0x11, 0x00


	//----- nvinfo : EIATTR_KPARAM_INFO
	.align		4
.L_1363:
        /*007c*/ 	.byte	0x04, 0x17
        /*007e*/ 	.short	(.L_1365 - .L_1364)
.L_1364:
        /*0080*/ 	.word	0x00000000
        /*0084*/ 	.short	0x0002
        /*0086*/ 	.short	0x0010
        /*0088*/ 	.byte	0x00, 0xf0, 0x21, 0x00


	//----- nvinfo : EIATTR_KPARAM_INFO
	.align		4
.L_1365:
        /*008c*/ 	.byte	0x04, 0x17
        /*008e*/ 	.short	(.L_1367 - .L_1366)
.L_1366:
        /*0090*/ 	.word	0x00000000
        /*0094*/ 	.short	0x0001
        /*0096*/ 	.short	0x0008
        /*0098*/ 	.byte	0x00, 0xf0, 0x21, 0x00


	//----- nvinfo : EIATTR_KPARAM_INFO
	.align		4
.L_1367:
        /*009c*/ 	.byte	0x04, 0x17
        /*009e*/ 	.short	(.L_1369 - .L_1368)
.L_1368:
        /*00a0*/ 	.word	0x00000000
        /*00a4*/ 	.short	0x0000
        /*00a6*/ 	.short	0x0000
        /*00a8*/ 	.byte	0x00, 0xf0, 0x21, 0x00


	//----- nvinfo : EIATTR_MAXREG_COUNT
	.align		4
.L_1369:
        /*00ac*/ 	.byte	0x03, 0x1b
        /*00ae*/ 	.short	0x00ff


	//----- nvinfo : EIATTR_NUM_BARRIERS
	.align		4
        /*00b0*/ 	.byte	0x02, 0x4c
        /*00b2*/ 	.byte	0x01
	.zero		1


	//----- nvinfo : EIATTR_MERCURY_ISA_VERSION
	.align		4
        /*00b4*/ 	.byte	0x03, 0x5f
        /*00b6*/ 	.short	0x0000


	//----- nvinfo : EIATTR_COOP_GROUP_MASK_REGIDS
	.align		4
        /*00b8*/ 	.byte	0x04, 0x29
        /*00ba*/ 	.short	(.L_1371 - .L_1370)


	//   ....[0]....
.L_1370:
        /*00bc*/ 	.word	0xffffffff


	//   ....[1]....
        /*00c0*/ 	.word	0xffffffff


	//   ....[2]....
        /*00c4*/ 	.word	0xffffffff


	//   ....[3]....
        /*00c8*/ 	.word	0xffffffff


	//   ....[4]....
        /*00cc*/ 	.word	0xffffffff


	//   ....[5]....
        /*00d0*/ 	.word	0xffffffff


	//   ....[6]....
        /*00d4*/ 	.word	0xffffffff


	//   ....[7]....
        /*00d8*/ 	.word	0xffffffff


	//   ....[8]....
        /*00dc*/ 	.word	0xffffffff


	//   ....[9]....
        /*00e0*/ 	.word	0xffffffff


	//   ....[10]....
        /*00e4*/ 	.word	0xffffffff


	//   ....[11]....
        /*00e8*/ 	.word	0xffffffff


	//   ....[12]....
        /*00ec*/ 	.word	0xffffffff


	//   ....[13]....
        /*00f0*/ 	.word	0xffffffff


	//   ....[14]....
        /*00f4*/ 	.word	0xffffffff


	//----- nvinfo : EIATTR_COOP_GROUP_INSTR_OFFSETS
	.align		4
.L_1371:
        /*00f8*/ 	.byte	0x04, 0x28
        /*00fa*/ 	.short	(.L_1373 - .L_1372)


	//   ....[0]....
.L_1372:
        /*00fc*/ 	.word	0x00000850


	//   ....[1]....
        /*0100*/ 	.word	0x000008f0


	//   ....[2]....
        /*0104*/ 	.word	0x00000950


	//   ....[3]....
        /*0108*/ 	.word	0x00000970


	//   ....[4]....
        /*010c*/ 	.word	0x000009a0


	//   ....[5]....
        /*0110*/ 	.word	0x00000a20


	//   ....[6]....
        /*0114*/ 	.word	0x00000a50


	//   ....[7]....
        /*0118*/ 	.word	0x00000a70


	//   ....[8]....
        /*011c*/ 	.word	0x00000a90


	//   ....[9]....
        /*0120*/ 	.word	0x00000ab0


	//   ....[10]....
        /*0124*/ 	.word	0x00000b90


	//   ....[11]....
        /*0128*/ 	.word	0x00000c10


	//   ....[12]....
        /*012c*/ 	.word	0x00000c70


	//   ....[13]....
        /*0130*/ 	.word	0x00000cd0


	//   ....[14]....
        /*0134*/ 	.word	0x00000d40


	//----- nvinfo : EIATTR_EXIT_INSTR_OFFSETS
	.align		4
.L_1373:
        /*0138*/ 	.byte	0x04, 0x1c
        /*013a*/ 	.short	(.L_1375 - .L_1374)


	//   ....[0]....
.L_1374:
        /*013c*/ 	.word	0x00000af0


	//   ....[1]....
        /*0140*/ 	.word	0x00000b40


	//----- nvinfo : EIATTR_CRS_STACK_SIZE
	.align		4
.L_1375:
        /*0144*/ 	.byte	0x04, 0x1e
        /*0146*/ 	.short	(.L_1377 - .L_1376)
.L_1376:
        /*0148*/ 	.word	0x00000000
.L_1377:


//--------------------- .nv.info._ZN2at6native55_GLOBAL__N__6c1c77d0_17_DistanceKernel_cu_7dd49032_311422cdist_kernel_cuda_implIfNS1_5distsIfE3oneEEEvPT_PKS6_S9_S6_lllll --------------------------
	.section	.nv.info._ZN2at6native55_GLOBAL__N__6c1c77d0_17_DistanceKernel_cu_7dd49032_311422cdist_kernel_cuda_implIfNS1_5distsIfE3oneEEEvPT_PKS6_S9_S6_lllll,"",@"SHT_CUDA_INFO"
	.sectionflags	@""
	.align	4


	//----- nvinfo : EIATTR_CUDA_API_VERSION
	.align		4
        /*0000*/ 	.byte	0x04, 0x37
        /*0002*/ 	.short	(.L_1379 - .L_1378)
.L_1378:
        /*0004*/ 	.word	0x00000082


	//----- nvinfo : EIATTR_SW2861232_WAR
	.align		4
.L_1379:
        /*0008*/ 	.byte	0x01, 0x35
	.zero		2


	//----- nvinfo : EIATTR_PARAM_CBANK
	.align		4
        /*000c*/ 	.byte	0x04, 0x0a
        /*000e*/ 	.short	(.L_1381 - .L_1380)
	.align		4
.L_1380:
        /*0010*/ 	.word	index@(.nv.constant0._ZN2at6native55_GLOBAL__N__6c1c77d0_17_DistanceKernel_cu_7dd49032_311422cdist_kernel_cuda_implIfNS1_5distsIfE3oneEEEvPT_PKS6_S9_S6_lllll)
        /*0014*/ 	.short	0x0160
        /*0016*/ 	.short	0x0048


	//----- nvinfo : EIATTR_CBANK_PARAM_SIZE
	.align		4
.L_1381:
        /*0018*/ 	.byte	0x03, 0x19
        /*001a*/ 	.short	0x0048


	//----- nvinfo : EIATTR_KPARAM_INFO
	.align		4
        /*001c*/ 	.byte	0x04, 0x17
        /*001e*/ 	.short	(.L_1383 - .L_1382)
.L_1382:
        /*0020*/ 	.word	0x00000000
        /*0024*/ 	.short	0x0008
        /*0026*/ 	.short	0x0040
        /*0028*/ 	.byte	0x00, 0xf0, 0x21, 0x00


	//----- nvinfo : EIATTR_KPARAM_INFO
	.align		4
.L_1383:
        /*002c*/ 	.byte	0x04, 0x17
        /*002e*/ 	.short	(.L_1385 - .L_1384)
.L_1384:
        /*0030*/ 	.word	0x00000000
        /*0034*/ 	.short	0x0007
        /*0036*/ 	.short	0x0038
        /*0038*/ 	.byte	0x00, 0xf0, 0x21, 0x00


	//----- nvinfo : EIATTR_KPARAM_INFO
	.align		4
.L_1385:
        /*003c*/ 	.byte	0x04, 0x17
        /*003e*/ 	.short	(.L_1387 - .L_1386)
.L_1386:
        /*0040*/ 	.word	0x00000000
        /*0044*/ 	.short	0x0006
        /*0046*/ 	.short	0x0030
        /*0048*/ 	.byte	0x00, 0xf0, 0x21, 0x00


	//----- nvinfo : EIATTR_KPARAM_INFO
	.align		4
.L_1387:
        /*004c*/ 	.byte	0x04, 0x17
        /*004e*/ 	.short	(.L_1389 - .L_1388)
.L_1388:
        /*0050*/ 	.word	0x00000000
        /*0054*/ 	.short	0x0005
        /*0056*/ 	.short	0x0028
        /*0058*/ 	.byte	0x00, 0xf0, 0x21, 0x00


	//----- nvinfo : EIATTR_KPARAM_INFO
	.align		4
.L_1389:
        /*005c*/ 	.byte	0x04, 0x17
        /*005e*/ 	.short	(.L_1391 - .L_1390)
.L_1390:
        /*0060*/ 	.word	0x00000000
        /*0064*/ 	.short	0x0004
        /*0066*/ 	.short	0x0020
        /*0068*/ 	.byte	0x00, 0xf0, 0x21, 0x00


	//----- nvinfo : EIATTR_KPARAM_INFO
	.align		4
.L_1391:
        /*006c*/ 	.byte	0x04, 0x17
        /*006e*/ 	.short	(.L_1393 - .L_1392)
.L_1392:
        /*0070*/ 	.word	0x00000000
        /*0074*/ 	.short	0x0003
        /*0076*/ 	.short	0x0018
        /*0078*/ 	.byte	0x00, 0xf0, 0x11, 0x00


	//----- nvinfo : EIATTR_KPARAM_INFO
	.align		4
.L_1393:
        /*007c*/ 	.byte	0x04, 0x17
        /*007e*/ 	.short	(.L_1395 - .L_1394)
.L_1394:
        /*0080*/ 	.word	0x00000000
        /*0084*/ 	.short	0x0002
        /*0086*/ 	.short	0x0010
        /*0088*/ 	.byte	0x00, 0xf0, 0x21, 0x00


	//----- nvinfo : EIATTR_KPARAM_INFO
	.align		4
.L_1395:
        /*008c*/ 	.byte	0x04, 0x17
        /*008e*/ 	.short	(.L_1397 - .L_1396)
.L_1396:
        /*0090*/ 	.word	0x00000000
        /*0094*/ 	.short	0x0001
        /*0096*/ 	.short	0x0008
        /*0098*/ 	.byte	0x00, 0xf0, 0x21, 0x00


	//----- nvinfo : EIATTR_KPARAM_INFO
	.align		4
.L_1397:
        /*009c*/ 	.byte	0x04, 0x17
        /*009e*/ 	.short	(.L_1399 - .L_1398)
.L_1398:
        /*00a0*/ 	.word	0x00000000
        /*00a4*/ 	.short	0x0000
        /*00a6*/ 	.short	0x0000
        /*00a8*/ 	.byte	0x00, 0xf0, 0x21, 0x00


	//----- nvinfo : EIATTR_MAXREG_COUNT
	.align		4
.L_1399:
        /*00ac*/ 	.byte	0x03, 0x1b
        /*00ae*/ 	.short	0x00ff


	//----- nvinfo : EIATTR_NUM_BARRIERS
	.align		4
        /*00b0*/ 	.byte	0x02, 0x4c
        /*00b2*/ 	.byte	0x01
	.zero		1


	//----- nvinfo : EIATTR_MERCURY_ISA_VERSION
	.align		4
        /*00b4*/ 	.byte	0x03, 0x5f
        /*00b6*/ 	.short	0x0000


	//----- nvinfo : EIATTR_COOP_GROUP_MASK_REGIDS
	.align		4
        /*00b8*/ 	.byte	0x04, 0x29
        /*00ba*/ 	.short	(.L_1401 - .L_1400)


	//   ....[0]....
.L_1400:
        /*00bc*/ 	.word	0xffffffff


	//   ....[1]....
        /*00c0*/ 	.word	0xffffffff


	//   ....[2]....
        /*00c4*/ 	.word	0xffffffff


	//   ....[3]....
        /*00c8*/ 	.word	0xffffffff


	//   ....[4]....
        /*00cc*/ 	.word	0xffffffff


	//   ....[5]....
        /*00d0*/ 	.word	0xffffffff


	//   ....[6]....
        /*00d4*/ 	.word	0xffffffff


	//   ....[7]....
        /*00d8*/ 	.word	0xffffffff


	//   ....[8]....
        /*00dc*/ 	.word	0xffffffff


	//   ....[9]....
        /*00e0*/ 	.word	0xffffffff


	//   ....[10]....
        /*00e4*/ 	.word	0xffffffff


	//   ....[11]....
        /*00e8*/ 	.word	0xffffffff


	//   ....[12]....
        /*00ec*/ 	.word	0xffffffff


	//   ....[13]....
        /*00f0*/ 	.word	0xffffffff


	//   ....[14]....
        /*00f4*/ 	.word	0xffffffff


	//----- nvinfo : EIATTR_COOP_GROUP_INSTR_OFFSETS
	.align		4
.L_1401:
        /*00f8*/ 	.byte	0x04, 0x28
        /*00fa*/ 	.short	(.L_1403 - .L_1402)


	//   ....[0]....
.L_1402:
        /*00fc*/ 	.word	0x00000850


	//   ....[1]....
        /*0100*/ 	.word	0x000008f0


	//   ....[2]....
        /*0104*/ 	.word	0x00000950


	//   ....[3]....
        /*0108*/ 	.word	0x00000980


	//   ....[4]....
        /*010c*/ 	.word	0x000009a0


	//   ....[5]....
        /*0110*/ 	.word	0x00000a20


	//   ....[6]....
        /*0114*/ 	.word	0x00000a50


	//   ....[7]....
        /*0118*/ 	.word	0x00000a70


	//   ....[8]....
        /*011c*/ 	.word	0x00000a90


	//   ....[9]....
        /*0120*/ 	.word	0x00000ab0


	//   ....[10]....
        /*0124*/ 	.word	0x00000b80


	//   ....[11]....
        /*0128*/ 	.word	0x00000be0


	//   ....[12]....
        /*012c*/ 	.word	0x00000c40


	//   ....[13]....
        /*0130*/ 	.word	0x00000ca0


	//   ....[14]....
        /*0134*/ 	.word	0x00000d00


	//----- nvinfo : EIATTR_EXIT_INSTR_OFFSETS
	.align		4
.L_1403:
        /*0138*/ 	.byte	0x04, 0x1c
        /*013a*/ 	.short	(.L_1405 - .L_1404)


	//   ....[0]....
.L_1404:
        /*013c*/ 	.word	0x00000af0


	//   ....[1]....
        /*0140*/ 	.word	0x00000b30


	//----- nvinfo : EIATTR_CRS_STACK_SIZE
	.align		4
.L_1405:
        /*0144*/ 	.byte	0x04, 0x1e
        /*0146*/ 	.short	(.L_1407 - .L_1406)
.L_1406:
        /*0148*/ 	.word	0x00000000
.L_1407:


//--------------------- .nv.info._ZN2at6native55_GLOBAL__N__6c1c77d0_17_DistanceKernel_cu_7dd49032_311422cdist_kernel_cuda_implIfNS1_5distsIfE4zeroEEEvPT_PKS6_S9_S6_lllll --------------------------
	.section	.nv.info._ZN2at6native55_GLOBAL__N__6c1c77d0_17_DistanceKernel_cu_7dd49032_311422cdist_kernel_cuda_implIfNS1_5distsIfE4zeroEEEvPT_PKS6_S9_S6_lllll,"",@"SHT_CUDA_INFO"
	.sectionflags	@""
	.align	4


	//----- nvinfo : EIATTR_CUDA_API_VERSION
	.align		4
        /*0000*/ 	.byte	0x04, 0x37
        /*0002*/ 	.short	(.L_1409 - .L_1408)
.L_1408:
        /*0004*/ 	.word	0x00000082


	//----- nvinfo : EIATTR_SW2861232_WAR
	.align		4
.L_1409:
        /*0008*/ 	.byte	0x01, 0x35
	.zero		2


	//----- nvinfo : EIATTR_PARAM_CBANK
	.align		4
        /*000c*/ 	.byte	0x04, 0x0a
        /*000e*/ 	.short	(.L_1411 - .L_1410)
	.align		4
.L_1410:
        /*0010*/ 	.word	index@(.nv.constant0._ZN2at6native55_GLOBAL__N__6c1c77d0_17_DistanceKernel_cu_7dd49032_311422cdist_kernel_cuda_implIfNS1_5distsIfE4zeroEEEvPT_PKS6_S9_S6_lllll)
        /*0014*/ 	.short	0x0160
        /*0016*/ 	.short	0x0048


	//----- nvinfo : EIATTR_CBANK_PARAM_SIZE
	.align		4
.L_1411:
        /*0018*/ 	.byte	0x03, 0x19
        /*001a*/ 	.short	0x0048


	//----- nvinfo : EIATTR_KPARAM_INFO
	.align		4
        /*001c*/ 	.byte	0x04, 0x17
        /*001e*/ 	.short	(.L_1413 - .L_1412)
.L_1412:
        /*0020*/ 	.word	0x00000000
        /*0024*/ 	.short	0x0008
        /*0026*/ 	.short	0x0040
        /*0028*/ 	.byte	0x00, 0xf0, 0x21, 0x00


	//----- nvinfo : EIATTR_KPARAM_INFO
	.align		4
.L_1413:
        /*002c*/ 	.byte	0x04, 0x17
        /*002e*/ 	.short	(.L_1415 - .L_1414)
.L_1414:
        /*0030*/ 	.word	0x00000000
        /*0034*/ 	.short	0x0007
        /*0036*/ 	.short	0x0038
        /*0038*/ 	.byte	0x00, 0xf0, 0x21, 0x00


	//----- nvinfo : EIATTR_KPARAM_INFO
	.align		4
.L_1415:
        /*003c*/ 	.byte	0x04, 0x17
        /*003e*/ 	.short	(.L_1417 - .L_1416)
.L_1416:
        /*0040*/ 	.word	0x00000000
        /*0044*/ 	.short	0x0006
        /*0046*/ 	.short	0x0030
        /*0048*/ 	.byte	0x00, 0xf0, 0x21, 0x00


	//----- nvinfo : EIATTR_KPARAM_INFO
	.align		4
.L_1417:
        /*004c*/ 	.byte	0x04, 0x17
        /*004e*/ 	.short	(.L_1419 - .L_1418)
.L_1418:
        /*0050*/ 	.word	0x00000000
        /*0054*/ 	.short	0x0005
        /*0056*/ 	.short	0x0028
        /*0058*/ 	.byte	0x00, 0xf0, 0x21, 0x00


	//----- nvinfo : EIATTR_KPARAM_INFO
	.align		4
.L_1419:
        /*005c*/ 	.byte	0x04, 0x17
        /*005e*/ 	.short	(.L_1421 - .L_1420)
.L_1420:
        /*0060*/ 	.word	0x00000000
        /*0064*/ 	.short	0x0004
        /*0066*/ 	.short	0x0020
        /*0068*/ 	.byte	0x00, 0xf0, 0x21, 0x00


	//----- nvinfo : EIATTR_KPARAM_INFO
	.align		4
.L_1421:
        /*006c*/ 	.byte	0x04, 0x17
        /*006e*/ 	.short	(.L_1423 - .L_1422)
.L_1422:
        /*0070*/ 	.word	0x00000000
        /*0074*/ 	.short	0x0003
        /*0076*/ 	.short	0x0018
        /*0078*/ 	.byte	0x00, 0xf0, 0x11, 0x00


	//----- nvinfo : EIATTR_KPARAM_INFO
	.align		4
.L_1423:
        /*007c*/ 	.byte	0x04, 0x17
        /*007e*/ 	.short	(.L_1425 - .L_1424)
.L_1424:
        /*0080*/ 	.word	0x00000000
        /*0084*/ 	.short	0x0002
        /*0086*/ 	.short	0x0010
        /*0088*/ 	.byte	0x00, 0xf0, 0x21, 0x00


	//----- nvinfo : EIATTR_KPARAM_INFO
	.align		4
.L_1425:
        /*008c*/ 	.byte	0x04, 0x17
        /*008e*/ 	.short	(.L_1427 - .L_1426)
.L_1426:
        /*0090*/ 	.word	0x00000000
        /*0094*/ 	.short	0x0001
        /*0096*/ 	.short	0x0008
        /*0098*/ 	.byte	0x00, 0xf0, 0x21, 0x00


	//----- nvinfo : EIATTR_KPARAM_INFO
	.align		4
.L_1427:
        /*009c*/ 	.byte	0x04, 0x17
        /*009e*/ 	.short	(.L_1429 - .L_1428)
.L_1428:
        /*00a0*/ 	.word	0x00000000
        /*00a4*/ 	.short	0x0000
        /*00a6*/ 	.short	0x0000
        /*00a8*/ 	.byte	0x00, 0xf0, 0x21, 0x00


	//----- nvinfo : EIATTR_MAXREG_COUNT
	.align		4
.L_1429:
        /*00ac*/ 	.byte	0x03, 0x1b
        /*00ae*/ 	.short	0x00ff


	//----- nvinfo : EIATTR_NUM_BARRIERS
	.align		4
        /*00b0*/ 	.byte	0x02, 0x4c
        /*00b2*/ 	.byte	0x01
	.zero		1


	//----- nvinfo : EIATTR_MERCURY_ISA_VERSION
	.align		4
        /*00b4*/ 	.byte	0x03, 0x5f
        /*00b6*/ 	.short	0x0000


	//----- nvinfo : EIATTR_COOP_GROUP_MASK_REGIDS
	.align		4
        /*00b8*/ 	.byte	0x04, 0x29
        /*00ba*/ 	.short	(.L_1431 - .L_1430)


	//   ....[0]....
.L_1430:
        /*00bc*/ 	.word	0xffffffff


	//   ....[1]....
        /*00c0*/ 	.word	0xffffffff


	//   ....[2]....
        /*00c4*/ 	.word	0xffffffff


	//   ....[3]....
        /*00c8*/ 	.word	0xffffffff


	//   ....[4]....
        /*00cc*/ 	.word	0xffffffff


	//   ....[5]....
        /*00d0*/ 	.word	0xffffffff


	//   ....[6]....
        /*00d4*/ 	.word	0xffffffff


	//   ....[7]....
        /*00d8*/ 	.word	0xffffffff


	//   ....[8]....
        /*00dc*/ 	.word	0xffffffff


	//   ....[9]....
        /*00e0*/ 	.word	0xffffffff


	//   ....[10]....
        /*00e4*/ 	.word	0xffffffff


	//   ....[11]....
        /*00e8*/ 	.word	0xffffffff


	//   ....[12]....
        /*00ec*/ 	.word	0xffffffff


	//   ....[13]....
        /*00f0*/ 	.word	0xffffffff


	//   ....[14]....
        /*00f4*/ 	.word	0xffffffff


	//----- nvinfo : EIATTR_COOP_GROUP_INSTR_OFFSETS
	.align		4
.L_1431:
        /*00f8*/ 	.byte	0x04, 0x28
        /*00fa*/ 	.short	(.L_1433 - .L_1432)


	//   ....[0]....
.L_1432:
        /*00fc*/ 	.word	0x000008d0


	//   ....[1]....
        /*0100*/ 	.word	0x00000970


	//   ....[2]....
        /*0104*/ 	.word	0x000009d0


	//   ....[3]....
        /*0108*/ 	.word	0x00000a00


	//   ....[4]....
        /*010c*/ 	.word	0x00000a20


	//   ....[5]....
        /*0110*/ 	.word	0x00000aa0


	//   ....[6]....
        /*0114*/ 	.word	0x00000ad0


	//   ....[7]....
        /*0118*/ 	.word	0x00000af0


	//   ....[8]....
        /*011c*/ 	.word	0x00000b10


	//   ....[9]....
        /*0120*/ 	.word	0x00000b30


	//   ....[10]....
        /*0124*/ 	.word	0x00000c00


	//   ....[11]....
        /*0128*/ 	.word	0x00000c60


	//   ....[12]....
        /*012c*/ 	.word	0x00000cc0


	//   ....[13]....
        /*0130*/ 	.word	0x00000d20


	//   ....[14]....
        /*0134*/ 	.word	0x00000d80


	//----- nvinfo : EIATTR_EXIT_INSTR_OFFSETS
	.align		4
.L_1433:
        /*0138*/ 	.byte	0x04, 0x1c
        /*013a*/ 	.short	(.L_1435 - .L_1434)


	//   ....[0]....
.L_1434:
        /*013c*/ 	.word	0x00000b70


	//   ....[1]....
        /*0140*/ 	.word	0x00000bb0


	//----- nvinfo : EIATTR_CRS_STACK_SIZE
	.align		4
.L_1435:
        /*0144*/ 	.byte	0x04, 0x1e
        /*0146*/ 	.short	(.L_1437 - .L_1436)
.L_1436:
        /*0148*/ 	.word	0x00000000
.L_1437:


//--------------------- .nv.info._ZN2at6native55_GLOBAL__N__6c1c77d0_17_DistanceKernel_cu_7dd49032_311422cdist_kernel_cuda_implIfNS1_5distsIfE1pEEEvPT_PKS6_S9_S6_lllll --------------------------
	.section	.nv.info._ZN2at6native55_GLOBAL__N__6c1c77d0_17_DistanceKernel_cu_7dd49032_311422cdist_kernel_cuda_implIfNS1_5distsIfE1pEEEvPT_PKS6_S9_S6_lllll,"",@"SHT_CUDA_INFO"
	.sectionflags	@""
	.align	4


	//----- nvinfo : EIATTR_CUDA_API_VERSION
	.align		4
        /*0000*/ 	.byte	0x04, 0x37
        /*0002*/ 	.short	(.L_1439 - .L_1438)
.L_1438:
        /*0004*/ 	.word	0x00000082


	//----- nvinfo : EIATTR_SW2861232_WAR
	.align		4
.L_1439:
        /*0008*/ 	.byte	0x01, 0x35
	.zero		2


	//----- nvinfo : EIATTR_PARAM_CBANK
	.align		4
        /*000c*/ 	.byte	0x04, 0x0a
        /*000e*/ 	.short	(.L_1441 - .L_1440)
	.align		4
.L_1440:
        /*0010*/ 	.word	index@(.nv.constant0._ZN2at6native55_GLOBAL__N__6c1c77d0_17_DistanceKernel_cu_7dd49032_311422cdist_kernel_cuda_implIfNS1_5distsIfE1pEEEvPT_PKS6_S9_S6_lllll)
        /*0014*/ 	.short	0x0160
        /*0016*/ 	.short	0x0048


	//----- nvinfo : EIATTR_CBANK_PARAM_SIZE
	.align		4
.L_1441:
        /*0018*/ 	.byte	0x03, 0x19
        /*001a*/ 	.short	0x0048


	//----- nvinfo : EIATTR_KPARAM_INFO
	.align		4
        /*001c*/ 	.byte	0x04, 0x17
        /*001e*/ 	.short	(.L_1443 - .L_1442)
.L_1442:
        /*0020*/ 	.word	0x00000000
        /*0024*/ 	.short	0x0008
        /*0026*/ 	.short	0x0040
        /*0028*/ 	.byte	0x00, 0xf0, 0x21, 0x00


	//----- nvinfo : EIATTR_KPARAM_INFO
	.align		4
.L_1443:
        /*002c*/ 	.byte	0x04, 0x17
        /*002e*/ 	.short	(.L_1445 - .L_1444)
.L_1444:
        /*0030*/ 	.word	0x00000000
        /*0034*/ 	.short	0x0007
        /*0036*/ 	.short	0x0038
        /*0038*/ 	.byte	0x00, 0xf0, 0x21, 0x00


	//----- nvinfo : EIATTR_KPARAM_INFO
	.align		4
.L_1445:
        /*003c*/ 	.byte	0x04, 0x17
        /*003e*/ 	.short	(.L_1447 - .L_1446)
.L_1446:
        /*0040*/ 	.word	0x00000000
        /*0044*/ 	.short	0x0006
        /*0046*/ 	.short	0x0030
        /*0048*/ 	.byte	0x00, 0xf0, 0x21, 0x00


	//----- nvinfo : EIATTR_KPARAM_INFO
	.align		4
.L_1447:
        /*004c*/ 	.byte	0x04, 0x17
        /*004e*/ 	.short	(.L_1449 - .L_1448)
.L_1448:
        /*0050*/ 	.word	0x00000000
        /*0054*/ 	.short	0x0005
        /*0056*/ 	.short	0x0028
        /*0058*/ 	.byte	0x00, 0xf0, 0x21, 0x00


	//----- nvinfo : EIATTR_KPARAM_INFO
	.align		4
.L_1449:
        /*005c*/ 	.byte	0x04, 0x17
        /*005e*/ 	.short	(.L_1451 - .L_1450)
.L_1450:
        /*0060*/ 	.word	0x00000000
        /*0064*/ 	.short	0x0004
        /*0066*/ 	.short	0x0020
        /*0068*/ 	.byte	0x00, 0xf0, 0x21, 0x00


	//----- nvinfo : EIATTR_KPARAM_INFO
	.align		4
.L_1451:
        /*006c*/ 	.byte	0x04, 0x17
        /*006e*/ 	.short	(.L_1453 - .L_1452)
.L_1452:
        /*0070*/ 	.word	0x00000000
        /*0074*/ 	.short	0x0003
        /*0076*/ 	.short	0x0018
        /*0078*/ 	.byte	0x00, 0xf0, 0x11, 0x00


	//----- nvinfo : EIATTR_KPARAM_INFO
	.align		4
.L_1453:
        /*007c*/ 	.byte	0x04, 0x17
        /*007e*/ 	.short	(.L_1455 - .L_1454)
.L_1454:
        /*0080*/ 	.word	0x00000000
        /*0084*/ 	.short	0x0002
        /*0086*/ 	.short	0x0010
        /*0088*/ 	.byte	0x00, 0xf0, 0x21, 0x00


	//----- nvinfo : EIATTR_KPARAM_INFO
	.align		4
.L_1455:
        /*008c*/ 	.byte	0x04, 0x17
        /*008e*/ 	.short	(.L_1457 - .L_1456)
.L_1456:
        /*0090*/ 	.word	0x00000000
        /*0094*/ 	.short	0x0001
        /*0096*/ 	.short	0x0008
        /*0098*/ 	.byte	0x00, 0xf0, 0x21, 0x00


	//----- nvinfo : EIATTR_KPARAM_INFO
	.align		4
.L_1457:
        /*009c*/ 	.byte	0x04, 0x17
        /*009e*/ 	.short	(.L_1459 - .L_1458)
.L_1458:
        /*00a0*/ 	.word	0x00000000
        /*00a4*/ 	.short	0x0000
        /*00a6*/ 	.short	0x0000
        /*00a8*/ 	.byte	0x00, 0xf0, 0x21, 0x00


	//----- nvinfo : EIATTR_MAXREG_COUNT
	.align		4
.L_1459:
        /*00ac*/ 	.byte	0x03, 0x1b
        /*00ae*/ 	.short	0x00ff


	//----- nvinfo : EIATTR_NUM_BARRIERS
	.align		4
        /*00b0*/ 	.byte	0x02, 0x4c
        /*00b2*/ 	.byte	0x01
	.zero		1


	//----- nvinfo : EIATTR_MERCURY_ISA_VERSION
	.align		4
        /*00b4*/ 	.byte	0x03, 0x5f
        /*00b6*/ 	.short	0x0000


	//----- nvinfo : EIATTR_COOP_GROUP_MASK_REGIDS
	.align		4
        /*00b8*/ 	.byte	0x04, 0x29
        /*00ba*/ 	.short	(.L_1461 - .L_1460)


	//   ....[0]....
.L_1460:
        /*00bc*/ 	.word	0xffffffff


	//   ....[1]....
        /*00c0*/ 	.word	0xffffffff


	//   ....[2]....
        /*00c4*/ 	.word	0xffffffff


	//   ....[3]....
        /*00c8*/ 	.word	0xffffffff


	//   ....[4]....
        /*00cc*/ 	.word	0xffffffff


	//   ....[5]....
        /*00d0*/ 	.word	0xffffffff


	//   ....[6]....
        /*00d4*/ 	.word	0xffffffff


	//   ....[7]....
        /*00d8*/ 	.word	0xffffffff


	//   ....[8]....
        /*00dc*/ 	.word	0xffffffff


	//   ....[9]....
        /*00e0*/ 	.word	0xffffffff


	//   ....[10]....
        /*00e4*/ 	.word	0xffffffff


	//   ....[11]....
        /*00e8*/ 	.word	0xffffffff


	//   ....[12]....
        /*00ec*/ 	.word	0xffffffff


	//   ....[13]....
        /*00f0*/ 	.word	0xffffffff


	//   ....[14]....
        /*00f4*/ 	.word	0xffffffff


	//----- nvinfo : EIATTR_COOP_GROUP_INSTR_OFFSETS
	.align		4
.L_1461:
        /*00f8*/ 	.byte	0x04, 0x28
        /*00fa*/ 	.short	(.L_1463 - .L_1462)


	//   ....[0]....
.L_1462:
        /*00fc*/ 	.word	0x00000890


	//   ....[1]....
        /*0100*/ 	.word	0x00000960


	//   ....[2]....
        /*0104*/ 	.word	0x00000990


	//   ....[3]....
        /*0108*/ 	.word	0x000009c0


	//   ....[4]....
        /*010c*/ 	.word	0x000009e0


	//   ....[5]....
        /*0110*/ 	.word	0x00000a60


	//   ....[6]....
        /*0114*/ 	.word	0x00000a90


	//   ....[7]....
        /*0118*/ 	.word	0x00000ab0


	//   ....[8]....
        /*011c*/ 	.word	0x00000ad0


	//   ....[9]....
        /*0120*/ 	.word	0x00000af0


	//   ....[10]....
        /*0124*/ 	.word	0x00000c00


	//   ....[11]....
        /*0128*/ 	.word	0x00000c80


	//   ....[12]....
        /*012c*/ 	.word	0x00000ce0


	//   ....[13]....
        /*0130*/ 	.word	0x00000d40


	//   ....[14]....
        /*0134*/ 	.word	0x00000db0


	//----- nvinfo : EIATTR_EXIT_INSTR_OFFSETS
	.align		4
.L_1463:
        /*0138*/ 	.byte	0x04, 0x1c
        /*013a*/ 	.short	(.L_1465 - .L_1464)


	//   ....[0]....
.L_1464:
        /*013c*/ 	.word	0x00000b30


	//   ....[1]....
        /*0140*/ 	.word	0x00000bb0


	//----- nvinfo : EIATTR_CRS_STACK_SIZE
	.align		4
.L_1465:
        /*0144*/ 	.byte	0x04, 0x1e
        /*0146*/ 	.short	(.L_1467 - .L_1466)
.L_1466:
        /*0148*/ 	.word	0x00000000
.L_1467:


//--------------------- .nv.info._ZN2at6native55_GLOBAL__N__6c1c77d0_17_DistanceKernel_cu_7dd49032_311422cdist_kernel_cuda_implIdNS1_5distsIdE3infEEEvPT_PKS6_S9_S6_lllll --------------------------
	.section	.nv.info._ZN2at6native55_GLOBAL__N__6c1c77d0_17_DistanceKernel_cu_7dd49032_311422cdist_kernel_cuda_implIdNS1_5distsIdE3infEEEvPT_PKS6_S9_S6_lllll,"",@"SHT_CUDA_INFO"
	.sectionflags	@""
	.align	4


	//----- nvinfo : EIATTR_CUDA_API_VERSION
	.align		4
        /*0000*/ 	.byte	0x04, 0x37
        /*0002*/ 	.short	(.L_1469 - .L_1468)
.L_1468:
        /*0004*/ 	.word	0x00000082


	//----- nvinfo : EIATTR_SW2861232_WAR
	.align		4
.L_1469:
        /*0008*/ 	.byte	0x01, 0x35
	.zero		2


	//----- nvinfo : EIATTR_PARAM_CBANK
	.align		4
        /*000c*/ 	.byte	0x04, 0x0a
        /*000e*/ 	.short	(.L_1471 - .L_1470)
	.align		4
.L_1470:
        /*0010*/ 	.word	index@(.nv.constant0._ZN2at6native55_GLOBAL__N__6c1c77d0_17_DistanceKernel_cu_7dd49032_311422cdist_kernel_cuda_implIdNS1_5distsIdE3infEEEvPT_PKS6_S9_S6_lllll)
        /*0014*/ 	.short	0x0160
        /*0016*/ 	.short	0x0048


	//----- nvinfo : EIATTR_CBANK_PARAM_SIZE
	.align		4
.L_1471:
        /*0018*/ 	.byte	0x03, 0x19
        /*001a*/ 	.short	0x0048


	//----- nvinfo : EIATTR_KPARAM_INFO
	.align		4
        /*001c*/ 	.byte	0x04, 0x17
        /*001e*/ 	.short	(.L_1473 - .L_1472)
.L_1472:
        /*0020*/ 	.word	0x00000000
        /*0024*/ 	.short	0x0008
        /*0026*/ 	.short	0x0040
        /*0028*/ 	.byte	0x00, 0xf0, 0x21, 0x00


	//----- nvinfo : EIATTR_KPARAM_INFO
	.align		4
.L_1473:
        /*002c*/ 	.byte	0x04, 0x17
        /*002e*/ 	.short	(.L_1475 - .L_1474)
.L_1474:
        /*0030*/ 	.word	0x00000000
        /*0034*/ 	.short	0x0007
        /*0036*/ 	.short	0x0038
        /*0038*/ 	.byte	0x00, 0xf0, 0x21, 0x00


	//----- nvinfo : EIATTR_KPARAM_INFO
	.align		4
.L_1475:
        /*003c*/ 	.byte	0x04, 0x17
        /*003e*/ 	.short	(.L_1477 - .L_1476)
.L_1476:
        /*0040*/ 	.word	0x00000000
        /*0044*/ 	.short	0x0006
        /*0046*/ 	.short	0x0030
        /*0048*/ 	.byte	0x00, 0xf0, 0x21, 0x00


	//----- nvinfo : EIATTR_KPARAM_INFO
	.align		4
.L_1477:
        /*004c*/ 	.byte	0x04, 0x17
        /*004e*/ 	.short	(.L_1479 - .L_1478)
.L_1478:
        /*0050*/ 	.word	0x00000000
        /*0054*/ 	.short	0x0005
        /*0056*/ 	.short	0x0028
        /*0058*/ 	.byte	0x00, 0xf0, 0x21, 0x00


	//----- nvinfo : EIATTR_KPARAM_INFO
	.align		4
.L_1479:
        /*005c*/ 	.byte	0x04, 0x17
        /*005e*/ 	.short	(.L_1481 - .L_1480)
.L_1480:
        /*0060*/ 	.word	0x00000000
        /*0064*/ 	.short	0x0004
        /*0066*/ 	.short	0x0020
        /*0068*/ 	.byte	0x00, 0xf0, 0x21, 0x00


	//----- nvinfo : EIATTR_KPARAM_INFO
	.align		4
.L_1481:
        /*006c*/ 	.byte	0x04, 0x17
        /*006e*/ 	.short	(.L_1483 - .L_1482)
.L_1482:
        /*0070*/ 	.word	0x00000000
        /*0074*/ 	.short	0x0003
        /*0076*/ 	.short	0x0018
        /*0078*/ 	.byte	0x00, 0xf0, 0x21, 0x00


	//----- nvinfo : EIATTR_KPARAM_INFO
	.align		4
.L_1483:
        /*007c*/ 	.byte	0x04, 0x17
        /*007e*/ 	.short	(.L_1485 - .L_1484)
.L_1484:
        /*0080*/ 	.word	0x00000000
        /*0084*/ 	.short	0x0002
        /*0086*/ 	.short	0x0010
        /*0088*/ 	.byte	0x00, 0xf0, 0x21, 0x00


	//----- nvinfo : EIATTR_KPARAM_INFO
	.align		4
.L_1485:
        /*008c*/ 	.byte	0x04, 0x17
        /*008e*/ 	.short	(.L_1487 - .L_1486)
.L_1486:
        /*0090*/ 	.word	0x00000000
        /*0094*/ 	.short	0x0001
        /*0096*/ 	.short	0x0008
        /*0098*/ 	.byte	0x00, 0xf0, 0x21, 0x00


	//----- nvinfo : EIATTR_KPARAM_INFO
	.align		4
.L_1487:
        /*009c*/ 	.byte	0x04, 0x17
        /*009e*/ 	.short	(.L_1489 - .L_1488)
.L_1488:
        /*00a0*/ 	.word	0x00000000
        /*00a4*/ 	.short	0x0000
        /*00a6*/ 	.short	0x0000
        /*00a8*/ 	.byte	0x00, 0xf0, 0x21, 0x00


	//----- nvinfo : EIATTR_MAXREG_COUNT
	.align		4
.L_1489:
        /*00ac*/ 	.byte	0x03, 0x1b
        /*00ae*/ 	.short	0x00ff


	//----- nvinfo : EIATTR_NUM_BARRIERS
	.align		4
        /*00b0*/ 	.byte	0x02, 0x4c
        /*00b2*/ 	.byte	0x01
	.zero		1


	//----- nvinfo : EIATTR_MERCURY_ISA_VERSION
	.align		4
        /*00b4*/ 	.byte	0x03, 0x5f
        /*00b6*/ 	.short	0x0000


	//----- nvinfo : EIATTR_COOP_GROUP_MASK_REGIDS
	.align		4
        /*00b8*/ 	.byte	0x04, 0x29
        /*00ba*/ 	.short	(.L_1491 - .L_1490)


	//   ....[0]....
.L_1490:
        /*00bc*/ 	.word	0xffffffff


	//   ....[1]....
        /*00c0*/ 	.word	0xffffffff


	//   ....[2]....
        /*00c4*/ 	.word	0xffffffff


	//   ....[3]....
        /*00c8*/ 	.word	0xffffffff


	//   ....[4]....
        /*00cc*/ 	.word	0xffffffff


	//   ....[5]....
        /*00d0*/ 	.word	0xffffffff


	//   ....[6]....
        /*00d4*/ 	.word	0xffffffff


	//   ....[7]....
        /*00d8*/ 	.word	0xffffffff


	//   ....[8]....
        /*00dc*/ 	.word	0xffffffff


	//   ....[9]....
        /*00e0*/ 	.word	0xffffffff


	//   ....[10]....
        /*00e4*/ 	.word	0xffffffff


	//   ....[11]....
        /*00e8*/ 	.word	0xffffffff


	//   ....[12]....
        /*00ec*/ 	.word	0xffffffff


	//   ....[13]....
        /*00f0*/ 	.word	0xffffffff


	//   ....[14]....
        /*00f4*/ 	.word	0xffffffff


	//   ....[15]....
        /*00f8*/ 	.word	0xffffffff


	//   ....[16]....
        /*00fc*/ 	.word	0xffffffff


	//   ....[17]....
        /*0100*/ 	.word	0xffffffff


	//   ....[18]....
        /*0104*/ 	.word	0xffffffff


	//   ....[19]....
        /*0108*/ 	.word	0xffffffff


	//   ....[20]....
        /*010c*/ 	.word	0xffffffff


	//   ....[21]....
        /*0110*/ 	.word	0xffffffff


	//   ....[22]....
        /*0114*/ 	.word	0xffffffff


	//   ....[23]....
        /*0118*/ 	.word	0xffffffff


	//   ....[24]....
        /*011c*/ 	.word	0xffffffff


	//   ....[25]....
        /*0120*/ 	.word	0xffffffff


	//   ....[26]....
        /*0124*/ 	.word	0xffffffff


	//   ....[27]....
        /*0128*/ 	.word	0xffffffff


	//   ....[28]....
        /*012c*/ 	.word	0xffffffff


	//   ....[29]....
        /*0130*/ 	.word	0xffffffff


	//----- nvinfo : EIATTR_COOP_GROUP_INSTR_OFFSETS
	.align		4
.L_1491:
        /*0134*/ 	.byte	0x04, 0x28
        /*0136*/ 	.short	(.L_1493 - .L_1492)


	//   ....[0]....
.L_1492:
        /*0138*/ 	.word	0x000008a0


	//   ....[1]....
        /*013c*/ 	.word	0x000008e0


	//   ....[2]....
        /*0140*/ 	.word	0x00000960


	//   ....[3]....
        /*0144*/ 	.word	0x00000970


	//   ....[4]....
        /*0148*/ 	.word	0x000009b0


	//   ....[5]....
        /*014c*/ 	.word	0x000009c0


	//   ....[6]....
        /*0150*/ 	.word	0x00000a10


	//   ....[7]....
        /*0154*/ 	.word	0x00000a20


	//   ....[8]....
        /*0158*/ 	.word	0x00000aa0


	//   ....[9]....
        /*015c*/ 	.word	0x00000ab0


	//   ....[10]....
        /*0160*/ 	.word	0x00000b60


	//   ....[11]....
        /*0164*/ 	.word	0x00000b80


	//   ....[12]....
        /*0168*/ 	.word	0x00000bc0


	//   ....[13]....
        /*016c*/ 	.word	0x00000bd0


	//   ....[14]....
        /*0170*/ 	.word	0x00000c10


	//   ....[15]....
        /*0174*/ 	.word	0x00000c20


	//   ....[16]....
        /*0178*/ 	.word	0x00000c60


	//   ....[17]....
        /*017c*/ 	.word	0x00000c70


	//   ....[18]....
        /*0180*/ 	.word	0x00000cb0


	//   ....[19]....
        /*0184*/ 	.word	0x00000cc0


	//   ....[20]....
        /*0188*/ 	.word	0x00000e10


	//   ....[21]....
        /*018c*/ 	.word	0x00000e90


	//   ....[22]....
        /*0190*/ 	.word	0x00000f30


	//   ....[23]....
        /*0194*/ 	.word	0x00000fa0


	//   ....[24]....
        /*0198*/ 	.word	0x00001040


	//   ....[25]....
        /*019c*/ 	.word	0x000010b0


	//   ....[26]....
        /*01a0*/ 	.word	0x00001150


	//   ....[27]....
        /*01a4*/ 	.word	0x000011c0


	//   ....[28]....
        /*01a8*/ 	.word	0x00001260


	//   ....[29]....
        /*01ac*/ 	.word	0x000012d0


	//----- nvinfo : EIATTR_EXIT_INSTR_OFFSETS
	.align		4
.L_1493:
        /*01b0*/ 	.byte	0x04, 0x1c
        /*01b2*/ 	.short	(.L_1495 - .L_1494)


	//   ....[0]....
.L_1494:
        /*01b4*/ 	.word	0x00000d30


	//   ....[1]....
        /*01b8*/ 	.word	0x00000db0


	//----- nvinfo : EIATTR_CRS_STACK_SIZE
	.align		4
.L_1495:
        /*01bc*/ 	.byte	0x04, 0x1e
        /*01be*/ 	.short	(.L_1497 - .L_1496)
.L_1496:
        /*01c0*/ 	.word	0x00000000
.L_1497:


//--------------------- .nv.info._ZN2at6native55_GLOBAL__N__6c1c77d0_17_DistanceKernel_cu_7dd49032_311422cdist_kernel_cuda_implIdNS1_5distsIdE3twoEEEvPT_PKS6_S9_S6_lllll --------------------------
	.section	.nv.info._ZN2at6native55_GLOBAL__N__6c1c77d0_17_DistanceKernel_cu_7dd49032_311422cdist_kernel_cuda_implIdNS1_5distsIdE3twoEEEvPT_PKS6_S9_S6_lllll,"",@"SHT_CUDA_INFO"
	.sectionflags	@""
	.align	4


	//----- nvinfo : EIATTR_CUDA_API_VERSION
	.align		4
        /*0000*/ 	.byte	0x04, 0x37
        /*0002*/ 	.short	(.L_1499 - .L_1498)
.L_1498:
        /*0004*/ 	.word	0x00000082


	//----- nvinfo : EIATTR_SW2861232_WAR
	.align		4
.L_1499:
        /*0008*/ 	.byte	0x01, 0x35
	.zero		2


	//----- nvinfo : EIATTR_PARAM_CBANK
	.align		4
        /*000c*/ 	.byte	0x04, 0x0a
        /*000e*/ 	.short	(.L_1501 - .L_1500)
	.align		4
.L_1500:
        /*0010*/ 	.word	index@(.nv.constant0._ZN2at6native55_GLOBAL__N__6c1c77d0_17_DistanceKernel_cu_7dd49032_311422cdist_kernel_cuda_implIdNS1_5distsIdE3twoEEEvPT_PKS6_S9_S6_lllll)
        /*0014*/ 	.short	0x0160
        /*0016*/ 	.short	0x0048


	//----- nvinfo : EIATTR_CBANK_PARAM_SIZE
	.align		4
.L_1501:
        /*0018*/ 	.byte	0x03, 0x19
        /*001a*/ 	.short	0x0048


	//----- nvinfo : EIATTR_KPARAM_INFO
	.align		4
        /*001c*/ 	.byte	0x04, 0x17
        /*001e*/ 	.short	(.L_1503 - .L_1502)
.L_1502:
        /*0020*/ 	.word	0x00000000
        /*0024*/ 	.short	0x0008
        /*0026*/ 	.short	0x0040
        /*0028*/ 	.byte	0x00, 0xf0, 0x21, 0x00


	//----- nvinfo : EIATTR_KPARAM_INFO
	.align		4
.L_1503:
        /*002c*/ 	.byte	0x04, 0x17
        /*002e*/ 	.short	(.L_1505 - .L_1504)
.L_1504:
        /*0030*/ 	.word	0x00000000
        /*0034*/ 	.short	0x0007
        /*0036*/ 	.short	0x0038
        /*0038*/ 	.byte	0x00, 0xf0, 0x21, 0x00


	//----- nvinfo : EIATTR_KPARAM_INFO
	.align		4
.L_1505:
        /*003c*/ 	.byte	0x04, 0x17
        /*003e*/ 	.short	(.L_1507 - .L_1506)
.L_1506:
        /*0040*/ 	.word	0x00000000
        /*0044*/ 	.short	0x0006
        /*0046*/ 	.short	0x0030
        /*0048*/ 	.byte	0x00, 0xf0, 0x21, 0x00


	//----- nvinfo : EIATTR_KPARAM_INFO
	.align		4
.L_1507:
        /*004c*/ 	.byte	0x04, 0x17
        /*004e*/ 	.short	(.L_1509 - .L_1508)
.L_1508:
        /*0050*/ 	.word	0x00000000
        /*0054*/ 	.short	0x0005
        /*0056*/ 	.short	0x0028
        /*0058*/ 	.byte	0x00, 0xf0, 0x21, 0x00


	//----- nvinfo : EIATTR_KPARAM_INFO
	.align		4
.L_1509:
        /*005c*/ 	.byte	0x04, 0x17
        /*005e*/ 	.short	(.L_1511 - .L_1510)
.L_1510:
        /*0060*/ 	.word	0x00000000
        /*0064*/ 	.short	0x0004
        /*0066*/ 	.short	0x0020
        /*0068*/ 	.byte	0x00, 0xf0, 0x21, 0x00


	//----- nvinfo : EIATTR_KPARAM_INFO
	.align		4
.L_1511:
        /*006c*/ 	.byte	0x04, 0x17
        /*006e*/ 	.short	(.L_1513 - .L_1512)
.L_1512:
        /*0070*/ 	.word	0x00000000
        /*0074*/ 	.short	0x0003
        /*0076*/ 	.short	0x0018
        /*0078*/ 	.byte	0x00, 0xf0, 0x21, 0x00


	//----- nvinfo : EIATTR_KPARAM_INFO
	.align		4
.L_1513:
        /*007c*/ 	.byte	0x04, 0x17
        /*007e*/ 	.short	(.L_1515 - .L_1514)
.L_1514:
        /*0080*/ 	.word	0x00000000
        /*0084*/ 	.short	0x0002
        /*0086*/ 	.short	0x0010
        /*0088*/ 	.byte	0x00, 0xf0, 0x21, 0x00


	//----- nvinfo : EIATTR_KPARAM_INFO
	.align		4
.L_1515:
        /*008c*/ 	.byte	0x04, 0x17
        /*008e*/ 	.short	(.L_1517 - .L_1516)
.L_1516:
        /*0090*/ 	.word	0x00000000
        /*0094*/ 	.short	0x0001
        /*0096*/ 	.short	0x0008
        /*0098*/ 	.byte	0x00, 0xf0, 0x21, 0x00


	//----- nvinfo : EIATTR_KPARAM_INFO
	.align		4
.L_1517:
        /*009c*/ 	.byte	0x04, 0x17
        /*009e*/ 	.short	(.L_1519 - .L_1518)
.L_1518:
        /*00a0*/ 	.word	0x00000000
        /*00a4*/ 	.short	0x0000
        /*00a6*/ 	.short	0x0000
        /*00a8*/ 	.byte	0x00, 0xf0, 0x21, 0x00


	//----- nvinfo : EIATTR_MAXREG_COUNT
	.align		4
.L_1519:
        /*00ac*/ 	.byte	0x03, 0x1b
        /*00ae*/ 	.short	0x00ff


	//----- nvinfo : EIATTR_NUM_BARRIERS
	.align		4
        /*00b0*/ 	.byte	0x02, 0x4c
        /*00b2*/ 	.byte	0x01
	.zero		1


	//----- nvinfo : EIATTR_MERCURY_ISA_VERSION
	.align		4
        /*00b4*/ 	.byte	0x03, 0x5f
        /*00b6*/ 	.short	0x0000


	//----- nvinfo : EIATTR_COOP_GROUP_MASK_REGIDS
	.align		4
        /*00b8*/ 	.byte	0x04, 0x29
        /*00ba*/ 	.short	(.L_1521 - .L_1520)


	//   ....[0]....
.L_1520:
        /*00bc*/ 	.word	0xffffffff


	//   ....[1]....
        /*00c0*/ 	.word	0xffffffff


	//   ....[2]....
        /*00c4*/ 	.word	0xffffffff


	//   ....[3]....
        /*00c8*/ 	.word	0xffffffff


	//   ....[4]....
        /*00cc*/ 	.word	0xffffffff


	//   ....[5]....
        /*00d0*/ 	.word	0xffffffff


	//   ....[6]....
        /*00d4*/ 	.word	0xffffffff


	//   ....[7]....
        /*00d8*/ 	.word	0xffffffff


	//   ....[8]....
        /*00dc*/ 	.word	0xffffffff


	//   ....[9]....
        /*00e0*/ 	.word	0xffffffff


	//   ....[10]....
        /*00e4*/ 	.word	0xffffffff


	//   ....[11]....
        /*00e8*/ 	.word	0xffffffff


	//   ....[12]....
        /*00ec*/ 	.word	0xffffffff


	//   ....[13]....
        /*00f0*/ 	.word	0xffffffff


	//   ....[14]....
        /*00f4*/ 	.word	0xffffffff


	//   ....[15]....
        /*00f8*/ 	.word	0xffffffff


	//   ....[16]....
        /*00fc*/ 	.word	0xffffffff


	//   ....[17]....
        /*0100*/ 	.word	0xffffffff


	//   ....[18]....
        /*0104*/ 	.word	0xffffffff


	//   ....[19]....
        /*0108*/ 	.word	0xffffffff


	//   ....[20]....
        /*010c*/ 	.word	0xffffffff


	//   ....[21]....
        /*0110*/ 	.word	0xffffffff


	//   ....[22]....
        /*0114*/ 	.word	0xffffffff


	//   ....[23]....
        /*0118*/ 	.word	0xffffffff


	//   ....[24]....
        /*011c*/ 	.word	0xffffffff


	//   ....[25]....
        /*0120*/ 	.word	0xffffffff


	//   ....[26]....
        /*0124*/ 	.word	0xffffffff


	//   ....[27]....
        /*0128*/ 	.word	0xffffffff


	//   ....[28]....
        /*012c*/ 	.word	0xffffffff


	//   ....[29]....
        /*0130*/ 	.word	0xffffffff


	//----- nvinfo : EIATTR_COOP_GROUP_INSTR_OFFSETS
	.align		4
.L_1521:
        /*0134*/ 	.byte	0x04, 0x28
        /*0136*/ 	.short	(.L_1523 - .L_1522)


	//   ....[0]....
.L_1522:
        /*0138*/ 	.word	0x00000830


	//   ....[1]....
        /*013c*/ 	.word	0x00000870


	//   ....[2]....
        /*0140*/ 	.word	0x000008d0


	//   ....[3]....
        /*0144*/ 	.word	0x000008e0


	//   ....[4]....
        /*0148*/ 	.word	0x00000910


	//   ....[5]....
        /*014c*/ 	.word	0x00000930


	//   ....[6]....
        /*0150*/ 	.word	0x00000980


	//   ....[7]....
        /*0154*/ 	.word	0x00000990


	//   ....[8]....
        /*0158*/ 	.word	0x000009b0


	//   ....[9]....
        /*015c*/ 	.word	0x000009c0


	//   ....[10]....
        /*0160*/ 	.word	0x00000a50


	//   ....[11]....
        /*0164*/ 	.word	0x00000a70


	//   ....[12]....
        /*0168*/ 	.word	0x00000aa0


	//   ....[13]....
        /*016c*/ 	.word	0x00000ab0


	//   ....[14]....
        /*0170*/ 	.word	0x00000ad0


	//   ....[15]....
        /*0174*/ 	.word	0x00000ae0


	//   ....[16]....
        /*0178*/ 	.word	0x00000b00


	//   ....[17]....
        /*017c*/ 	.word	0x00000b10


	//   ....[18]....
        /*0180*/ 	.word	0x00000b30


	//   ....[19]....
        /*0184*/ 	.word	0x00000b40


	//   ....[20]....
        /*0188*/ 	.word	0x00000d80


	//   ....[21]....
        /*018c*/ 	.word	0x00000e00


	//   ....[22]....
        /*0190*/ 	.word	0x00000e90


	//   ....[23]....
        /*0194*/ 	.word	0x00000f00


	//   ....[24]....
        /*0198*/ 	.word	0x00000f80


	//   ....[25]....
        /*019c*/ 	.word	0x00000ff0


	//   ....[26]....
        /*01a0*/ 	.word	0x00001070


	//   ....[27]....
        /*01a4*/ 	.word	0x000010e0


	//   ....[28]....
        /*01a8*/ 	.word	0x00001160


	//   ....[29]....
        /*01ac*/ 	.word	0x000011d0


	//----- nvinfo : EIATTR_EXIT_INSTR_OFFSETS
	.align		4
.L_1523:
        /*01b0*/ 	.byte	0x04, 0x1c
        /*01b2*/ 	.short	(.L_1525 - .L_1524)


	//   ....[0]....
.L_1524:
        /*01b4*/ 	.word	0x00000ba0


	//   ....[1]....
        /*01b8*/ 	.word	0x00000d20


	//----- nvinfo : EIATTR_CRS_STACK_SIZE
	.align		4
.L_1525:
        /*01bc*/ 	.byte	0x04, 0x1e
        /*01be*/ 	.short	(.L_1527 - .L_1526)
.L_1526:
        /*01c0*/ 	.word	0x00000000
.L_1527:


//--------------------- .nv.info._ZN2at6native55_GLOBAL__N__6c1c77d0_17_DistanceKernel_cu_7dd49032_311422cdist_kernel_cuda_implIdNS1_5distsIdE3oneEEEvPT_PKS6_S9_S6_lllll --------------------------
	.section	.nv.info._ZN2at6native55_GLOBAL__N__6c1c77d0_17_DistanceKernel_cu_7dd49032_311422cdist_kernel_cuda_implIdNS1_5distsIdE3oneEEEvPT_PKS6_S9_S6_lllll,"",@"SHT_CUDA_INFO"
	.sectionflags	@""
	.align	4


	//----- nvinfo : EIATTR_CUDA_API_VERSION
	.align		4
        /*0000*/ 	.byte	0x04, 0x37
        /*0002*/ 	.short	(.L_1529 - .L_1528)
.L_1528:
        /*0004*/ 	.word	0x00000082


	//----- nvinfo : EIATTR_SW2861232_WAR
	.align		4
.L_1529:
        /*0008*/ 	.byte	0x01, 0x35
	.zero		2


	//----- nvinfo : EIATTR_PARAM_CBANK
	.align		4
        /*000c*/ 	.byte	0x04, 0x0a
        /*000e*/ 	.short	(.L_1531 - .L_1530)
	.align		4
.L_1530:
        /*0010*/ 	.word	index@(.nv.constant0._ZN2at6native55_GLOBAL__N__6c1c77d0_17_DistanceKernel_cu_7dd49032_311422cdist_kernel_cuda_implIdNS1_5distsIdE3oneEEEvPT_PKS6_S9_S6_lllll)
        /*0014*/ 	.short	0x0160
        /*0016*/ 	.short	0x0048


	//----- nvinfo : EIATTR_CBANK_PARAM_SIZE
	.align		4
.L_1531:
        /*0018*/ 	.byte	0x03, 0x19
        /*001a*/ 	.short	0x0048


	//----- nvinfo : EIATTR_KPARAM_INFO
	.align		4
        /*001c*/ 	.byte	0x04, 0x17
        /*001e*/ 	.short	(.L_1533 - .L_1532)
.L_1532:
        /*0020*/ 	.word	0x00000000
        /*0024*/ 	.short	0x0008
        /*0026*/ 	.short	0x0040
        /*0028*/ 	.byte	0x00, 0xf0, 0x21, 0x00


	//----- nvinfo : EIATTR_KPARAM_INFO
	.align		4
.L_1533:
        /*002c*/ 	.byte	0x04, 0x17
        /*002e*/ 	.short	(.L_1535 - .L_1534)
.L_1534:
        /*0030*/ 	.word	0x00000000
        /*0034*/ 	.short	0x0007
        /*0036*/ 	.short	0x0038
        /*0038*/ 	.byte	0x00, 0xf0, 0x21, 0x00


	//----- nvinfo : EIATTR_KPARAM_INFO
	.align		4
.L_1535:
        /*003c*/ 	.byte	0x04, 0x17
        /*003e*/ 	.short	(.L_1537 - .L_1536)
.L_1536:
        /*0040*/ 	.word	0x00000000
        /*0044*/ 	.short	0x0006
        /*0046*/ 	.short	0x0030
        /*0048*/ 	.byte	0x00, 0xf0, 0x21, 0x00


	//----- nvinfo : EIATTR_KPARAM_INFO
	.align		4
.L_1537:
        /*004c*/ 	.byte	0x04, 0x17
        /*004e*/ 	.short	(.L_1539 - .L_1538)
.L_1538:
        /*0050*/ 	.word	0x00000000
        /*0054*/ 	.short	0x0005
        /*0056*/ 	.short	0x0028
        /*0058*/ 	.byte	0x00, 0xf0, 0x21, 0x00


	//----- nvinfo : EIATTR_KPARAM_INFO
	.align		4
.L_1539:
        /*005c*/ 	.byte	0x04, 0x17
        /*005e*/ 	.short	(.L_1541 - .L_1540)
.L_1540:
        /*0060*/ 	.word	0x00000000
        /*0064*/ 	.short	0x0004
        /*0066*/ 	.short	0x0020
        /*0068*/ 	.byte	0x00, 0xf0, 0x21, 0x00


	//----- nvinfo : EIATTR_KPARAM_INFO
	.align		4
.L_1541:
        /*006c*/ 	.byte	0x04, 0x17
        /*006e*/ 	.short	(.L_1543 - .L_1542)
.L_1542:
        /*0070*/ 	.word	0x00000000
        /*0074*/ 	.short	0x0003
        /*0076*/ 	.short	0x0018
        /*0078*/ 	.byte	0x00, 0xf0, 0x21, 0x00


	//----- nvinfo : EIATTR_KPARAM_INFO
	.align		4
.L_1543:
        /*007c*/ 	.byte	0x04, 0x17
        /*007e*/ 	.short	(.L_1545 - .L_1544)
.L_1544:
        /*0080*/ 	.word	0x00000000
        /*0084*/ 	.short	0x0002
        /*0086*/ 	.short	0x0010
        /*0088*/ 	.byte	0x00, 0xf0, 0x21, 0x00


	//----- nvinfo : EIATTR_KPARAM_INFO
	.align		4
.L_1545:
        /*008c*/ 	.byte	0x04, 0x17
        /*008e*/ 	.short	(.L_1547 - .L_1546)
.L_1546:
        /*0090*/ 	.word	0x00000000
        /*0094*/ 	.short	0x0001
        /*0096*/ 	.short	0x0008
        /*0098*/ 	.byte	0x00, 0xf0, 0x21, 0x00


	//----- nvinfo : EIATTR_KPARAM_INFO
	.align		4
.L_1547:
        /*009c*/ 	.byte	0x04, 0x17
        /*009e*/ 	.short	(.L_1549 - .L_1548)
.L_1548:
        /*00a0*/ 	.word	0x00000000
        /*00a4*/ 	.short	0x0000
        /*00a6*/ 	.short	0x0000
        /*00a8*/ 	.byte	0x00, 0xf0, 0x21, 0x00


	//----- nvinfo : EIATTR_MAXREG_COUNT
	.align		4
.L_1549:
        /*00ac*/ 	.byte	0x03, 0x1b
        /*00ae*/ 	.short	0x00ff


	//----- nvinfo : EIATTR_NUM_BARRIERS
	.align		4
        /*00b0*/ 	.byte	0x02, 0x4c
        /*00b2*/ 	.byte	0x01
	.zero		1


	//----- nvinfo : EIATTR_MERCURY_ISA_VERSION
	.align		4
        /*00b4*/ 	.byte	0x03, 0x5f
        /*00b6*/ 	.short	0x0000


	//----- nvinfo : EIATTR_COOP_GROUP_MASK_REGIDS
	.align		4
        /*00b8*/ 	.byte	0x04, 0x29
        /*00ba*/ 	.short	(.L_1551 - .L_1550)


	//   ....[0]....
.L_1550:
        /*00bc*/ 	.word	0xffffffff


	//   ....[1]....
        /*00c0*/ 	.word	0xffffffff


	//   ....[2]....
        /*00c4*/ 	.word	0xffffffff


	//   ....[3]....
        /*00c8*/ 	.word	0xffffffff


	//   ....[4]....
        /*00cc*/ 	.word	0xffffffff


	//   ....[5]....
        /*00d0*/ 	.word	0xffffffff


	//   ....[6]....
        /*00d4*/ 	.word	0xffffffff


	//   ....[7]....
        /*00d8*/ 	.word	0xffffffff


	//   ....[8]....
        /*00dc*/ 	.word	0xffffffff


	//   ....[9]....
        /*00e0*/ 	.word	0xffffffff


	//   ....[10]....
        /*00e4*/ 	.word	0xffffffff


	//   ....[11]....
        /*00e8*/ 	.word	0xffffffff


	//   ....[12]....
        /*00ec*/ 	.word	0xffffffff


	//   ....[13]....
        /*00f0*/ 	.word	0xffffffff


	//   ....[14]....
        /*00f4*/ 	.word	0xffffffff


	//   ....[15]....
        /*00f8*/ 	.word	0xffffffff


	//   ....[16]....
        /*00fc*/ 	.word	0xffffffff


	//   ....[17]....
        /*0100*/ 	.word	0xffffffff


	//   ....[18]....
        /*0104*/ 	.word	0xffffffff


	//   ....[19]....
        /*0108*/ 	.word	0xffffffff


	//   ....[20]....
        /*010c*/ 	.word	0xffffffff


	//   ....[21]....
        /*0110*/ 	.word	0xffffffff


	//   ....[22]....
        /*0114*/ 	.word	0xffffffff


	//   ....[23]....
        /*0118*/ 	.word	0xffffffff


	//   ....[24]....
        /*011c*/ 	.word	0xffffffff


	//   ....[25]....
        /*0120*/ 	.word	0xffffffff


	//   ....[26]....
        /*0124*/ 	.word	0xffffffff


	//   ....[27]....
        /*0128*/ 	.word	0xffffffff


	//   ....[28]....
        /*012c*/ 	.word	0xffffffff


	//   ....[29]....
        /*0130*/ 	.word	0xffffffff


	//----- nvinfo : EIATTR_COOP_GROUP_INSTR_OFFSETS
	.align		4
.L_1551:
        /*0134*/ 	.byte	0x04, 0x28
        /*0136*/ 	.short	(.L_1553 - .L_1552)


	//   ....[0]....
.L_1552:
        /*0138*/ 	.word	0x00000830


	//   ....[1]....
        /*013c*/ 	.word	0x00000870


	//   ....[2]....
        /*0140*/ 	.word	0x000008d0


	//   ....[3]....
        /*0144*/ 	.word	0x000008e0


	//   ....[4]....
        /*0148*/ 	.word	0x00000910


	//   ....[5]....
        /*014c*/ 	.word	0x00000930


	//   ....[6]....
        /*0150*/ 	.word	0x00000980


	//   ....[7]....
        /*0154*/ 	.word	0x00000990


	//   ....[8]....
        /*0158*/ 	.word	0x000009b0


	//   ....[9]....
        /*015c*/ 	.word	0x000009c0


	//   ....[10]....
        /*0160*/ 	.word	0x00000a50


	//   ....[11]....
        /*0164*/ 	.word	0x00000a70


	//   ....[12]....
        /*0168*/ 	.word	0x00000aa0


	//   ....[13]....
        /*016c*/ 	.word	0x00000ab0


	//   ....[14]....
        /*0170*/ 	.word	0x00000ad0


	//   ....[15]....
        /*0174*/ 	.word	0x00000ae0


	//   ....[16]....
        /*0178*/ 	.word	0x00000b00


	//   ....[17]....
        /*017c*/ 	.word	0x00000b10


	//   ....[18]....
        /*0180*/ 	.word	0x00000b30


	//   ....[19]....
        /*0184*/ 	.word	0x00000b40


	//   ....[20]....
        /*0188*/ 	.word	0x00000c40


	//   ....[21]....
        /*018c*/ 	.word	0x00000cc0


	//   ....[22]....
        /*0190*/ 	.word	0x00000d50


	//   ....[23]....
        /*0194*/ 	.word	0x00000dc0


	//   ....[24]....
        /*0198*/ 	.word	0x00000e40


	//   ....[25]....
        /*019c*/ 	.word	0x00000eb0


	//   ....[26]....
        /*01a0*/ 	.word	0x00000f30


	//   ....[27]....
        /*01a4*/ 	.word	0x00000fa0


	//   ....[28]....
        /*01a8*/ 	.word	0x00001020


	//   ....[29]....
        /*01ac*/ 	.word	0x00001090


	//----- nvinfo : EIATTR_EXIT_INSTR_OFFSETS
	.align		4
.L_1553:
        /*01b0*/ 	.byte	0x04, 0x1c
        /*01b2*/ 	.short	(.L_1555 - .L_1554)


	//   ....[0]....
.L_1554:
        /*01b4*/ 	.word	0x00000ba0


	//   ....[1]....
        /*01b8*/ 	.word	0x00000be0


	//----- nvinfo : EIATTR_CRS_STACK_SIZE
	.align		4
.L_1555:
        /*01bc*/ 	.byte	0x04, 0x1e
        /*01be*/ 	.short	(.L_1557 - .L_1556)
.L_1556:
        /*01c0*/ 	.word	0x00000000
.L_1557:


//--------------------- .nv.info._ZN2at6native55_GLOBAL__N__6c1c77d0_17_DistanceKernel_cu_7dd49032_311422cdist_kernel_cuda_implIdNS1_5distsIdE4zeroEEEvPT_PKS6_S9_S6_lllll --------------------------
	.section	.nv.info._ZN2at6native55_GLOBAL__N__6c1c77d0_17_DistanceKernel_cu_7dd49032_311422cdist_kernel_cuda_implIdNS1_5distsIdE4zeroEEEvPT_PKS6_S9_S6_lllll,"",@"SHT_CUDA_INFO"
	.sectionflags	@""
	.align	4


	//----- nvinfo : EIATTR_CUDA_API_VERSION
	.align		4
        /*0000*/ 	.byte	0x04, 0x37
        /*0002*/ 	.short	(.L_1559 - .L_1558)
.L_1558:
        /*0004*/ 	.word	0x00000082


	//----- nvinfo : EIATTR_SW2861232_WAR
	.align		4
.L_1559:
        /*0008*/ 	.byte	0x01, 0x35
	.zero		2


	//----- nvinfo : EIATTR_PARAM_CBANK
	.align		4
        /*000c*/ 	.byte	0x04, 0x0a
        /*000e*/ 	.short	(.L_1561 - .L_1560)
	.align		4
.L_1560:
        /*0010*/ 	.word	index@(.nv.constant0._ZN2at6native55_GLOBAL__N__6c1c77d0_17_DistanceKernel_cu_7dd49032_311422cdist_kernel_cuda_implIdNS1_5distsIdE4zeroEEEvPT_PKS6_S9_S6_lllll)
        /*0014*/ 	.short	0x0160
        /*0016*/ 	.short	0x0048


	//----- nvinfo : EIATTR_CBANK_PARAM_SIZE
	.align		4
.L_1561:
        /*0018*/ 	.byte	0x03, 0x19
        /*001a*/ 	.short	0x0048


	//----- nvinfo : EIATTR_KPARAM_INFO
	.align		4
        /*001c*/ 	.byte	0x04, 0x17
        /*001e*/ 	.short	(.L_1563 - .L_1562)
.L_1562:
        /*0020*/ 	.word	0x00000000
        /*0024*/ 	.short	0x0008
        /*0026*/ 	.short	0x0040
        /*0028*/ 	.byte	0x00, 0xf0, 0x21, 0x00


	//----- nvinfo : EIATTR_KPARAM_INFO
	.align		4
.L_1563:
        /*002c*/ 	.byte	0x04, 0x17
        /*002e*/ 	.short	(.L_1565 - .L_1564)
.L_1564:
        /*0030*/ 	.word	0x00000000
        /*0034*/ 	.short	0x0007
        /*0036*/ 	.short	0x0038
        /*0038*/ 	.byte	0x00, 0xf0, 0x21, 0x00


	//----- nvinfo : EIATTR_KPARAM_INFO
	.align		4
.L_1565:
        /*003c*/ 	.byte	0x04, 0x17
        /*003e*/ 	.short	(.L_1567 - .L_1566)
.L_1566:
        /*0040*/ 	.word	0x00000000
        /*0044*/ 	.short	0x0006
        /*0046*/ 	.short	0x0030
        /*0048*/ 	.byte	0x00, 0xf0, 0x21, 0x00


	//----- nvinfo : EIATTR_KPARAM_INFO
	.align		4
.L_1567:
        /*004c*/ 	.byte	0x04, 0x17
        /*004e*/ 	.short	(.L_1569 - .L_1568)
.L_1568:
        /*0050*/ 	.word	0x00000000
        /*0054*/ 	.short	0x0005
        /*0056*/ 	.short	0x0028
        /*0058*/ 	.byte	0x00, 0xf0, 0x21, 0x00


	//----- nvinfo : EIATTR_KPARAM_INFO
	.align		4
.L_1569:
        /*005c*/ 	.byte	0x04, 0x17
        /*005e*/ 	.short	(.L_1571 - .L_1570)
.L_1570:
        /*0060*/ 	.word	0x00000000
        /*0064*/ 	.short	0x0004
        /*0066*/ 	.short	0x0020
        /*0068*/ 	.byte	0x00, 0xf0, 0x21, 0x00


	//----- nvinfo : EIATTR_KPARAM_INFO
	.align		4
.L_1571:
        /*006c*/ 	.byte	0x04, 0x17
        /*006e*/ 	.short	(.L_1573 - .L_1572)
.L_1572:
        /*0070*/ 	.word	0x00000000
        /*0074*/ 	.short	0x0003
        /*0076*/ 	.short	0x0018
        /*0078*/ 	.byte	0x00, 0xf0, 0x21, 0x00


	//----- nvinfo : EIATTR_KPARAM_INFO
	.align		4
.L_1573:
        /*007c*/ 	.byte	0x04, 0x17
        /*007e*/ 	.short	(.L_1575 - .L_1574)
.L_1574:
        /*0080*/ 	.word	0x00000000
        /*0084*/ 	.short	0x0002
        /*0086*/ 	.short	0x0010
        /*0088*/ 	.byte	0x00, 0xf0, 0x21, 0x00


	//----- nvinfo : EIATTR_KPARAM_INFO
	.align		4
.L_1575:
        /*008c*/ 	.byte	0x04, 0x17
        /*008e*/ 	.short	(.L_1577 - .L_1576)
.L_1576:
        /*0090*/ 	.word	0x00000000
        /*0094*/ 	.short	0x0001
        /*0096*/ 	.short	0x0008
        /*0098*/ 	.byte	0x00, 0xf0, 0x21, 0x00


	//----- nvinfo : EIATTR_KPARAM_INFO
	.align		4
.L_1577:
        /*009c*/ 	.byte	0x04, 0x17
        /*009e*/ 	.short	(.L_1579 - .L_1578)
.L_1578:
        /*00a0*/ 	.word	0x00000000
        /*00a4*/ 	.short	0x0000
        /*00a6*/ 	.short	0x0000
        /*00a8*/ 	.byte	0x00, 0xf0, 0x21, 0x00


	//----- nvinfo : EIATTR_MAXREG_COUNT
	.align		4
.L_1579:
        /*00ac*/ 	.byte	0x03, 0x1b
        /*00ae*/ 	.short	0x00ff


	//----- nvinfo : EIATTR_NUM_BARRIERS
	.align		4
        /*00b0*/ 	.byte	0x02, 0x4c
        /*00b2*/ 	.byte	0x01
	.zero		1


	//----- nvinfo : EIATTR_MERCURY_ISA_VERSION
	.align		4
        /*00b4*/ 	.byte	0x03, 0x5f
        /*00b6*/ 	.short	0x0000


	//----- nvinfo : EIATTR_COOP_GROUP_MASK_REGIDS
	.align		4
        /*00b8*/ 	.byte	0x04, 0x29
        /*00ba*/ 	.short	(.L_1581 - .L_1580)


	//   ....[0]....
.L_1580:
        /*00bc*/ 	.word	0xffffffff


	//   ....[1]....
        /*00c0*/ 	.word	0xffffffff


	//   ....[2]....
        /*00c4*/ 	.word	0xffffffff


	//   ....[3]....
        /*00c8*/ 	.word	0xffffffff


	//   ....[4]....
        /*00cc*/ 	.word	0xffffffff


	//   ....[5]....
        /*00d0*/ 	.word	0xffffffff


	//   ....[6]....
        /*00d4*/ 	.word	0xffffffff


	//   ....[7]....
        /*00d8*/ 	.word	0xffffffff


	//   ....[8]....
        /*00dc*/ 	.word	0xffffffff


	//   ....[9]....
        /*00e0*/ 	.word	0xffffffff


	//   ....[10]....
        /*00e4*/ 	.word	0xffffffff


	//   ....[11]....
        /*00e8*/ 	.word	0xffffffff


	//   ....[12]....
        /*00ec*/ 	.word	0xffffffff


	//   ....[13]....
        /*00f0*/ 	.word	0xffffffff


	//   ....[14]....
        /*00f4*/ 	.word	0xffffffff


	//   ....[15]....
        /*00f8*/ 	.word	0xffffffff


	//   ....[16]....
        /*00fc*/ 	.word	0xffffffff


	//   ....[17]....
        /*0100*/ 	.word	0xffffffff


	//   ....[18]....
        /*0104*/ 	.word	0xffffffff


	//   ....[19]....
        /*0108*/ 	.word	0xffffffff


	//   ....[20]....
        /*010c*/ 	.word	0xffffffff


	//   ....[21]....
        /*0110*/ 	.word	0xffffffff


	//   ....[22]....
        /*0114*/ 	.word	0xffffffff


	//   ....[23]....
        /*0118*/ 	.word	0xffffffff


	//   ....[24]....
        /*011c*/ 	.word	0xffffffff


	//   ....[25]....
        /*0120*/ 	.word	0xffffffff


	//   ....[26]....
        /*0124*/ 	.word	0xffffffff


	//   ....[27]....
        /*0128*/ 	.word	0xffffffff


	//   ....[28]....
        /*012c*/ 	.word	0xffffffff


	//   ....[29]....
        /*0130*/ 	.word	0xffffffff


	//----- nvinfo : EIATTR_COOP_GROUP_INSTR_OFFSETS
	.align		4
.L_1581:
        /*0134*/ 	.byte	0x04, 0x28
        /*0136*/ 	.short	(.L_1583 - .L_1582)


	//   ....[0]....
.L_1582:
        /*0138*/ 	.word	0x000008e0


	//   ....[1]....
        /*013c*/ 	.word	0x00000920


	//   ....[2]....
        /*0140*/ 	.word	0x00000980


	//   ....[3]....
        /*0144*/ 	.word	0x00000990


	//   ....[4]....
        /*0148*/ 	.word	0x000009c0


	//   ....[5]....
        /*014c*/ 	.word	0x000009e0


	//   ....[6]....
        /*0150*/ 	.word	0x00000a30


	//   ....[7]....
        /*0154*/ 	.word	0x00000a40


	//   ....[8]....
        /*0158*/ 	.word	0x00000a60


	//   ....[9]....
        /*015c*/ 	.word	0x00000a70


	//   ....[10]....
        /*0160*/ 	.word	0x00000b00


	//   ....[11]....
        /*0164*/ 	.word	0x00000b20


	//   ....[12]....
        /*0168*/ 	.word	0x00000b50


	//   ....[13]....
        /*016c*/ 	.word	0x00000b60


	//   ....[14]....
        /*0170*/ 	.word	0x00000b80


	//   ....[15]....
        /*0174*/ 	.word	0x00000b90


	//   ....[16]....
        /*0178*/ 	.word	0x00000bb0


	//   ....[17]....
        /*017c*/ 	.word	0x00000bc0


	//   ....[18]....
        /*0180*/ 	.word	0x00000be0


	//   ....[19]....
        /*0184*/ 	.word	0x00000bf0


	//   ....[20]....
        /*0188*/ 	.word	0x00000cf0


	//   ....[21]....
        /*018c*/ 	.word	0x00000d70


	//   ....[22]....
        /*0190*/ 	.word	0x00000e00


	//   ....[23]....
        /*0194*/ 	.word	0x00000e70


	//   ....[24]....
        /*0198*/ 	.word	0x00000ef0


	//   ....[25]....
        /*019c*/ 	.word	0x00000f60


	//   ....[26]....
        /*01a0*/ 	.word	0x00000fe0


	//   ....[27]....
        /*01a4*/ 	.word	0x00001050


	//   ....[28]....
        /*01a8*/ 	.word	0x000010d0


	//   ....[29]....
        /*01ac*/ 	.word	0x00001140


	//----- nvinfo : EIATTR_EXIT_INSTR_OFFSETS
	.align		4
.L_1583:
        /*01b0*/ 	.byte	0x04, 0x1c
        /*01b2*/ 	.short	(.L_1585 - .L_1584)


	//   ....[0]....
.L_1584:
        /*01b4*/ 	.word	0x00000c50


	//   ....[1]....
        /*01b8*/ 	.word	0x00000c90


	//----- nvinfo : EIATTR_CRS_STACK_SIZE
	.align		4
.L_1585:
        /*01bc*/ 	.byte	0x04, 0x1e
        /*01be*/ 	.short	(.L_1587 - .L_1586)
.L_1586:
        /*01c0*/ 	.word	0x00000000
.L_1587:


//--------------------- .nv.info._ZN2at6native55_GLOBAL__N__6c1c77d0_17_DistanceKernel_cu_7dd49032_311422cdist_kernel_cuda_implIdNS1_5distsIdE1pEEEvPT_PKS6_S9_S6_lllll --------------------------
	.section	.nv.info._ZN2at6native55_GLOBAL__N__6c1c77d0_17_DistanceKernel_cu_7dd49032_311422cdist_kernel_cuda_implIdNS1_5distsIdE1pEEEvPT_PKS6_S9_S6_lllll,"",@"SHT_CUDA_INFO"
	.sectionflags	@""
	.align	4


	//----- nvinfo : EIATTR_CUDA_API_VERSION
	.align		4
        /*0000*/ 	.byte	0x04, 0x37
        /*0002*/ 	.short	(.L_1589 - .L_1588)
.L_1588:
        /*0004*/ 	.word	0x00000082


	//----- nvinfo : EIATTR_SW2861232_WAR
	.align		4
.L_1589:
        /*0008*/ 	.byte	0x01, 0x35
	.zero		2


	//----- nvinfo : EIATTR_PARAM_CBANK
	.align		4
        /*000c*/ 	.byte	0x04, 0x0a
        /*000e*/ 	.short	(.L_1591 - .L_1590)
	.align		4
.L_1590:
        /*0010*/ 	.word	index@(.nv.constant0._ZN2at6native55_GLOBAL__N__6c1c77d0_17_DistanceKernel_cu_7dd49032_311422cdist_kernel_cuda_implIdNS1_5distsIdE1pEEEvPT_PKS6_S9_S6_lllll)
        /*0014*/ 	.short	0x0160
        /*0016*/ 	.short	0x0048


	//----- nvinfo : EIATTR_CBANK_PARAM_SIZE
	.align		4
.L_1591:
        /*0018*/ 	.byte	0x03, 0x19
        /*001a*/ 	.short	0x0048


	//----- nvinfo : EIATTR_KPARAM_INFO
	.align		4
        /*001c*/ 	.byte	0x04, 0x17
        /*001e*/ 	.short	(.L_1593 - .L_1592)
.L_1592:
        /*0020*/ 	.word	0x00000000
        /*0024*/ 	.short	0x0008
        /*0026*/ 	.short	0x0040
        /*0028*/ 	.byte	0x00, 0xf0, 0x21, 0x00


	//----- nvinfo : EIATTR_KPARAM_INFO
	.align		4
.L_1593:
        /*002c*/ 	.byte	0x04, 0x17
        /*002e*/ 	.short	(.L_1595 - .L_1594)
.L_1594:
        /*0030*/ 	.word	0x00000000
        /*0034*/ 	.short	0x0007
        /*0036*/ 	.short	0x0038
        /*0038*/ 	.byte	0x00, 0xf0, 0x21, 0x00


	//----- nvinfo : EIATTR_KPARAM_INFO
	.align		4
.L_1595:
        /*003c*/ 	.byte	0x04, 0x17
        /*003e*/ 	.short	(.L_1597 - .L_1596)
.L_1596:
        /*0040*/ 	.word	0x00000000
        /*0044*/ 	.short	0x0006
        /*0046*/ 	.short	0x0030
        /*0048*/ 	.byte	0x00, 0xf0, 0x21, 0x00


	//----- nvinfo : EIATTR_KPARAM_INFO
	.align		4
.L_1597:
        /*004c*/ 	.byte	0x04, 0x17
        /*004e*/ 	.short	(.L_1599 - .L_1598)
.L_1598:
        /*0050*/ 	.word	0x00000000
        /*0054*/ 	.short	0x0005
        /*0056*/ 	.short	0x0028
        /*0058*/ 	.byte	0x00, 0xf0, 0x21, 0x00


	//----- nvinfo : EIATTR_KPARAM_INFO
	.align		4
.L_1599:
        /*005c*/ 	.byte	0x04, 0x17
        /*005e*/ 	.short	(.L_1601 - .L_1600)
.L_1600:
        /*0060*/ 	.word	0x00000000
        /*0064*/ 	.short	0x0004
        /*0066*/ 	.short	0x0020
        /*0068*/ 	.byte	0x00, 0xf0, 0x21, 0x00


	//----- nvinfo : EIATTR_KPARAM_INFO
	.align		4
.L_1601:
        /*006c*/ 	.byte	0x04, 0x17
        /*006e*/ 	.short	(.L_1603 - .L_1602)
.L_1602:
        /*0070*/ 	.word	0x00000000
        /*0074*/ 	.short	0x0003
        /*0076*/ 	.short	0x0018
        /*0078*/ 	.byte	0x00, 0xf0, 0x21, 0x00


	//----- nvinfo : EIATTR_KPARAM_INFO
	.align		4
.L_1603:
        /*007c*/ 	.byte	0x04, 0x17
        /*007e*/ 	.short	(.L_1605 - .L_1604)
.L_1604:
        /*0080*/ 	.word	0x00000000
        /*0084*/ 	.short	0x0002
        /*0086*/ 	.short	0x0010
        /*0088*/ 	.byte	0x00, 0xf0, 0x21, 0x00


	//----- nvinfo : EIATTR_KPARAM_INFO
	.align		4
.L_1605:
        /*008c*/ 	.byte	0x04, 0x17
        /*008e*/ 	.short	(.L_1607 - .L_1606)
.L_1606:
        /*0090*/ 	.word	0x00000000
        /*0094*/ 	.short	0x0001
        /*0096*/ 	.short	0x0008
        /*0098*/ 	.byte	0x00, 0xf0, 0x21, 0x00


	//----- nvinfo : EIATTR_KPARAM_INFO
	.align		4
.L_1607:
        /*009c*/ 	.byte	0x04, 0x17
        /*009e*/ 	.short	(.L_1609 - .L_1608)
.L_1608:
        /*00a0*/ 	.word	0x00000000
        /*00a4*/ 	.short	0x0000
        /*00a6*/ 	.short	0x0000
        /*00a8*/ 	.byte	0x00, 0xf0, 0x21, 0x00


	//----- nvinfo : EIATTR_MAXREG_COUNT
	.align		4
.L_1609:
        /*00ac*/ 	.byte	0x03, 0x1b
        /*00ae*/ 	.short	0x00ff


	//----- nvinfo : EIATTR_NUM_BARRIERS
	.align		4
        /*00b0*/ 	.byte	0x02, 0x4c
        /*00b2*/ 	.byte	0x01
	.zero		1


	//----- nvinfo : EIATTR_MERCURY_ISA_VERSION
	.align		4
        /*00b4*/ 	.byte	0x03, 0x5f
        /*00b6*/ 	.short	0x0000


	//----- nvinfo : EIATTR_COOP_GROUP_MASK_REGIDS
	.align		4
        /*00b8*/ 	.byte	0x04, 0x29
        /*00ba*/ 	.short	(.L_1611 - .L_1610)


	//   ....[0]....
.L_1610:
        /*00bc*/ 	.word	0xffffffff


	//   ....[1]....
        /*00c0*/ 	.word	0xffffffff


	//   ....[2]....
        /*00c4*/ 	.word	0xffffffff


	//   ....[3]....
        /*00c8*/ 	.word	0xffffffff


	//   ....[4]....
        /*00cc*/ 	.word	0xffffffff


	//   ....[5]....
        /*00d0*/ 	.word	0xffffffff


	//   ....[6]....
        /*00d4*/ 	.word	0xffffffff


	//   ....[7]....
        /*00d8*/ 	.word	0xffffffff


	//   ....[8]....
        /*00dc*/ 	.word	0xffffffff


	//   ....[9]....
        /*00e0*/ 	.word	0xffffffff


	//   ....[10]....
        /*00e4*/ 	.word	0xffffffff


	//   ....[11]....
        /*00e8*/ 	.word	0xffffffff


	//   ....[12]....
        /*00ec*/ 	.word	0xffffffff


	//   ....[13]....
        /*00f0*/ 	.word	0xffffffff


	//   ....[14]....
        /*00f4*/ 	.word	0xffffffff


	//   ....[15]....
        /*00f8*/ 	.word	0xffffffff


	//   ....[16]....
        /*00fc*/ 	.word	0xffffffff


	//   ....[17]....
        /*0100*/ 	.word	0xffffffff


	//   ....[18]....
        /*0104*/ 	.word	0xffffffff


	//   ....[19]....
        /*0108*/ 	.word	0xffffffff


	//   ....[20]....
        /*010c*/ 	.word	0xffffffff


	//   ....[21]....
        /*0110*/ 	.word	0xffffffff


	//   ....[22]....
        /*0114*/ 	.word	0xffffffff


	//   ....[23]....
        /*0118*/ 	.word	0xffffffff


	//   ....[24]....
        /*011c*/ 	.word	0xffffffff


	//   ....[25]....
        /*0120*/ 	.word	0xffffffff


	//   ....[26]....
        /*0124*/ 	.word	0xffffffff


	//   ....[27]....
        /*0128*/ 	.word	0xffffffff


	//   ....[28]....
        /*012c*/ 	.word	0xffffffff


	//   ....[29]....
        /*0130*/ 	.word	0xffffffff


	//----- nvinfo : EIATTR_COOP_GROUP_INSTR_OFFSETS
	.align		4
.L_1611:
        /*0134*/ 	.byte	0x04, 0x28
        /*0136*/ 	.short	(.L_1613 - .L_1612)


	//   ....[0]....
.L_1612:
        /*0138*/ 	.word	0x00001630


	//   ....[1]....
        /*013c*/ 	.word	0x00001670


	//   ....[2]....
        /*0140*/ 	.word	0x000016e0


	//   ....[3]....
        /*0144*/ 	.word	0x000016f0


	//   ....[4]....
        /*0148*/ 	.word	0x00001720


	//   ....[5]....
        /*014c*/ 	.word	0x00001740


	//   ....[6]....
        /*0150*/ 	.word	0x00001790


	//   ....[7]....
        /*0154*/ 	.word	0x000017a0


	//   ....[8]....
        /*0158*/ 	.word	0x000017c0


	//   ....[9]....
        /*015c*/ 	.word	0x000017d0


	//   ....[10]....
        /*0160*/ 	.word	0x00001850


	//   ....[11]....
        /*0164*/ 	.word	0x00001870


	//   ....[12]....
        /*0168*/ 	.word	0x00001890


	//   ....[13]....
        /*016c*/ 	.word	0x000018a0


	//   ....[14]....
        /*0170*/ 	.word	0x000018c0


	//   ....[15]....
        /*0174*/ 	.word	0x000018d0


	//   ....[16]....
        /*0178*/ 	.word	0x000018f0


	//   ....[17]....
        /*017c*/ 	.word	0x00001900


	//   ....[18]....
        /*0180*/ 	.word	0x00001920


	//   ....[19]....
        /*0184*/ 	.word	0x00001930


	//   ....[20]....
        /*0188*/ 	.word	0x00001fc0


	//   ....[21]....
        /*018c*/ 	.word	0x00002040


	//   ....[22]....
        /*0190*/ 	.word	0x000020c0


	//   ....[23]....
        /*0194*/ 	.word	0x00002130


	//   ....[24]....
        /*0198*/ 	.word	0x000021b0


	//   ....[25]....
        /*019c*/ 	.word	0x00002220


	//   ....[26]....
        /*01a0*/ 	.word	0x000022a0


	//   ....[27]....
        /*01a4*/ 	.word	0x00002310


	//   ....[28]....
        /*01a8*/ 	.word	0x00002390


	//   ....[29]....
        /*01ac*/ 	.word	0x00002400


	//----- nvinfo : EIATTR_EXIT_INSTR_OFFSETS
	.align		4
.L_1613:
        /*01b0*/ 	.byte	0x04, 0x1c
        /*01b2*/ 	.short	(.L_1615 - .L_1614)


	//   ....[0]....
.L_1614:
        /*01b4*/ 	.word	0x00001970


	//   ....[1]....
        /*01b8*/ 	.word	0x00001f60


	//----- nvinfo : EIATTR_CRS_STACK_SIZE
	.align		4
.L_1615:
        /*01bc*/ 	.byte	0x04, 0x1e
        /*01be*/ 	.short	(.L_1617 - .L_1616)
.L_1616:
        /*01c0*/ 	.word	0x00000000
.L_1617:


//--------------------- .nv.callgraph             --------------------------
	.section	.nv.callgraph,"",@"SHT_CUDA_CALLGRAPH"
	.align	4
	.sectionentsize	8
	.align		4
        /*0000*/ 	.word	0x00000000
	.align		4
        /*0004*/ 	.word	0xffffffff
	.align		4
        /*0008*/ 	.word	0x00000000
	.align		4
        /*000c*/ 	.word	0xfffffffe
	.align		4
        /*0010*/ 	.word	0x00000000
	.align		4
        /*0014*/ 	.word	0xfffffffd
	.align		4
        /*0018*/ 	.word	0x00000000
	.align		4
        /*001c*/ 	.word	0xfffffffc


//--------------------- .nv.rel.action            --------------------------
	.section	.nv.rel.action,"",@"SHT_CUDA_RELOCINFO"
	.align	8
	.sectionentsize	8
        /*0000*/ 	.byte	0x73, 0x00, 0x00, 0x00, 0x00, 0x00, 0x00, 0x00, 0x00, 0x00, 0x00, 0x11, 0x25, 0x00, 0x05, 0x36


//--------------------- .nv.constant4             --------------------------
	.section	.nv.constant4,"a",@progbits
	.align	8
	.align		8
.nv.constant4:
        /*0000*/ 	.dword	_ZN53_INTERNAL_6c1c77d0_17_DistanceKernel_cu_7dd49032_31144cuda3std3__45__cpo5beginE
	.align		8
        /*0008*/ 	.dword	_ZN53_INTERNAL_6c1c77d0_17_DistanceKernel_cu_7dd49032_31144cuda3std3__45__cpo3endE
	.align		8
        /*0010*/ 	.dword	_ZN53_INTERNAL_6c1c77d0_17_DistanceKernel_cu_7dd49032_31144cuda3std3__45__cpo6cbeginE
	.align		8
        /*0018*/ 	.dword	_ZN53_INTERNAL_6c1c77d0_17_DistanceKernel_cu_7dd49032_31144cuda3std3__45__cpo4cendE
	.align		8
        /*0020*/ 	.dword	_ZN53_INTERNAL_6c1c77d0_17_DistanceKernel_cu_7dd49032_31144cuda3std3__45__cpo6rbeginE
	.align		8
        /*0028*/ 	.dword	_ZN53_INTERNAL_6c1c77d0_17_DistanceKernel_cu_7dd49032_31144cuda3std3__45__cpo4rendE
	.align		8
        /*0030*/ 	.dword	_ZN53_INTERNAL_6c1c77d0_17_DistanceKernel_cu_7dd49032_31144cuda3std3__45__cpo7crbeginE
	.align		8
        /*0038*/ 	.dword	_ZN53_INTERNAL_6c1c77d0_17_DistanceKernel_cu_7dd49032_31144cuda3std3__45__cpo5crendE
	.align		8
        /*0040*/ 	.dword	_ZN53_INTERNAL_6c1c77d0_17_DistanceKernel_cu_7dd49032_31144cuda3std3__455_GLOBAL__N__6c1c77d0_17_DistanceKernel_cu_7dd49032_31146ignoreE
	.align		8
        /*0048*/ 	.dword	_ZN53_INTERNAL_6c1c77d0_17_DistanceKernel_cu_7dd49032_31144cuda3std3__419piecewise_constructE
	.align		8
        /*0050*/ 	.dword	_ZN53_INTERNAL_6c1c77d0_17_DistanceKernel_cu_7dd49032_31144cuda3std3__48in_placeE
	.align		8
        /*0058*/ 	.dword	_ZN53_INTERNAL_6c1c77d0_17_DistanceKernel_cu_7dd49032_31144cuda3std3__420unreachable_sentinelE
	.align		8
        /*0060*/ 	.dword	_ZN53_INTERNAL_6c1c77d0_17_DistanceKernel_cu_7dd49032_31144cuda3std6ranges3__45__cpo4swapE
	.align		8
        /*0068*/ 	.dword	_ZN53_INTERNAL_6c1c77d0_17_DistanceKernel_cu_7dd49032_31144cuda3std6ranges3__45__cpo9iter_moveE
	.align		8
        /*0070*/ 	.dword	_ZN53_INTERNAL_6c1c77d0_17_DistanceKernel_cu_7dd49032_31144cuda3std6ranges3__45__cpo5beginE
	.align		8
        /*0078*/ 	.dword	_ZN53_INTERNAL_6c1c77d0_17_DistanceKernel_cu_7dd49032_31144cuda3std6ranges3__45__cpo3endE
	.align		8
        /*0080*/ 	.dword	_ZN53_INTERNAL_6c1c77d0_17_DistanceKernel_cu_7dd49032_31144cuda3std6ranges3__45__cpo6cbeginE
	.align		8
        /*0088*/ 	.dword	_ZN53_INTERNAL_6c1c77d0_17_DistanceKernel_cu_7dd49032_31144cuda3std6ranges3__45__cpo4cendE
	.align		8
        /*0090*/ 	.dword	_ZN53_INTERNAL_6c1c77d0_17_DistanceKernel_cu_7dd49032_31144cuda3std6ranges3__45__cpo7advanceE
	.align		8
        /*0098*/ 	.dword	_ZN53_INTERNAL_6c1c77d0_17_DistanceKernel_cu_7dd49032_31144cuda3std6ranges3__45__cpo9iter_swapE
	.align		8
        /*00a0*/ 	.dword	_ZN53_INTERNAL_6c1c77d0_17_DistanceKernel_cu_7dd49032_31144cuda3std6ranges3__45__cpo4nextE
	.align		8
        /*00a8*/ 	.dword	_ZN53_INTERNAL_6c1c77d0_17_DistanceKernel_cu_7dd49032_31144cuda3std6ranges3__45__cpo4prevE
	.align		8
        /*00b0*/ 	.dword	_ZN53_INTERNAL_6c1c77d0_17_DistanceKernel_cu_7dd49032_31144cuda3std6ranges3__45__cpo4dataE
	.align		8
        /*00b8*/ 	.dword	_ZN53_INTERNAL_6c1c77d0_17_DistanceKernel_cu_7dd49032_31144cuda3std6ranges3__45__cpo5cdataE
	.align		8
        /*00c0*/ 	.dword	_ZN53_INTERNAL_6c1c77d0_17_DistanceKernel_cu_7dd49032_31144cuda3std6ranges3__45__cpo4sizeE
	.align		8
        /*00c8*/ 	.dword	_ZN53_INTERNAL_6c1c77d0_17_DistanceKernel_cu_7dd49032_31144cuda3std6ranges3__45__cpo5ssizeE
	.align		8
        /*00d0*/ 	.dword	_ZN53_INTERNAL_6c1c77d0_17_DistanceKernel_cu_7dd49032_31144cuda3std6ranges3__45__cpo8distanceE
	.align		8
        /*00d8*/ 	.dword	_ZN53_INTERNAL_6c1c77d0_17_DistanceKernel_cu_7dd49032_31146thrust23THRUST_300001_SM_800_NS6system6detail10sequential3seqE


//--------------------- .nv.constant0._ZN2at6native55_GLOBAL__N__6c1c77d0_17_DistanceKernel_cu_7dd49032_311431cdist_backward_kernel_cuda_implIfNS1_5distsIfE3infEEEvPT_PKS6_S9_S9_S9_S6_lllllll --------------------------
	.section	.nv.constant0._ZN2at6native55_GLOBAL__N__6c1c77d0_17_DistanceKernel_cu_7dd49032_311431cdist_backward_kernel_cuda_implIfNS1_5distsIfE3infEEEvPT_PKS6_S9_S9_S9_S6_lllllll,"a",@progbits
	.sectionflags	@""
	.align	4
.nv.constant0._ZN2at6native55_GLOBAL__N__6c1c77d0_17_DistanceKernel_cu_7dd49032_311431cdist_backward_kernel_cuda_implIfNS1_5distsIfE3infEEEvPT_PKS6_S9_S9_S9_S6_lllllll:
	.zero		456


//--------------------- .nv.constant0._ZN2at6native55_GLOBAL__N__6c1c77d0_17_DistanceKernel_cu_7dd49032_311431cdist_backward_kernel_cuda_implIfNS1_5distsIfE3twoEEEvPT_PKS6_S9_S9_S9_S6_lllllll --------------------------
	.section	.nv.constant0._ZN2at6native55_GLOBAL__N__6c1c77d0_17_DistanceKernel_cu_7dd49032_311431cdist_backward_kernel_cuda_implIfNS1_5distsIfE3twoEEEvPT_PKS6_S9_S9_S9_S6_lllllll,"a",@progbits
	.sectionflags	@""
	.align	4
.nv.constant0._ZN2at6native55_GLOBAL__N__6c1c77d0_17_DistanceKernel_cu_7dd49032_311431cdist_backward_kernel_cuda_implIfNS1_5distsIfE3twoEEEvPT_PKS6_S9_S9_S9_S6_lllllll:
	.zero		456


//--------------------- .nv.constant0._ZN2at6native55_GLOBAL__N__6c1c77d0_17_DistanceKernel_cu_7dd49032_311431cdist_backward_kernel_cuda_implIfNS1_5distsIfE6lt_twoEEEvPT_PKS6_S9_S9_S9_S6_lllllll --------------------------
	.section	.nv.constant0._ZN2at6native55_GLOBAL__N__6c1c77d0_17_DistanceKernel_cu_7dd49032_311431cdist_backward_kernel_cuda_implIfNS1_5distsIfE6lt_twoEEEvPT_PKS6_S9_S9_S9_S6_lllllll,"a",@progbits
	.sectionflags	@""
	.align	4
.nv.constant0._ZN2at6native55_GLOBAL__N__6c1c77d0_17_DistanceKernel_cu_7dd49032_311431cdist_backward_kernel_cuda_implIfNS1_5distsIfE6lt_twoEEEvPT_PKS6_S9_S9_S9_S6_lllllll:
	.zero		456


//--------------------- .nv.constant0._ZN2at6native55_GLOBAL__N__6c1c77d0_17_DistanceKernel_cu_7dd49032_311431cdist_backward_kernel_cuda_implIfNS1_5distsIfE3oneEEEvPT_PKS6_S9_S9_S9_S6_lllllll --------------------------
	.section	.nv.constant0._ZN2at6native55_GLOBAL__N__6c1c77d0_17_DistanceKernel_cu_7dd49032_311431cdist_backward_kernel_cuda_implIfNS1_5distsIfE3oneEEEvPT_PKS6_S9_S9_S9_S6_lllllll,"a",@progbits
	.sectionflags	@""
	.align	4
.nv.constant0._ZN2at6native55_GLOBAL__N__6c1c77d0_17_DistanceKernel_cu_7dd49032_311431cdist_backward_kernel_cuda_implIfNS1_5distsIfE3oneEEEvPT_PKS6_S9_S9_S9_S6_lllllll:
	.zero		456


//--------------------- .nv.constant0._ZN2at6native55_GLOBAL__N__6c1c77d0_17_DistanceKernel_cu_7dd49032_311431cdist_backward_kernel_cuda_implIfNS1_5distsIfE1pEEEvPT_PKS6_S9_S9_S9_S6_lllllll --------------------------
	.section	.nv.constant0._ZN2at6native55_GLOBAL__N__6c1c77d0_17_DistanceKernel_cu_7dd49032_311431cdist_backward_kernel_cuda_implIfNS1_5distsIfE1pEEEvPT_PKS6_S9_S9_S9_S6_lllllll,"a",@progbits
	.sectionflags	@""
	.align	4
.nv.constant0._ZN2at6native55_GLOBAL__N__6c1c77d0_17_DistanceKernel_cu_7dd49032_311431cdist_backward_kernel_cuda_implIfNS1_5distsIfE1pEEEvPT_PKS6_S9_S9_S9_S6_lllllll:
	.zero		456


//--------------------- .nv.constant0._ZN2at6native55_GLOBAL__N__6c1c77d0_17_DistanceKernel_cu_7dd49032_311431cdist_backward_kernel_cuda_implIdNS1_5distsIdE3infEEEvPT_PKS6_S9_S9_S9_S6_lllllll --------------------------
	.section	.nv.constant0._ZN2at6native55_GLOBAL__N__6c1c77d0_17_DistanceKernel_cu_7dd49032_311431cdist_backward_kernel_cuda_implIdNS1_5distsIdE3infEEEvPT_PKS6_S9_S9_S9_S6_lllllll,"a",@progbits
	.sectionflags	@""
	.align	4
.nv.constant0._ZN2at6native55_GLOBAL__N__6c1c77d0_17_DistanceKernel_cu_7dd49032_311431cdist_backward_kernel_cuda_implIdNS1_5distsIdE3infEEEvPT_PKS6_S9_S9_S9_S6_lllllll:
	.zero		456


//--------------------- .nv.constant0._ZN2at6native55_GLOBAL__N__6c1c77d0_17_DistanceKernel_cu_7dd49032_311431cdist_backward_kernel_cuda_implIdNS1_5distsIdE3twoEEEvPT_PKS6_S9_S9_S9_S6_lllllll --------------------------
	.section	.nv.constant0._ZN2at6native55_GLOBAL__N__6c1c77d0_17_DistanceKernel_cu_7dd49032_311431cdist_backward_kernel_cuda_implIdNS1_5distsIdE3twoEEEvPT_PKS6_S9_S9_S9_S6_lllllll,"a",@progbits
	.sectionflags	@""
	.align	4
.nv.constant0._ZN2at6native55_GLOBAL__N__6c1c77d0_17_DistanceKernel_cu_7dd49032_311431cdist_backward_kernel_cuda_implIdNS1_5distsIdE3twoEEEvPT_PKS6_S9_S9_S9_S6_lllllll:
	.zero		456


//--------------------- .nv.constant2._ZN2at6native55_GLOBAL__N__6c1c77d0_17_DistanceKernel_cu_7dd49032_311431cdist_backward_kernel_cuda_implIdNS1_5distsIdE6lt_twoEEEvPT_PKS6_S9_S9_S9_S6_lllllll --------------------------
	.section	.nv.constant2._ZN2at6native55_GLOBAL__N__6c1c77d0_17_DistanceKernel_cu_7dd49032_311431cdist_backward_kernel_cuda_implIdNS1_5distsIdE6lt_twoEEEvPT_PKS6_S9_S9_S9_S6_lllllll,"a",@progbits
	.sectionflags	@""
	.align	4
.nv.constant2._ZN2at6native55_GLOBAL__N__6c1c77d0_17_DistanceKernel_cu_7dd49032_311431cdist_backward_kernel_cuda_implIdNS1_5distsIdE6lt_twoEEEvPT_PKS6_S9_S9_S9_S6_lllllll:
        /*0000*/ 	.byte	0x5a, 0x3b, 0xad, 0x41, 0xd2, 0xf5, 0xd0, 0x3e, 0x3f, 0x8a, 0x48, 0x75, 0x0a, 0xb2, 0xf3, 0x3e
        /* <DEDUP_REMOVED lines=10> */


//--------------------- .nv.constant0._ZN2at6native55_GLOBAL__N__6c1c77d0_17_DistanceKernel_cu_7dd49032_311431cdist_backward_kernel_cuda_implIdNS1_5distsIdE6lt_twoEEEvPT_PKS6_S9_S9_S9_S6_lllllll --------------------------
	.section	.nv.constant0._ZN2at6native55_GLOBAL__N__6c1c77d0_17_DistanceKernel_cu_7dd49032_311431cdist_backward_kernel_cuda_implIdNS1_5distsIdE6lt_twoEEEvPT_PKS6_S9_S9_S9_S6_lllllll,"a",@progbits
	.sectionflags	@""
	.align	4
.nv.constant0._ZN2at6native55_GLOBAL__N__6c1c77d0_17_DistanceKernel_cu_7dd49032_311431cdist_backward_kernel_cuda_implIdNS1_5distsIdE6lt_twoEEEvPT_PKS6_S9_S9_S9_S6_lllllll:
	.zero		456


//--------------------- .nv.constant0._ZN2at6native55_GLOBAL__N__6c1c77d0_17_DistanceKernel_cu_7dd49032_311431cdist_backward_kernel_cuda_implIdNS1_5distsIdE3oneEEEvPT_PKS6_S9_S9_S9_S6_lllllll --------------------------
	.section	.nv.constant0._ZN2at6native55_GLOBAL__N__6c1c77d0_17_DistanceKernel_cu_7dd49032_311431cdist_backward_kernel_cuda_implIdNS1_5distsIdE3oneEEEvPT_PKS6_S9_S9_S9_S6_lllllll,"a",@progbits
	.sectionflags	@""
	.align	4
.nv.constant0._ZN2at6native55_GLOBAL__N__6c1c77d0_17_DistanceKernel_cu_7dd49032_311431cdist_backward_kernel_cuda_implIdNS1_5distsIdE3oneEEEvPT_PKS6_S9_S9_S9_S6_lllllll:
	.zero		456


//--------------------- .nv.constant2._ZN2at6native55_GLOBAL__N__6c1c77d0_17_DistanceKernel_cu_7dd49032_311431cdist_backward_kernel_cuda_implIdNS1_5distsIdE1pEEEvPT_PKS6_S9_S9_S9_S6_lllllll --------------------------
	.section	.nv.constant2._ZN2at6native55_GLOBAL__N__6c1c77d0_17_DistanceKernel_cu_7dd49032_311431cdist_backward_kernel_cuda_implIdNS1_5distsIdE1pEEEvPT_PKS6_S9_S9_S9_S6_lllllll,"a",@progbits
	.sectionflags	@""
	.align	4
.nv.constant2._ZN2at6native55_GLOBAL__N__6c1c77d0_17_DistanceKernel_cu_7dd49032_311431cdist_backward_kernel_cuda_implIdNS1_5distsIdE1pEEEvPT_PKS6_S9_S9_S9_S6_lllllll:
        /* <DEDUP_REMOVED lines=11> */


//--------------------- .nv.constant0._ZN2at6native55_GLOBAL__N__6c1c77d0_17_DistanceKernel_cu_7dd49032_311431cdist_backward_kernel_cuda_implIdNS1_5distsIdE1pEEEvPT_PKS6_S9_S9_S9_S6_lllllll --------------------------
	.section	.nv.constant0._ZN2at6native55_GLOBAL__N__6c1c77d0_17_DistanceKernel_cu_7dd49032_311431cdist_backward_kernel_cuda_implIdNS1_5distsIdE1pEEEvPT_PKS6_S9_S9_S9_S6_lllllll,"a",@progbits
	.sectionflags	@""
	.align	4
.nv.constant0._ZN2at6native55_GLOBAL__N__6c1c77d0_17_DistanceKernel_cu_7dd49032_311431cdist_backward_kernel_cuda_implIdNS1_5distsIdE1pEEEvPT_PKS6_S9_S9_S9_S6_lllllll:
	.zero		456


//--------------------- .nv.constant0._ZN2at6native55_GLOBAL__N__6c1c77d0_17_DistanceKernel_cu_7dd49032_311431pdist_backward_kernel_cuda_implIfNS1_5distsIfE3infEEEvPT_PKS6_S9_S9_llllS6_dd --------------------------
	.section	.nv.constant0._ZN2at6native55_GLOBAL__N__6c1c77d0_17_DistanceKernel_cu_7dd49032_311431pdist_backward_kernel_cuda_implIfNS1_5distsIfE3infEEEvPT_PKS6_S9_S9_llllS6_dd,"a",@progbits
	.sectionflags	@""
	.align	4
.nv.constant0._ZN2at6native55_GLOBAL__N__6c1c77d0_17_DistanceKernel_cu_7dd49032_311431pdist_backward_kernel_cuda_implIfNS1_5distsIfE3infEEEvPT_PKS6_S9_S9_llllS6_dd:
	.zero		440


//--------------------- .nv.constant0._ZN2at6native55_GLOBAL__N__6c1c77d0_17_DistanceKernel_cu_7dd49032_311431pdist_backward_kernel_cuda_implIfNS1_5distsIfE3twoEEEvPT_PKS6_S9_S9_llllS6_dd --------------------------
	.section	.nv.constant0._ZN2at6native55_GLOBAL__N__6c1c77d0_17_DistanceKernel_cu_7dd49032_311431pdist_backward_kernel_cuda_implIfNS1_5distsIfE3twoEEEvPT_PKS6_S9_S9_llllS6_dd,"a",@progbits
	.sectionflags	@""
	.align	4
.nv.constant0._ZN2at6native55_GLOBAL__N__6c1c77d0_17_DistanceKernel_cu_7dd49032_311431pdist_backward_kernel_cuda_implIfNS1_5distsIfE3twoEEEvPT_PKS6_S9_S9_llllS6_dd:
	.zero		440


//--------------------- .nv.constant0._ZN2at6native55_GLOBAL__N__6c1c77d0_17_DistanceKernel_cu_7dd49032_311431pdist_backward_kernel_cuda_implIfNS1_5distsIfE6lt_twoEEEvPT_PKS6_S9_S9_llllS6_dd --------------------------
	.section	.nv.constant0._ZN2at6native55_GLOBAL__N__6c1c77d0_17_DistanceKernel_cu_7dd49032_311431pdist_backward_kernel_cuda_implIfNS1_5distsIfE6lt_twoEEEvPT_PKS6_S9_S9_llllS6_dd,"a",@progbits
	.sectionflags	@""
	.align	4
.nv.constant0._ZN2at6native55_GLOBAL__N__6c1c77d0_17_DistanceKernel_cu_7dd49032_311431pdist_backward_kernel_cuda_implIfNS1_5distsIfE6lt_twoEEEvPT_PKS6_S9_S9_llllS6_dd:
	.zero		440


//--------------------- .nv.constant0._ZN2at6native55_GLOBAL__N__6c1c77d0_17_DistanceKernel_cu_7dd49032_311431pdist_backward_kernel_cuda_implIfNS1_5distsIfE3oneEEEvPT_PKS6_S9_S9_llllS6_dd --------------------------
	.section	.nv.constant0._ZN2at6native55_GLOBAL__N__6c1c77d0_17_DistanceKernel_cu_7dd49032_311431pdist_backward_kernel_cuda_implIfNS1_5distsIfE3oneEEEvPT_PKS6_S9_S9_llllS6_dd,"a",@progbits
	.sectionflags	@""
	.align	4
.nv.constant0._ZN2at6native55_GLOBAL__N__6c1c77d0_17_DistanceKernel_cu_7dd49032_311431pdist_backward_kernel_cuda_implIfNS1_5distsIfE3oneEEEvPT_PKS6_S9_S9_llllS6_dd:
	.zero		440


//--------------------- .nv.constant0._ZN2at6native55_GLOBAL__N__6c1c77d0_17_DistanceKernel_cu_7dd49032_311431pdist_backward_kernel_cuda_implIfNS1_5distsIfE1pEEEvPT_PKS6_S9_S9_llllS6_dd --------------------------
	.section	.nv.constant0._ZN2at6native55_GLOBAL__N__6c1c77d0_17_DistanceKernel_cu_7dd49032_311431pdist_backward_kernel_cuda_implIfNS1_5distsIfE1pEEEvPT_PKS6_S9_S9_llllS6_dd,"a",@progbits
	.sectionflags	@""
	.align	4
.nv.constant0._ZN2at6native55_GLOBAL__N__6c1c77d0_17_DistanceKernel_cu_7dd49032_311431pdist_backward_kernel_cuda_implIfNS1_5distsIfE1pEEEvPT_PKS6_S9_S9_llllS6_dd:
	.zero		440


//--------------------- .nv.constant0._ZN2at6native55_GLOBAL__N__6c1c77d0_17_DistanceKernel_cu_7dd49032_311431pdist_backward_kernel_cuda_implIdNS1_5distsIdE3infEEEvPT_PKS6_S9_S9_llllS6_dd --------------------------
	.section	.nv.constant0._ZN2at6native55_GLOBAL__N__6c1c77d0_17_DistanceKernel_cu_7dd49032_311431pdist_backward_kernel_cuda_implIdNS1_5distsIdE3infEEEvPT_PKS6_S9_S9_llllS6_dd,"a",@progbits
	.sectionflags	@""
	.align	4
.nv.constant0._ZN2at6native55_GLOBAL__N__6c1c77d0_17_DistanceKernel_cu_7dd49032_311431pdist_backward_kernel_cuda_implIdNS1_5distsIdE3infEEEvPT_PKS6_S9_S9_llllS6_dd:
	.zero		440


//--------------------- .nv.constant0._ZN2at6native55_GLOBAL__N__6c1c77d0_17_DistanceKernel_cu_7dd49032_311431pdist_backward_kernel_cuda_implIdNS1_5distsIdE3twoEEEvPT_PKS6_S9_S9_llllS6_dd --------------------------
	.section	.nv.constant0._ZN2at6native55_GLOBAL__N__6c1c77d0_17_DistanceKernel_cu_7dd49032_311431pdist_backward_kernel_cuda_implIdNS1_5distsIdE3twoEEEvPT_PKS6_S9_S9_llllS6_dd,"a",@progbits
	.sectionflags	@""
	.align	4
.nv.constant0._ZN2at6native55_GLOBAL__N__6c1c77d0_17_DistanceKernel_cu_7dd49032_311431pdist_backward_kernel_cuda_implIdNS1_5distsIdE3twoEEEvPT_PKS6_S9_S9_llllS6_dd:
	.zero		440


//--------------------- .nv.constant2._ZN2at6native55_GLOBAL__N__6c1c77d0_17_DistanceKernel_cu_7dd49032_311431pdist_backward_kernel_cuda_implIdNS1_5distsIdE6lt_twoEEEvPT_PKS6_S9_S9_llllS6_dd --------------------------
	.section	.nv.constant2._ZN2at6native55_GLOBAL__N__6c1c77d0_17_DistanceKernel_cu_7dd49032_311431pdist_backward_kernel_cuda_implIdNS1_5distsIdE6lt_twoEEEvPT_PKS6_S9_S9_llllS6_dd,"a",@progbits
	.sectionflags	@""
	.align	4
.nv.constant2._ZN2at6native55_GLOBAL__N__6c1c77d0_17_DistanceKernel_cu_7dd49032_311431pdist_backward_kernel_cuda_implIdNS1_5distsIdE6lt_twoEEEvPT_PKS6_S9_S9_llllS6_dd:
        /* <DEDUP_REMOVED lines=11> */


//--------------------- .nv.constant0._ZN2at6native55_GLOBAL__N__6c1c77d0_17_DistanceKernel_cu_7dd49032_311431pdist_backward_kernel_cuda_implIdNS1_5distsIdE6lt_twoEEEvPT_PKS6_S9_S9_llllS6_dd --------------------------
	.section	.nv.constant0._ZN2at6native55_GLOBAL__N__6c1c77d0_17_DistanceKernel_cu_7dd49032_311431pdist_backward_kernel_cuda_implIdNS1_5distsIdE6lt_twoEEEvPT_PKS6_S9_S9_llllS6_dd,"a",@progbits
	.sectionflags	@""
	.align	4
.nv.constant0._ZN2at6native55_GLOBAL__N__6c1c77d0_17_DistanceKernel_cu_7dd49032_311431pdist_backward_kernel_cuda_implIdNS1_5distsIdE6lt_twoEEEvPT_PKS6_S9_S9_llllS6_dd:
	.zero		440


//--------------------- .nv.constant0._ZN2at6native55_GLOBAL__N__6c1c77d0_17_DistanceKernel_cu_7dd49032_311431pdist_backward_kernel_cuda_implIdNS1_5distsIdE3oneEEEvPT_PKS6_S9_S9_llllS6_dd --------------------------
	.section	.nv.constant0._ZN2at6native55_GLOBAL__N__6c1c77d0_17_DistanceKernel_cu_7dd49032_311431pdist_backward_kernel_cuda_implIdNS1_5distsIdE3oneEEEvPT_PKS6_S9_S9_llllS6_dd,"a",@progbits
	.sectionflags	@""
	.align	4
.nv.constant0._ZN2at6native55_GLOBAL__N__6c1c77d0_17_DistanceKernel_cu_7dd49032_311431pdist_backward_kernel_cuda_implIdNS1_5distsIdE3oneEEEvPT_PKS6_S9_S9_llllS6_dd:
	.zero		440


//--------------------- .nv.constant2._ZN2at6native55_GLOBAL__N__6c1c77d0_17_DistanceKernel_cu_7dd49032_311431pdist_backward_kernel_cuda_implIdNS1_5distsIdE1pEEEvPT_PKS6_S9_S9_llllS6_dd --------------------------
	.section	.nv.constant2._ZN2at6native55_GLOBAL__N__6c1c77d0_17_DistanceKernel_cu_7dd49032_311431pdist_backward_kernel_cuda_implIdNS1_5distsIdE1pEEEvPT_PKS6_S9_S9_llllS6_dd,"a",@progbits
	.sectionflags	@""
	.align	4
.nv.constant2._ZN2at6native55_GLOBAL__N__6c1c77d0_17_DistanceKernel_cu_7dd49032_311431pdist_backward_kernel_cuda_implIdNS1_5distsIdE1pEEEvPT_PKS6_S9_S9_llllS6_dd:
        /* <DEDUP_REMOVED lines=11> */


//--------------------- .nv.constant0._ZN2at6native55_GLOBAL__N__6c1c77d0_17_DistanceKernel_cu_7dd49032_311431pdist_backward_kernel_cuda_implIdNS1_5distsIdE1pEEEvPT_PKS6_S9_S9_llllS6_dd --------------------------
	.section	.nv.constant0._ZN2at6native55_GLOBAL__N__6c1c77d0_17_DistanceKernel_cu_7dd49032_311431pdist_backward_kernel_cuda_implIdNS1_5distsIdE1pEEEvPT_PKS6_S9_S9_llllS6_dd,"a",@progbits
	.sectionflags	@""
	.align	4
.nv.constant0._ZN2at6native55_GLOBAL__N__6c1c77d0_17_DistanceKernel_cu_7dd49032_311431pdist_backward_kernel_cuda_implIdNS1_5distsIdE1pEEEvPT_PKS6_S9_S9_llllS6_dd:
	.zero		440


//--------------------- .nv.constant0._ZN2at6native55_GLOBAL__N__6c1c77d0_17_DistanceKernel_cu_7dd49032_311422pdist_kernel_cuda_implIfNS1_5distsIfE3infEEEvPT_PKS6_llS6_dd --------------------------
	.section	.nv.constant0._ZN2at6native55_GLOBAL__N__6c1c77d0_17_DistanceKernel_cu_7dd49032_311422pdist_kernel_cuda_implIfNS1_5distsIfE3infEEEvPT_PKS6_llS6_dd,"a",@progbits
	.sectionflags	@""
	.align	4
.nv.constant0._ZN2at6native55_GLOBAL__N__6c1c77d0_17_DistanceKernel_cu_7dd49032_311422pdist_kernel_cuda_implIfNS1_5distsIfE3infEEEvPT_PKS6_llS6_dd:
	.zero		408


//--------------------- .nv.constant0._ZN2at6native55_GLOBAL__N__6c1c77d0_17_DistanceKernel_cu_7dd49032_311422pdist_kernel_cuda_implIfNS1_5distsIfE3twoEEEvPT_PKS6_llS6_dd --------------------------
	.section	.nv.constant0._ZN2at6native55_GLOBAL__N__6c1c77d0_17_DistanceKernel_cu_7dd49032_311422pdist_kernel_cuda_implIfNS1_5distsIfE3twoEEEvPT_PKS6_llS6_dd,"a",@progbits
	.sectionflags	@""
	.align	4
.nv.constant0._ZN2at6native55_GLOBAL__N__6c1c77d0_17_DistanceKernel_cu_7dd49032_311422pdist_kernel_cuda_implIfNS1_5distsIfE3twoEEEvPT_PKS6_llS6_dd:
	.zero		408


//--------------------- .nv.constant0._ZN2at6native55_GLOBAL__N__6c1c77d0_17_DistanceKernel_cu_7dd49032_311422pdist_kernel_cuda_implIfNS1_5distsIfE3oneEEEvPT_PKS6_llS6_dd --------------------------
	.section	.nv.constant0._ZN2at6native55_GLOBAL__N__6c1c77d0_17_DistanceKernel_cu_7dd49032_311422pdist_kernel_cuda_implIfNS1_5distsIfE3oneEEEvPT_PKS6_llS6_dd,"a",@progbits
	.sectionflags	@""
	.align	4
.nv.constant0._ZN2at6native55_GLOBAL__N__6c1c77d0_17_DistanceKernel_cu_7dd49032_311422pdist_kernel_cuda_implIfNS1_5distsIfE3oneEEEvPT_PKS6_llS6_dd:
	.zero		408


//--------------------- .nv.constant0._ZN2at6native55_GLOBAL__N__6c1c77d0_17_DistanceKernel_cu_7dd49032_311422pdist_kernel_cuda_implIfNS1_5distsIfE4zeroEEEvPT_PKS6_llS6_dd --------------------------
	.section	.nv.constant0._ZN2at6native55_GLOBAL__N__6c1c77d0_17_DistanceKernel_cu_7dd49032_311422pdist_kernel_cuda_implIfNS1_5distsIfE4zeroEEEvPT_PKS6_llS6_dd,"a",@progbits
	.sectionflags	@""
	.align	4
.nv.constant0._ZN2at6native55_GLOBAL__N__6c1c77d0_17_DistanceKernel_cu_7dd49032_311422pdist_kernel_cuda_implIfNS1_5distsIfE4zeroEEEvPT_PKS6_llS6_dd:
	.zero		408


//--------------------- .nv.constant0._ZN2at6native55_GLOBAL__N__6c1c77d0_17_DistanceKernel_cu_7dd49032_311422pdist_kernel_cuda_implIfNS1_5distsIfE1pEEEvPT_PKS6_llS6_dd --------------------------
	.section	.nv.constant0._ZN2at6native55_GLOBAL__N__6c1c77d0_17_DistanceKernel_cu_7dd49032_311422pdist_kernel_cuda_implIfNS1_5distsIfE1pEEEvPT_PKS6_llS6_dd,"a",@progbits
	.sectionflags	@""
	.align	4
.nv.constant0._ZN2at6native55_GLOBAL__N__6c1c77d0_17_DistanceKernel_cu_7dd49032_311422pdist_kernel_cuda_implIfNS1_5distsIfE1pEEEvPT_PKS6_llS6_dd:
	.zero		408


//--------------------- .nv.constant0._ZN2at6native55_GLOBAL__N__6c1c77d0_17_DistanceKernel_cu_7dd49032_311422pdist_kernel_cuda_implIdNS1_5distsIdE3infEEEvPT_PKS6_llS6_dd --------------------------
	.section	.nv.constant0._ZN2at6native55_GLOBAL__N__6c1c77d0_17_DistanceKernel_cu_7dd49032_311422pdist_kernel_cuda_implIdNS1_5distsIdE3infEEEvPT_PKS6_llS6_dd,"a",@progbits
	.sectionflags	@""
	.align	4
.nv.constant0._ZN2at6native55_GLOBAL__N__6c1c77d0_17_DistanceKernel_cu_7dd49032_311422pdist_kernel_cuda_implIdNS1_5distsIdE3infEEEvPT_PKS6_llS6_dd:
	.zero		408


//--------------------- .nv.constant0._ZN2at6native55_GLOBAL__N__6c1c77d0_17_DistanceKernel_cu_7dd49032_311422pdist_kernel_cuda_implIdNS1_5distsIdE3twoEEEvPT_PKS6_llS6_dd --------------------------
	.section	.nv.constant0._ZN2at6native55_GLOBAL__N__6c1c77d0_17_DistanceKernel_cu_7dd49032_311422pdist_kernel_cuda_implIdNS1_5distsIdE3twoEEEvPT_PKS6_llS6_dd,"a",@progbits
	.sectionflags	@""
	.align	4
.nv.constant0._ZN2at6native55_GLOBAL__N__6c1c77d0_17_DistanceKernel_cu_7dd49032_311422pdist_kernel_cuda_implIdNS1_5distsIdE3twoEEEvPT_PKS6_llS6_dd:
	.zero		408


//--------------------- .nv.constant0._ZN2at6native55_GLOBAL__N__6c1c77d0_17_DistanceKernel_cu_7dd49032_311422pdist_kernel_cuda_implIdNS1_5distsIdE3oneEEEvPT_PKS6_llS6_dd --------------------------
	.section	.nv.constant0._ZN2at6native55_GLOBAL__N__6c1c77d0_17_DistanceKernel_cu_7dd49032_311422pdist_kernel_cuda_implIdNS1_5distsIdE3oneEEEvPT_PKS6_llS6_dd,"a",@progbits
	.sectionflags	@""
	.align	4
.nv.constant0._ZN2at6native55_GLOBAL__N__6c1c77d0_17_DistanceKernel_cu_7dd49032_311422pdist_kernel_cuda_implIdNS1_5distsIdE3oneEEEvPT_PKS6_llS6_dd:
	.zero		408


//--------------------- .nv.constant0._ZN2at6native55_GLOBAL__N__6c1c77d0_17_DistanceKernel_cu_7dd49032_311422pdist_kernel_cuda_implIdNS1_5distsIdE4zeroEEEvPT_PKS6_llS6_dd --------------------------
	.section	.nv.constant0._ZN2at6native55_GLOBAL__N__6c1c77d0_17_DistanceKernel_cu_7dd49032_311422pdist_kernel_cuda_implIdNS1_5distsIdE4zeroEEEvPT_PKS6_llS6_dd,"a",@progbits
	.sectionflags	@""
	.align	4
.nv.constant0._ZN2at6native55_GLOBAL__N__6c1c77d0_17_DistanceKernel_cu_7dd49032_311422pdist_kernel_cuda_implIdNS1_5distsIdE4zeroEEEvPT_PKS6_llS6_dd:
	.zero		408


//--------------------- .nv.constant2._ZN2at6native55_GLOBAL__N__6c1c77d0_17_DistanceKernel_cu_7dd49032_311422pdist_kernel_cuda_implIdNS1_5distsIdE1pEEEvPT_PKS6_llS6_dd --------------------------
	.section	.nv.constant2._ZN2at6native55_GLOBAL__N__6c1c77d0_17_DistanceKernel_cu_7dd49032_311422pdist_kernel_cuda_implIdNS1_5distsIdE1pEEEvPT_PKS6_llS6_dd,"a",@progbits
	.sectionflags	@""
	.align	4
.nv.constant2._ZN2at6native55_GLOBAL__N__6c1c77d0_17_DistanceKernel_cu_7dd49032_311422pdist_kernel_cuda_implIdNS1_5distsIdE1pEEEvPT_PKS6_llS6_dd:
        /* <DEDUP_REMOVED lines=11> */


//--------------------- .nv.constant0._ZN2at6native55_GLOBAL__N__6c1c77d0_17_DistanceKernel_cu_7dd49032_311422pdist_kernel_cuda_implIdNS1_5distsIdE1pEEEvPT_PKS6_llS6_dd --------------------------
	.section	.nv.constant0._ZN2at6native55_GLOBAL__N__6c1c77d0_17_DistanceKernel_cu_7dd49032_311422pdist_kernel_cuda_implIdNS1_5distsIdE1pEEEvPT_PKS6_llS6_dd,"a",@progbits
	.sectionflags	@""
	.align	4
.nv.constant0._ZN2at6native55_GLOBAL__N__6c1c77d0_17_DistanceKernel_cu_7dd49032_311422pdist_kernel_cuda_implIdNS1_5distsIdE1pEEEvPT_PKS6_llS6_dd:
	.zero		408


//--------------------- .nv.constant0._ZN2at6native55_GLOBAL__N__6c1c77d0_17_DistanceKernel_cu_7dd49032_311422cdist_kernel_cuda_implIfNS1_5distsIfE3infEEEvPT_PKS6_S9_S6_lllll --------------------------
	.section	.nv.constant0._ZN2at6native55_GLOBAL__N__6c1c77d0_17_DistanceKernel_cu_7dd49032_311422cdist_kernel_cuda_implIfNS1_5distsIfE3infEEEvPT_PKS6_S9_S6_lllll,"a",@progbits
	.sectionflags	@""
	.align	4
.nv.constant0._ZN2at6native55_GLOBAL__N__6c1c77d0_17_DistanceKernel_cu_7dd49032_311422cdist_kernel_cuda_implIfNS1_5distsIfE3infEEEvPT_PKS6_S9_S6_lllll:
	.zero		424


//--------------------- .nv.constant0._ZN2at6native55_GLOBAL__N__6c1c77d0_17_DistanceKernel_cu_7dd49032_311422cdist_kernel_cuda_implIfNS1_5distsIfE3twoEEEvPT_PKS6_S9_S6_lllll --------------------------
	.section	.nv.constant0._ZN2at6native55_GLOBAL__N__6c1c77d0_17_DistanceKernel_cu_7dd49032_311422cdist_kernel_cuda_implIfNS1_5distsIfE3twoEEEvPT_PKS6_S9_S6_lllll,"a",@progbits
	.sectionflags	@""
	.align	4
.nv.constant0._ZN2at6native55_GLOBAL__N__6c1c77d0_17_DistanceKernel_cu_7dd49032_311422cdist_kernel_cuda_implIfNS1_5distsIfE3twoEEEvPT_PKS6_S9_S6_lllll:
	.zero		424


//--------------------- .nv.constant0._ZN2at6native55_GLOBAL__N__6c1c77d0_17_DistanceKernel_cu_7dd49032_311422cdist_kernel_cuda_implIfNS1_5distsIfE3oneEEEvPT_PKS6_S9_S6_lllll --------------------------
	.section	.nv.constant0._ZN2at6native55_GLOBAL__N__6c1c77d0_17_DistanceKernel_cu_7dd49032_311422cdist_kernel_cuda_implIfNS1_5distsIfE3oneEEEvPT_PKS6_S9_S6_lllll,"a",@progbits
	.sectionflags	@""
	.align	4
.nv.constant0._ZN2at6native55_GLOBAL__N__6c1c77d0_17_DistanceKernel_cu_7dd49032_311422cdist_kernel_cuda_implIfNS1_5distsIfE3oneEEEvPT_PKS6_S9_S6_lllll:
	.zero		424


//--------------------- .nv.constant0._ZN2at6native55_GLOBAL__N__6c1c77d0_17_DistanceKernel_cu_7dd49032_311422cdist_kernel_cuda_implIfNS1_5distsIfE4zeroEEEvPT_PKS6_S9_S6_lllll --------------------------
	.section	.nv.constant0._ZN2at6native55_GLOBAL__N__6c1c77d0_17_DistanceKernel_cu_7dd49032_311422cdist_kernel_cuda_implIfNS1_5distsIfE4zeroEEEvPT_PKS6_S9_S6_lllll,"a",@progbits
	.sectionflags	@""
	.align	4
.nv.constant0._ZN2at6native55_GLOBAL__N__6c1c77d0_17_DistanceKernel_cu_7dd49032_311422cdist_kernel_cuda_implIfNS1_5distsIfE4zeroEEEvPT_PKS6_S9_S6_lllll:
	.zero		424


//--------------------- .nv.constant0._ZN2at6native55_GLOBAL__N__6c1c77d0_17_DistanceKernel_cu_7dd49032_311422cdist_kernel_cuda_implIfNS1_5distsIfE1pEEEvPT_PKS6_S9_S6_lllll --------------------------
	.section	.nv.constant0._ZN2at6native55_GLOBAL__N__6c1c77d0_17_DistanceKernel_cu_7dd49032_311422cdist_kernel_cuda_implIfNS1_5distsIfE1pEEEvPT_PKS6_S9_S6_lllll,"a",@progbits
	.sectionflags	@""
	.align	4
.nv.constant0._ZN2at6native55_GLOBAL__N__6c1c77d0_17_DistanceKernel_cu_7dd49032_311422cdist_kernel_cuda_implIfNS1_5distsIfE1pEEEvPT_PKS6_S9_S6_lllll:
	.zero		424


//--------------------- .nv.constant0._ZN2at6native55_GLOBAL__N__6c1c77d0_17_DistanceKernel_cu_7dd49032_311422cdist_kernel_cuda_implIdNS1_5distsIdE3infEEEvPT_PKS6_S9_S6_lllll --------------------------
	.section	.nv.constant0._ZN2at6native55_GLOBAL__N__6c1c77d0_17_DistanceKernel_cu_7dd49032_311422cdist_kernel_cuda_implIdNS1_5distsIdE3infEEEvPT_PKS6_S9_S6_lllll,"a",@progbits
	.sectionflags	@""
	.align	4
.nv.constant0._ZN2at6native55_GLOBAL__N__6c1c77d0_17_DistanceKernel_cu_7dd49032_311422cdist_kernel_cuda_implIdNS1_5distsIdE3infEEEvPT_PKS6_S9_S6_lllll:
	.zero		424


//--------------------- .nv.constant0._ZN2at6native55_GLOBAL__N__6c1c77d0_17_DistanceKernel_cu_7dd49032_311422cdist_kernel_cuda_implIdNS1_5distsIdE3twoEEEvPT_PKS6_S9_S6_lllll --------------------------
	.section	.nv.constant0._ZN2at6native55_GLOBAL__N__6c1c77d0_17_DistanceKernel_cu_7dd49032_311422cdist_kernel_cuda_implIdNS1_5distsIdE3twoEEEvPT_PKS6_S9_S6_lllll,"a",@progbits
	.sectionflags	@""
	.align	4
.nv.constant0._ZN2at6native55_GLOBAL__N__6c1c77d0_17_DistanceKernel_cu_7dd49032_311422cdist_kernel_cuda_implIdNS1_5distsIdE3twoEEEvPT_PKS6_S9_S6_lllll:
	.zero		424


//--------------------- .nv.constant0._ZN2at6native55_GLOBAL__N__6c1c77d0_17_DistanceKernel_cu_7dd49032_311422cdist_kernel_cuda_implIdNS1_5distsIdE3oneEEEvPT_PKS6_S9_S6_lllll --------------------------
	.section	.nv.constant0._ZN2at6native55_GLOBAL__N__6c1c77d0_17_DistanceKernel_cu_7dd49032_311422cdist_kernel_cuda_implIdNS1_5distsIdE3oneEEEvPT_PKS6_S9_S6_lllll,"a",@progbits
	.sectionflags	@""
	.align	4
.nv.constant0._ZN2at6native55_GLOBAL__N__6c1c77d0_17_DistanceKernel_cu_7dd49032_311422cdist_kernel_cuda_implIdNS1_5distsIdE3oneEEEvPT_PKS6_S9_S6_lllll:
	.zero		424


//--------------------- .nv.constant0._ZN2at6native55_GLOBAL__N__6c1c77d0_17_DistanceKernel_cu_7dd49032_311422cdist_kernel_cuda_implIdNS1_5distsIdE4zeroEEEvPT_PKS6_S9_S6_lllll --------------------------
	.section	.nv.constant0._ZN2at6native55_GLOBAL__N__6c1c77d0_17_DistanceKernel_cu_7dd49032_311422cdist_kernel_cuda_implIdNS1_5distsIdE4zeroEEEvPT_PKS6_S9_S6_lllll,"a",@progbits
	.sectionflags	@""
	.align	4
.nv.constant0._ZN2at6native55_GLOBAL__N__6c1c77d0_17_DistanceKernel_cu_7dd49032_311422cdist_kernel_cuda_implIdNS1_5distsIdE4zeroEEEvPT_PKS6_S9_S6_lllll:
	.zero		424


//--------------------- .nv.constant2._ZN2at6native55_GLOBAL__N__6c1c77d0_17_DistanceKernel_cu_7dd49032_311422cdist_kernel_cuda_implIdNS1_5distsIdE1pEEEvPT_PKS6_S9_S6_lllll --------------------------
	.section	.nv.constant2._ZN2at6native55_GLOBAL__N__6c1c77d0_17_DistanceKernel_cu_7dd49032_311422cdist_kernel_cuda_implIdNS1_5distsIdE1pEEEvPT_PKS6_S9_S6_lllll,"a",@progbits
	.sectionflags	@""
	.align	4
.nv.constant2._ZN2at6native55_GLOBAL__N__6c1c77d0_17_DistanceKernel_cu_7dd49032_311422cdist_kernel_cuda_implIdNS1_5distsIdE1pEEEvPT_PKS6_S9_S6_lllll:
        /* <DEDUP_REMOVED lines=11> */


//--------------------- .nv.constant0._ZN2at6native55_GLOBAL__N__6c1c77d0_17_DistanceKernel_cu_7dd49032_311422cdist_kernel_cuda_implIdNS1_5distsIdE1pEEEvPT_PKS6_S9_S6_lllll --------------------------
	.section	.nv.constant0._ZN2at6native55_GLOBAL__N__6c1c77d0_17_DistanceKernel_cu_7dd49032_311422cdist_kernel_cuda_implIdNS1_5distsIdE1pEEEvPT_PKS6_S9_S6_lllll,"a",@progbits
	.sectionflags	@""
	.align	4
.nv.constant0._ZN2at6native55_GLOBAL__N__6c1c77d0_17_DistanceKernel_cu_7dd49032_311422cdist_kernel_cuda_implIdNS1_5distsIdE1pEEEvPT_PKS6_S9_S6_lllll:
	.zero		424


//--------------------- .text._ZN2at6native55_GLOBAL__N__6c1c77d0_17_DistanceKernel_cu_7dd49032_311431cdist_backward_kernel_cuda_implIfNS1_5distsIfE3infEEEvPT_PKS6_S9_S9_S9_S6_lllllll --------------------------
	.section	.text._ZN2at6native55_GLOBAL__N__6c1c77d0_17_DistanceKernel_cu_7dd49032_311431cdist_backward_kernel_cuda_implIfNS1_5distsIfE3infEEEvPT_PKS6_S9_S9_S9_S6_lllllll,"ax",@progbits
	.sectioninfo	@"SHI_REGISTERS=28"
	.align	128
.text._ZN2at6native55_GLOBAL__N__6c1c77d0_17_DistanceKernel_cu_7dd49032_311431cdist_backward_kernel_cuda_implIfNS1_5distsIfE3infEEEvPT_PKS6_S9_S9_S9_S6_lllllll:
        .type           _ZN2at6native55_GLOBAL__N__6c1c77d0_17_DistanceKernel_cu_7dd49032_311431cdist_backward_kernel_cuda_implIfNS1_5distsIfE3infEEEvPT_PKS6_S9_S9_S9_S6_lllllll,@function
        .size           _ZN2at6native55_GLOBAL__N__6c1c77d0_17_DistanceKernel_cu_7dd49032_311431cdist_backward_kernel_cuda_implIfNS1_5distsIfE3infEEEvPT_PKS6_S9_S9_S9_S6_lllllll,(.L_x_731 - _ZN2at6native55_GLOBAL__N__6c1c77d0_17_DistanceKernel_cu_7dd49032_311431cdist_backward_kernel_cuda_implIfNS1_5distsIfE3infEEEvPT_PKS6_S9_S9_S9_S6_lllllll)
        .other          _ZN2at6native55_GLOBAL__N__6c1c77d0_17_DistanceKernel_cu_7dd49032_311431cdist_backward_kernel_cuda_implIfNS1_5distsIfE3infEEEvPT_PKS6_S9_S9_S9_S6_lllllll,@"STO_CUDA_ENTRY STV_DEFAULT"
_ZN2at6native55_GLOBAL__N__6c1c77d0_17_DistanceKernel_cu_7dd49032_311431cdist_backward_kernel_cuda_implIfNS1_5distsIfE3infEEEvPT_PKS6_S9_S9_S9_S6_lllllll:
[----:B------:R-:W-:Y:S02]  /*0000*/  IMAD.MOV.U32 R1, RZ, RZ, c[0x0][0x28] ;  /* 0x00000a00ff017624 */ /* 0x000fe400078e00ff */
[----:B------:R-:W0:Y:S04]  /*0010*/  S2R R0, SR_CTAID.Y ;  /* 0x0000000000007919 */ /* 0x000e280000002600 */
[----:B------:R-:W0:Y:S04]  /*0020*/  S2R R3, SR_CTAID.Z ;  /* 0x0000000000037919 */ /* 0x000e280000002700 */
[----:B------:R-:W1:Y:S04]  /*0030*/  S2R R5, SR_TID.Y ;  /* 0x0000000000057919 */ /* 0x000e680000002200 */
[----:B------:R-:W2:Y:S04]  /*0040*/  S2R R2, SR_CTAID.X ;  /* 0x0000000000027919 */ /* 0x000ea80000002500 */
[----:B------:R-:W2:Y:S01]  /*0050*/  S2R R7, SR_TID.X ;  /* 0x0000000000077919 */ /* 0x000ea20000002100 */
[----:B0-----:R-:W-:-:S04]  /*0060*/  IMAD R0, R0, c[0x0][0x14], R3 ;  /* 0x0000050000007a24 */ /* 0x001fc800078e0203 */
[----:B-1----:R-:W-:-:S05]  /*0070*/  IMAD R0, R0, c[0x0][0x4], R5 ;  /* 0x0000010000007a24 */ /* 0x002fca00078e0205 */
[----:B------:R-:W-:Y:S02]  /*0080*/  ISETP.GE.U32.AND P0, PT, R0, c[0x0][0x1a8], PT ;  /* 0x00006a0000007a0c */ /* 0x000fe40003f06070 */
[----:B------:R-:W-:Y:S01]  /*0090*/  SHF.R.S32.HI R13, RZ, 0x1f, R0 ;  /* 0x0000001fff0d7819 */ /* 0x000fe20000011400 */
[----:B--2---:R-:W-:-:S03]  /*00a0*/  IMAD R2, R2, c[0x0][0x0], R7 ;  /* 0x0000000002027a24 */ /* 0x004fc600078e0207 */
[----:B------:R-:W-:Y:S02]  /*00b0*/  ISETP.GE.AND.EX P0, PT, R13, c[0x0][0x1ac], PT, P0 ;  /* 0x00006b000d007a0c */ /* 0x000fe40003f06300 */
[----:B------:R-:W-:Y:S02]  /*00c0*/  ISETP.GE.U32.AND P1, PT, R2, c[0x0][0x1a0], PT ;  /* 0x0000680002007a0c */ /* 0x000fe40003f26070 */
[----:B------:R-:W-:-:S04]  /*00d0*/  SHF.R.S32.HI R3, RZ, 0x1f, R2 ;  /* 0x0000001fff037819 */ /* 0x000fc80000011402 */
[----:B------:R-:W-:-:S13]  /*00e0*/  ISETP.GE.OR.EX P0, PT, R3, c[0x0][0x1a4], P0, P1 ;  /* 0x0000690003007a0c */ /* 0x000fda0000706710 */
[----:B------:R-:W-:Y:S05]  /*00f0*/  @P0 EXIT ;  /* 0x000000000000094d */ /* 0x000fea0003800000 */
[----:B------:R-:W-:Y:S01]  /*0100*/  LOP3.LUT R4, R13, c[0x0][0x1b4], RZ, 0xfc, !PT ;  /* 0x00006d000d047a12 */ /* 0x000fe200078efcff */
[----:B------:R-:W-:Y:S03]  /*0110*/  BSSY B0, `(.L_x_0) ;  /* 0x0000021000007945 */ /* 0x000fe60003800000 */
[----:B------:R-:W-:-:S13]  /*0120*/  ISETP.NE.U32.AND P0, PT, R4, RZ, PT ;  /* 0x000000ff0400720c */ /* 0x000fda0003f05070 */
[----:B------:R-:W-:Y:S05]  /*0130*/  @!P0 BRA `(.L_x_1) ;  /* 0x000000a000008947 */ /* 0x000fea0003800000 */
[----:B------:R-:W-:Y:S01]  /*0140*/  IMAD.MOV.U32 R18, RZ, RZ, R0 ;  /* 0x000000ffff127224 */ /* 0x000fe200078e0000 */
[----:B------:R-:W-:Y:S01]  /*0150*/  MOV R4, 0x1a0 ;  /* 0x000001a000047802 */ /* 0x000fe20000000f00 */
[----:B------:R-:W-:Y:S02]  /*0160*/  IMAD.MOV.U32 R17, RZ, RZ, R13 ;  /* 0x000000ffff117224 */ /* 0x000fe400078e000d */
[----:B------:R-:W-:Y:S02]  /*0170*/  IMAD.MOV.U32 R16, RZ, RZ, c[0x0][0x1b0] ;  /* 0x00006c00ff107624 */ /* 0x000fe400078e00ff */
[----:B------:R-:W-:Y:S02]  /*0180*/  IMAD.MOV.U32 R12, RZ, RZ, c[0x0][0x1b4] ;  /* 0x00006d00ff0c7624 */ /* 0x000fe400078e00ff */
[----:B------:R-:W-:Y:S05]  /*0190*/  CALL.REL.NOINC `($__internal_0_$__cuda_sm20_div_s64) ;  /* 0x000009e000007944 */ /* 0x000fea0003c00000 */
[----:B------:R-:W-:Y:S01]  /*01a0*/  IADD3 R7, -R10, RZ, RZ ;  /* 0x000000ff0a077210 */ /* 0x000fe20007ffe1ff */
[----:B------:R-:W-:-:S04]  /*01b0*/  IMAD.MOV.U32 R5, RZ, RZ, R10 ;  /* 0x000000ffff057224 */ /* 0x000fc800078e000a */
[----:B------:R-:W-:Y:S01]  /*01c0*/  IMAD R6, R7, c[0x0][0x1b0], R0 ;  /* 0x00006c0007067a24 */ /* 0x000fe200078e0200 */
[----:B------:R-:W-:Y:S05]  /*01d0*/  BRA `(.L_x_2) ;  /* 0x0000014000007947 */ /* 0x000fea0003800000 */
.L_x_1:
[----:B------:R-:W0:Y:S01]  /*01e0*/  I2F.U32.RP R6, c[0x0][0x1b0] ;  /* 0x00006c0000067b06 */ /* 0x000e220000209000 */
[----:B------:R-:W-:-:S07]  /*01f0*/  ISETP.NE.U32.AND P2, PT, RZ, c[0x0][0x1b0], PT ;  /* 0x00006c00ff007a0c */ /* 0x000fce0003f45070 */
[----:B0-----:R-:W0:Y:S02]  /*0200*/  MUFU.RCP R6, R6 ;  /* 0x0000000600067308 */ /* 0x001e240000001000 */
[----:B0-----:R-:W-:-:S06]  /*0210*/  IADD3 R4, R6, 0xffffffe, RZ ;  /* 0x0ffffffe06047810 */ /* 0x001fcc0007ffe0ff */
[----:B------:R0:W1:Y:S02]  /*0220*/  F2I.FTZ.U32.TRUNC.NTZ R5, R4 ;  /* 0x0000000400057305 */ /* 0x000064000021f000 */
[----:B0-----:R-:W-:Y:S02]  /*0230*/  IMAD.MOV.U32 R4, RZ, RZ, RZ ;  /* 0x000000ffff047224 */ /* 0x001fe400078e00ff */
[----:B-1----:R-:W-:-:S04]  /*0240*/  IMAD.MOV R7, RZ, RZ, -R5 ;  /* 0x000000ffff077224 */ /* 0x002fc800078e0a05 */
[----:B------:R-:W-:-:S04]  /*0250*/  IMAD R7, R7, c[0x0][0x1b0], RZ ;  /* 0x00006c0007077a24 */ /* 0x000fc800078e02ff */
[----:B------:R-:W-:-:S06]  /*0260*/  IMAD.HI.U32 R5, R5, R7, R4 ;  /* 0x0000000705057227 */ /* 0x000fcc00078e0004 */
[----:B------:R-:W-:-:S04]  /*0270*/  IMAD.HI.U32 R5, R5, R0, RZ ;  /* 0x0000000005057227 */ /* 0x000fc800078e00ff */
[----:B------:R-:W-:-:S04]  /*0280*/  IMAD.MOV R7, RZ, RZ, -R5 ;  /* 0x000000ffff077224 */ /* 0x000fc800078e0a05 */
[----:B------:R-:W-:-:S05]  /*0290*/  IMAD R7, R7, c[0x0][0x1b0], R0 ;  /* 0x00006c0007077a24 */ /* 0x000fca00078e0200 */
[----:B------:R-:W-:-:S13]  /*02a0*/  ISETP.GE.U32.AND P0, PT, R7, c[0x0][0x1b0], PT ;  /* 0x00006c0007007a0c */ /* 0x000fda0003f06070 */
[----:B------:R-:W-:Y:S02]  /*02b0*/  @P0 IADD3 R7, R7, -c[0x0][0x1b0], RZ ;  /* 0x80006c0007070a10 */ /* 0x000fe40007ffe0ff */
[----:B------:R-:W-:Y:S02]  /*02c0*/  @P0 IADD3 R5, R5, 0x1, RZ ;  /* 0x0000000105050810 */ /* 0x000fe40007ffe0ff */
[----:B------:R-:W-:-:S13]  /*02d0*/  ISETP.GE.U32.AND P1, PT, R7, c[0x0][0x1b0], PT ;  /* 0x00006c0007007a0c */ /* 0x000fda0003f26070 */
[----:B------:R-:W-:Y:S02]  /*02e0*/  @P1 IADD3 R5, R5, 0x1, RZ ;  /* 0x0000000105051810 */ /* 0x000fe40007ffe0ff */
[----:B------:R-:W-:-:S05]  /*02f0*/  @!P2 LOP3.LUT R5, RZ, c[0x0][0x1b0], RZ, 0x33, !PT ;  /* 0x00006c00ff05aa12 */ /* 0x000fca00078e33ff */
[----:B------:R-:W-:-:S04]  /*0300*/  IMAD.MOV R7, RZ, RZ, -R5 ;  /* 0x000000ffff077224 */ /* 0x000fc800078e0a05 */
[----:B------:R-:W-:Y:S02]  /*0310*/  IMAD R6, R7, c[0x0][0x1b0], R0 ;  /* 0x00006c0007067a24 */ /* 0x000fe400078e0200 */
.L_x_2:
[----:B------:R-:W-:Y:S05]  /*0320*/  BSYNC B0 ;  /* 0x0000000000007941 */ /* 0x000fea0003800000 */
.L_x_0:
[----:B------:R-:W-:Y:S01]  /*0330*/  SHF.R.S32.HI R7, RZ, 0x1f, R6 ;  /* 0x0000001fff077819 */ /* 0x000fe20000011406 */
[----:B------:R-:W-:Y:S01]  /*0340*/  ULDC.64 UR6, c[0x0][0x118] ;  /* 0x0000460000067ab9 */ /* 0x000fe20000000a00 */
[----:B------:R-:W-:Y:S02]  /*0350*/  BSSY B0, `(.L_x_3) ;  /* 0x000002a000007945 */ /* 0x000fe40003800000 */
[----:B------:R-:W-:-:S04]  /*0360*/  LOP3.LUT R4, R7, c[0x0][0x19c], RZ, 0xfc, !PT ;  /* 0x0000670007047a12 */ /* 0x000fc800078efcff */
[----:B------:R-:W-:-:S13]  /*0370*/  ISETP.NE.U32.AND P0, PT, R4, RZ, PT ;  /* 0x000000ff0400720c */ /* 0x000fda0003f05070 */
[----:B------:R-:W-:Y:S05]  /*0380*/  @!P0 BRA `(.L_x_4) ;  /* 0x000000f000008947 */ /* 0x000fea0003800000 */
[----:B------:R-:W-:Y:S01]  /*0390*/  MOV R18, R6 ;  /* 0x0000000600127202 */ /* 0x000fe20000000f00 */
[----:B------:R-:W-:Y:S01]  /*03a0*/  IMAD.MOV.U32 R17, RZ, RZ, R7 ;  /* 0x000000ffff117224 */ /* 0x000fe200078e0007 */
[----:B------:R-:W-:Y:S01]  /*03b0*/  MOV R4, 0x3f0 ;  /* 0x000003f000047802 */ /* 0x000fe20000000f00 */
[----:B------:R-:W-:Y:S02]  /*03c0*/  IMAD.MOV.U32 R16, RZ, RZ, c[0x0][0x198] ;  /* 0x00006600ff107624 */ /* 0x000fe400078e00ff */
[----:B------:R-:W-:Y:S02]  /*03d0*/  IMAD.MOV.U32 R12, RZ, RZ, c[0x0][0x19c] ;  /* 0x00006700ff0c7624 */ /* 0x000fe400078e00ff */
[----:B------:R-:W-:Y:S05]  /*03e0*/  CALL.REL.NOINC `($__internal_0_$__cuda_sm20_div_s64) ;  /* 0x0000079000007944 */ /* 0x000fea0003c00000 */
[----:B------:R-:W-:-:S05]  /*03f0*/  IADD3 R9, P0, RZ, -R10, RZ ;  /* 0x8000000aff097210 */ /* 0x000fca0007f1e0ff */
[----:B------:R-:W-:Y:S02]  /*0400*/  IMAD.X R4, RZ, RZ, ~R11, P0 ;  /* 0x000000ffff047224 */ /* 0x000fe400000e0e0b */
[----:B------:R-:W-:Y:S01]  /*0410*/  IMAD.WIDE.U32 R16, R9, c[0x0][0x198], R6 ;  /* 0x0000660009107a25 */ /* 0x000fe200078e0006 */
[----:B------:R-:W-:-:S03]  /*0420*/  MOV R6, R10 ;  /* 0x0000000a00067202 */ /* 0x000fc60000000f00 */
[----:B------:R-:W-:-:S04]  /*0430*/  IMAD R4, R4, c[0x0][0x198], RZ ;  /* 0x0000660004047a24 */ /* 0x000fc800078e02ff */
[----:B------:R-:W-:-:S04]  /*0440*/  IMAD R7, R9, c[0x0][0x19c], R4 ;  /* 0x0000670009077a24 */ /* 0x000fc800078e0204 */
[----:B------:R-:W-:Y:S02]  /*0450*/  IMAD.IADD R12, R17, 0x1, R7 ;  /* 0x00000001110c7824 */ /* 0x000fe400078e0207 */
[----:B------:R-:W-:Y:S01]  /*0460*/  IMAD.MOV.U32 R7, RZ, RZ, R11 ;  /* 0x000000ffff077224 */ /* 0x000fe200078e000b */
[----:B------:R-:W-:Y:S05]  /*0470*/  BRA `(.L_x_5) ;  /* 0x0000017000007947 */ /* 0x000fea0003800000 */
.L_x_4:
[----:B------:R-:W0:Y:S01]  /*0480*/  I2F.U32.RP R4, c[0x0][0x198] ;  /* 0x0000660000047b06 */ /* 0x000e220000209000 */
[----:B------:R-:W-:Y:S01]  /*0490*/  ISETP.NE.U32.AND P2, PT, RZ, c[0x0][0x198], PT ;  /* 0x00006600ff007a0c */ /* 0x000fe20003f45070 */
[----:B------:R-:W-:-:S06]  /*04a0*/  HFMA2.MMA R12, -RZ, RZ, 0, 0 ;  /* 0x00000000ff0c7435 */ /* 0x000fcc00000001ff */
        /* <DEDUP_REMOVED lines=18> */
[----:B------:R-:W-:Y:S02]  /*05d0*/  IMAD.MOV.U32 R6, RZ, RZ, R9 ;  /* 0x000000ffff067224 */ /* 0x000fe400078e0009 */
[----:B------:R-:W-:Y:S02]  /*05e0*/  IMAD.MOV.U32 R7, RZ, RZ, RZ ;  /* 0x000000ffff077224 */ /* 0x000fe400078e00ff */
.L_x_5:
[----:B------:R-:W-:Y:S05]  /*05f0*/  BSYNC B0 ;  /* 0x0000000000007941 */ /* 0x000fea0003800000 */
.L_x_3:
[----:B------:R-:W-:Y:S01]  /*0600*/  IMAD R9, R7, c[0x0][0x1a0], RZ ;  /* 0x0000680007097a24 */ /* 0x000fe200078e02ff */
[----:B------:R-:W-:Y:S01]  /*0610*/  SHF.R.S32.HI R8, RZ, 0x1f, R5 ;  /* 0x0000001fff087819 */ /* 0x000fe20000011405 */
[----:B------:R-:W-:Y:S01]  /*0620*/  IMAD.WIDE.U32 R10, R6, c[0x0][0x1a0], RZ ;  /* 0x00006800060a7a25 */ /* 0x000fe200078e00ff */
[C---:B------:R-:W-:Y:S01]  /*0630*/  SHF.L.U64.HI R14, R0.reuse, 0x2, R13 ;  /* 0x00000002000e7819 */ /* 0x040fe2000001020d */
[----:B------:R-:W-:Y:S01]  /*0640*/  ULDC UR4, c[0x0][0x1a0] ;  /* 0x0000680000047ab9 */ /* 0x000fe20000000800 */
[----:B------:R-:W-:Y:S01]  /*0650*/  SHF.L.U32 R0, R0, 0x2, RZ ;  /* 0x0000000200007819 */ /* 0x000fe200000006ff */
[----:B------:R-:W-:Y:S01]  /*0660*/  IMAD R9, R6, c[0x0][0x1a4], R9 ;  /* 0x0000690006097a24 */ /* 0x000fe200078e0209 */
[----:B------:R-:W-:Y:S01]  /*0670*/  ULDC UR5, c[0x0][0x1b0] ;  /* 0x00006c0000057ab9 */ /* 0x000fe20000000800 */
[----:B------:R-:W-:Y:S01]  /*0680*/  IMAD R4, R8, c[0x0][0x1b8], RZ ;  /* 0x00006e0008047a24 */ /* 0x000fe200078e02ff */
[----:B------:R-:W-:Y:S01]  /*0690*/  UIMAD UR4, UR4, UR5, URZ ;  /* 0x00000005040472a4 */ /* 0x000fe2000f8e023f */
[----:B------:R-:W-:Y:S01]  /*06a0*/  IMAD.IADD R11, R11, 0x1, R9 ;  /* 0x000000010b0b7824 */ /* 0x000fe200078e0209 */
[----:B------:R-:W-:Y:S01]  /*06b0*/  IADD3 R20, P2, R0, c[0x0][0x180], RZ ;  /* 0x0000600000147a10 */ /* 0x000fe20007f5e0ff */
[----:B------:R-:W-:-:S02]  /*06c0*/  IMAD R9, R5, c[0x0][0x1bc], R4 ;  /* 0x00006f0005097a24 */ /* 0x000fc400078e0204 */
[----:B------:R-:W-:Y:S01]  /*06d0*/  IMAD.WIDE.U32 R10, R5, c[0x0][0x1b8], R10 ;  /* 0x00006e00050a7a25 */ /* 0x000fe200078e000a */
[----:B------:R-:W-:-:S03]  /*06e0*/  IADD3.X R21, R14, c[0x0][0x184], RZ, P2, !PT ;  /* 0x000061000e157a10 */ /* 0x000fc600017fe4ff */
[----:B------:R-:W-:Y:S01]  /*06f0*/  IMAD.IADD R9, R11, 0x1, R9 ;  /* 0x000000010b097824 */ /* 0x000fe200078e0209 */
[----:B------:R-:W-:Y:S01]  /*0700*/  IADD3 R4, P1, R2, R10, RZ ;  /* 0x0000000a02047210 */ /* 0x000fe20007f3e0ff */
[----:B------:R-:W-:Y:S01]  /*0710*/  IMAD R15, R5, UR4, RZ ;  /* 0x00000004050f7c24 */ /* 0x000fe2000f8e02ff */
[----:B------:R-:W-:-:S03]  /*0720*/  IADD3 R11, P0, R10, c[0x0][0x1a0], RZ ;  /* 0x000068000a0b7a10 */ /* 0x000fc60007f1e0ff */
[----:B------:R-:W-:Y:S01]  /*0730*/  IMAD.X R13, R3, 0x1, R9, P1 ;  /* 0x00000001030d7824 */ /* 0x000fe200008e0609 */
[----:B------:R-:W-:Y:S02]  /*0740*/  IADD3.X R10, R9, c[0x0][0x1a4], RZ, P0, !PT ;  /* 0x00006900090a7a10 */ /* 0x000fe400007fe4ff */
[----:B------:R-:W-:Y:S02]  /*0750*/  ISETP.GE.U32.AND P0, PT, R4, R11, PT ;  /* 0x0000000b0400720c */ /* 0x000fe40003f06070 */
[----:B------:R-:W-:Y:S02]  /*0760*/  IADD3 R18, P1, R0, c[0x0][0x168], RZ ;  /* 0x00005a0000127a10 */ /* 0x000fe40007f3e0ff */
[----:B------:R-:W-:Y:S02]  /*0770*/  ISETP.GE.AND.EX P0, PT, R13, R10, PT, P0 ;  /* 0x0000000a0d00720c */ /* 0x000fe40003f06300 */
[----:B------:R-:W-:-:S11]  /*0780*/  IADD3.X R19, R14, c[0x0][0x16c], RZ, P1, !PT ;  /* 0x00005b000e137a10 */ /* 0x000fd60000ffe4ff */
[----:B------:R-:W-:Y:S05]  /*0790*/  @P0 EXIT ;  /* 0x000000000000094d */ /* 0x000fea0003800000 */
[----:B------:R0:W5:Y:S04]  /*07a0*/  LDG.E R0, [R18.64] ;  /* 0x0000000612007981 */ /* 0x000168000c1e1900 */
[----:B------:R0:W5:Y:S01]  /*07b0*/  LDG.E R14, [R20.64] ;  /* 0x00000006140e7981 */ /* 0x000162000c1e1900 */
[----:B------:R-:W-:Y:S01]  /*07c0*/  IMAD R22, R8, c[0x0][0x1c0], RZ ;  /* 0x0000700008167a24 */ /* 0x000fe200078e02ff */
[----:B------:R-:W-:Y:S01]  /*07d0*/  ULDC UR4, c[0x0][0x0] ;  /* 0x0000000000047ab9 */ /* 0x000fe20000000800 */
[----:B------:R-:W-:Y:S01]  /*07e0*/  IMAD R17, R12, c[0x0][0x190], RZ ;  /* 0x000064000c117a24 */ /* 0x000fe200078e02ff */
[----:B------:R-:W-:Y:S01]  /*07f0*/  ULDC UR5, c[0x0][0xc] ;  /* 0x0000030000057ab9 */ /* 0x000fe20000000800 */
[----:B------:R-:W-:Y:S01]  /*0800*/  IMAD.WIDE.U32 R8, R5, c[0x0][0x1c0], R2 ;  /* 0x0000700005087a25 */ /* 0x000fe200078e0002 */
[----:B------:R-:W-:Y:S01]  /*0810*/  IADD3 R2, P0, R2, R15, RZ ;  /* 0x0000000f02027210 */ /* 0x000fe20007f1e0ff */
[----:B------:R-:W-:-:S02]  /*0820*/  UIMAD UR4, UR4, UR5, URZ ;  /* 0x00000005040472a4 */ /* 0x000fc4000f8e023f */
[----:B------:R-:W-:Y:S01]  /*0830*/  IMAD R5, R5, c[0x0][0x1c4], R22 ;  /* 0x0000710005057a24 */ /* 0x000fe200078e0216 */
[----:B------:R-:W-:Y:S01]  /*0840*/  LEA.HI.X.SX32 R3, R15, R3, 0x1, P0 ;  /* 0x000000030f037211 */ /* 0x000fe200000f0eff */
[C---:B------:R-:W-:Y:S01]  /*0850*/  IMAD.WIDE.U32 R6, R16.reuse, c[0x0][0x190], R6 ;  /* 0x0000640010067a25 */ /* 0x040fe200078e0006 */
[----:B------:R-:W-:Y:S02]  /*0860*/  USHF.R.S32.HI UR5, URZ, 0x1f, UR4 ;  /* 0x0000001f3f057899 */ /* 0x000fe40008011404 */
[----:B------:R-:W-:Y:S01]  /*0870*/  USHF.L.U32 UR8, UR4, 0x2, URZ ;  /* 0x0000000204087899 */ /* 0x000fe2000800063f */
[----:B------:R-:W-:Y:S01]  /*0880*/  IMAD R17, R16, c[0x0][0x194], R17 ;  /* 0x0000650010117a24 */ /* 0x000fe200078e0211 */
[----:B------:R-:W-:Y:S01]  /*0890*/  USHF.L.U64.HI UR5, UR4, 0x2, UR5 ;  /* 0x0000000204057899 */ /* 0x000fe20008010205 */
[----:B------:R-:W-:Y:S02]  /*08a0*/  IMAD.IADD R9, R9, 0x1, R5 ;  /* 0x0000000109097824 */ /* 0x000fe400078e0205 */
[----:B------:R-:W-:-:S02]  /*08b0*/  IMAD.IADD R5, R7, 0x1, R17 ;  /* 0x0000000107057824 */ /* 0x000fc400078e0211 */
[----:B------:R-:W-:Y:S02]  /*08c0*/  IMAD R7, R12, c[0x0][0x1a0], RZ ;  /* 0x000068000c077a24 */ /* 0x000fe400078e02ff */
[----:B------:R-:W-:Y:S02]  /*08d0*/  IMAD R5, R5, c[0x0][0x1a0], RZ ;  /* 0x0000680005057a24 */ /* 0x000fe400078e02ff */
[C---:B------:R-:W-:Y:S02]  /*08e0*/  IMAD R7, R16.reuse, c[0x0][0x1a4], R7 ;  /* 0x0000690010077a24 */ /* 0x040fe400078e0207 */
[----:B------:R-:W-:-:S04]  /*08f0*/  IMAD.WIDE.U32 R16, R16, c[0x0][0x1a0], R8 ;  /* 0x0000680010107a25 */ /* 0x000fc800078e0008 */
[----:B------:R-:W-:Y:S01]  /*0900*/  IMAD.WIDE.U32 R8, R6, c[0x0][0x1a0], R2 ;  /* 0x0000680006087a25 */ /* 0x000fe200078e0002 */
[----:B------:R-:W-:Y:S02]  /*0910*/  LEA R2, P0, R11, c[0x0][0x170], 0x2 ;  /* 0x00005c000b027a11 */ /* 0x000fe400078010ff */
[----:B------:R-:W-:Y:S01]  /*0920*/  LEA R15, P1, R16, c[0x0][0x178], 0x2 ;  /* 0x00005e00100f7a11 */ /* 0x000fe200078210ff */
[----:B------:R-:W-:Y:S01]  /*0930*/  IMAD.IADD R3, R17, 0x1, R7 ;  /* 0x0000000111037824 */ /* 0x000fe200078e0207 */
[----:B------:R-:W-:Y:S01]  /*0940*/  LEA.HI.X R10, R11, c[0x0][0x174], R10, 0x2, P0 ;  /* 0x00005d000b0a7a11 */ /* 0x000fe200000f140a */
[----:B------:R-:W-:Y:S01]  /*0950*/  IMAD R5, R6, c[0x0][0x1a4], R5 ;  /* 0x0000690006057a24 */ /* 0x000fe200078e0205 */
[----:B------:R-:W-:Y:S02]  /*0960*/  LEA R17, P0, R4, c[0x0][0x170], 0x2 ;  /* 0x00005c0004117a11 */ /* 0x000fe400078010ff */
[----:B------:R-:W-:Y:S02]  /*0970*/  LEA.HI.X R16, R16, c[0x0][0x17c], R3, 0x2, P1 ;  /* 0x00005f0010107a11 */ /* 0x000fe400008f1403 */
[----:B------:R-:W-:-:S02]  /*0980*/  IADD3 R5, R9, R5, RZ ;  /* 0x0000000509057210 */ /* 0x000fc40007ffe0ff */
[----:B------:R-:W-:Y:S02]  /*0990*/  LEA R6, P1, R8, c[0x0][0x160], 0x2 ;  /* 0x0000580008067a11 */ /* 0x000fe400078210ff */
[----:B------:R-:W-:Y:S02]  /*09a0*/  LEA.HI.X R9, R4, c[0x0][0x174], R13, 0x2, P0 ;  /* 0x00005d0004097a11 */ /* 0x000fe400000f140d */
[----:B0-----:R-:W-:Y:S02]  /*09b0*/  LEA.HI.X R13, R8, c[0x0][0x164], R5, 0x2, P1 ;  /* 0x00005900080d7a11 */ /* 0x001fe400008f1405 */
.L_x_6:
[----:B------:R-:W-:Y:S02]  /*09c0*/  IMAD.MOV.U32 R8, RZ, RZ, R17 ;  /* 0x000000ffff087224 */ /* 0x000fe400078e0011 */
[----:B------:R-:W-:Y:S02]  /*09d0*/  IMAD.MOV.U32 R4, RZ, RZ, R15 ;  /* 0x000000ffff047224 */ /* 0x000fe400078e000f */
[----:B------:R-:W-:Y:S02]  /*09e0*/  IMAD.MOV.U32 R5, RZ, RZ, R16 ;  /* 0x000000ffff057224 */ /* 0x000fe400078e0010 */
[----:B------:R-:W2:Y:S04]  /*09f0*/  LDG.E R8, [R8.64] ;  /* 0x0000000608087981 */ /* 0x000ea8000c1e1900 */
[----:B------:R0:W2:Y:S02]  /*0a00*/  LDG.E R3, [R4.64] ;  /* 0x0000000604037981 */ /* 0x0000a4000c1e1900 */
[----:B0-----:R-:W-:Y:S01]  /*0a10*/  MOV R4, R6 ;  /* 0x0000000600047202 */ /* 0x001fe20000000f00 */
[----:B------:R-:W-:Y:S01]  /*0a20*/  IMAD.MOV.U32 R5, RZ, RZ, R13 ;  /* 0x000000ffff057224 */ /* 0x000fe200078e000d */
[----:B------:R-:W-:-:S04]  /*0a30*/  IADD3 R6, P2, R6, UR8, RZ ;  /* 0x0000000806067c10 */ /* 0x000fc8000ff5e0ff */
[----:B------:R-:W-:Y:S01]  /*0a40*/  IADD3.X R13, R13, UR5, RZ, P2, !PT ;  /* 0x000000050d0d7c10 */ /* 0x000fe200097fe4ff */
[----:B--2---:R-:W-:-:S05]  /*0a50*/  FADD.FTZ R3, -R3, R8 ;  /* 0x0000000803037221 */ /* 0x004fca0000010100 */
[C---:B------:R-:W-:Y:S02]  /*0a60*/  FSETP.GT.FTZ.AND P0, PT, R3.reuse, RZ, PT ;  /* 0x000000ff0300720b */ /* 0x040fe40003f14000 */
[----:B------:R-:W-:-:S04]  /*0a70*/  FSETP.GEU.FTZ.AND P1, PT, R3, RZ, PT ;  /* 0x000000ff0300720b */ /* 0x000fc80003f3e000 */
[----:B------:R-:W-:-:S04]  /*0a80*/  SEL R7, RZ, 0x1, P1 ;  /* 0x00000001ff077807 */ /* 0x000fc80000800000 */
[----:B------:R-:W-:-:S03]  /*0a90*/  IADD3 R11, -R7, 0x1, RZ ;  /* 0x00000001070b7810 */ /* 0x000fc60007ffe1ff */
[----:B------:R-:W-:-:S06]  /*0aa0*/  @!P0 IMAD.MOV R11, RZ, RZ, -R7 ;  /* 0x000000ffff0b8224 */ /* 0x000fcc00078e0a07 */
[----:B------:R-:W0:Y:S01]  /*0ab0*/  I2F R11, R11 ;  /* 0x0000000b000b7306 */ /* 0x000e220000201400 */
[----:B-----5:R-:W-:Y:S02]  /*0ac0*/  FSET.BF.EQ.FTZ.AND R12, |R3|, R14, PT ;  /* 0x0000000e030c720a */ /* 0x020fe40003812200 */
[----:B------:R-:W-:-:S04]  /*0ad0*/  IADD3 R17, P0, R17, UR8, RZ ;  /* 0x0000000811117c10 */ /* 0x000fc8000ff1e0ff */
[----:B------:R-:W-:Y:S01]  /*0ae0*/  IADD3.X R9, R9, UR5, RZ, P0, !PT ;  /* 0x0000000509097c10 */ /* 0x000fe200087fe4ff */
[----:B0-----:R-:W-:-:S04]  /*0af0*/  FMUL.FTZ R3, R0, R11 ;  /* 0x0000000b00037220 */ /* 0x001fc80000410000 */
[----:B------:R-:W-:Y:S01]  /*0b00*/  FMUL.FTZ R3, R3, R12 ;  /* 0x0000000c03037220 */ /* 0x000fe20000410000 */
[----:B------:R-:W-:-:S04]  /*0b10*/  ISETP.GE.U32.AND P0, PT, R17, R2, PT ;  /* 0x000000021100720c */ /* 0x000fc80003f06070 */
[----:B------:R0:W-:Y:S01]  /*0b20*/  STG.E [R4.64], R3 ;  /* 0x0000000304007986 */ /* 0x0001e2000c101906 */
[----:B------:R-:W-:Y:S02]  /*0b30*/  ISETP.GE.U32.AND.EX P0, PT, R9, R10, PT, P0 ;  /* 0x0000000a0900720c */ /* 0x000fe40003f06100 */
[----:B------:R-:W-:-:S04]  /*0b40*/  IADD3 R15, P1, R15, UR8, RZ ;  /* 0x000000080f0f7c10 */ /* 0x000fc8000ff3e0ff */
[----:B------:R-:W-:-:S07]  /*0b50*/  IADD3.X R16, R16, UR5, RZ, P1, !PT ;  /* 0x0000000510107c10 */ /* 0x000fce0008ffe4ff */
[----:B0-----:R-:W-:Y:S05]  /*0b60*/  @!P0 BRA `(.L_x_6) ;  /* 0xfffffe5000008947 */ /* 0x001fea000383ffff */
[----:B------:R-:W-:Y:S05]  /*0b70*/  EXIT ;  /* 0x000000000000794d */ /* 0x000fea0003800000 */
        .weak           $__internal_0_$__cuda_sm20_div_s64
        .type           $__internal_0_$__cuda_sm20_div_s64,@function
        .size           $__internal_0_$__cuda_sm20_div_s64,(.L_x_731 - $__internal_0_$__cuda_sm20_div_s64)
$__internal_0_$__cuda_sm20_div_s64:
[-C--:B------:R-:W-:Y:S02]  /*0b80*/  IADD3 R9, P1, RZ, -R16.reuse, RZ ;  /* 0x80000010ff097210 */ /* 0x080fe40007f3e0ff */
[----:B------:R-:W-:Y:S02]  /*0b90*/  ISETP.GE.AND P0, PT, R12, RZ, PT ;  /* 0x000000ff0c00720c */ /* 0x000fe40003f06270 */
[----:B------:R-:W-:Y:S01]  /*0ba0*/  ISETP.GE.AND P3, PT, R17, RZ, PT ;  /* 0x000000ff1100720c */ /* 0x000fe20003f66270 */
[----:B------:R-:W-:Y:S01]  /*0bb0*/  IMAD.X R11, RZ, RZ, ~R12, P1 ;  /* 0x000000ffff0b7224 */ /* 0x000fe200008e0e0c */
[----:B------:R-:W-:-:S04]  /*0bc0*/  SEL R8, R9, R16, !P0 ;  /* 0x0000001009087207 */ /* 0x000fc80004000000 */
[----:B------:R-:W-:-:S04]  /*0bd0*/  SEL R9, R11, R12, !P0 ;  /* 0x0000000c0b097207 */ /* 0x000fc80004000000 */
[----:B------:R-:W0:Y:S08]  /*0be0*/  I2F.U64.RP R19, R8 ;  /* 0x0000000800137312 */ /* 0x000e300000309000 */
[----:B0-----:R-:W0:Y:S02]  /*0bf0*/  MUFU.RCP R19, R19 ;  /* 0x0000001300137308 */ /* 0x001e240000001000 */
[----:B0-----:R-:W-:-:S06]  /*0c00*/  IADD3 R14, R19, 0x1ffffffe, RZ ;  /* 0x1ffffffe130e7810 */ /* 0x001fcc0007ffe0ff */
[----:B------:R-:W0:Y:S02]  /*0c10*/  F2I.U64.TRUNC R14, R14 ;  /* 0x0000000e000e7311 */ /* 0x000e24000020d800 */
[----:B0-----:R-:W-:-:S04]  /*0c20*/  IMAD.WIDE.U32 R10, R14, R8, RZ ;  /* 0x000000080e0a7225 */ /* 0x001fc800078e00ff */
[----:B------:R-:W-:Y:S01]  /*0c30*/  IMAD R11, R14, R9, R11 ;  /* 0x000000090e0b7224 */ /* 0x000fe200078e020b */
[----:B------:R-:W-:-:S03]  /*0c40*/  IADD3 R21, P0, RZ, -R10, RZ ;  /* 0x8000000aff157210 */ /* 0x000fc60007f1e0ff */
[----:B------:R-:W-:Y:S02]  /*0c50*/  IMAD R11, R15, R8, R11 ;  /* 0x000000080f0b7224 */ /* 0x000fe400078e020b */
[----:B------:R-:W-:-:S04]  /*0c60*/  IMAD.HI.U32 R10, R14, R21, RZ ;  /* 0x000000150e0a7227 */ /* 0x000fc800078e00ff */
[----:B------:R-:W-:Y:S02]  /*0c70*/  IMAD.X R23, RZ, RZ, ~R11, P0 ;  /* 0x000000ffff177224 */ /* 0x000fe400000e0e0b */
[----:B------:R-:W-:Y:S02]  /*0c80*/  IMAD.MOV.U32 R11, RZ, RZ, R14 ;  /* 0x000000ffff0b7224 */ /* 0x000fe400078e000e */
[-C--:B------:R-:W-:Y:S02]  /*0c90*/  IMAD R25, R15, R23.reuse, RZ ;  /* 0x000000170f197224 */ /* 0x080fe400078e02ff */
[----:B------:R-:W-:-:S04]  /*0ca0*/  IMAD.WIDE.U32 R10, P0, R14, R23, R10 ;  /* 0x000000170e0a7225 */ /* 0x000fc8000780000a */
[----:B------:R-:W-:-:S04]  /*0cb0*/  IMAD.HI.U32 R19, R15, R23, RZ ;  /* 0x000000170f137227 */ /* 0x000fc800078e00ff */
[----:B------:R-:W-:Y:S01]  /*0cc0*/  IMAD.HI.U32 R10, P1, R15, R21, R10 ;  /* 0x000000150f0a7227 */ /* 0x000fe2000782000a */
[----:B------:R-:W-:-:S04]  /*0cd0*/  IADD3.X R19, R19, R15, RZ, P0, !PT ;  /* 0x0000000f13137210 */ /* 0x000fc800007fe4ff */
[----:B------:R-:W-:-:S04]  /*0ce0*/  IADD3 R11, P2, R25, R10, RZ ;  /* 0x0000000a190b7210 */ /* 0x000fc80007f5e0ff */
[----:B------:R-:W-:Y:S01]  /*0cf0*/  IADD3.X R19, RZ, RZ, R19, P2, P1 ;  /* 0x000000ffff137210 */ /* 0x000fe200017e2413 */
[----:B------:R-:W-:-:S04]  /*0d00*/  IMAD.WIDE.U32 R14, R11, R8, RZ ;  /* 0x000000080b0e7225 */ /* 0x000fc800078e00ff */
[----:B------:R-:W-:Y:S01]  /*0d10*/  IMAD R10, R11, R9, R15 ;  /* 0x000000090b0a7224 */ /* 0x000fe200078e020f */
[----:B------:R-:W-:Y:S02]  /*0d20*/  IADD3 R21, P0, RZ, -R14, RZ ;  /* 0x8000000eff157210 */ /* 0x000fe40007f1e0ff */
[----:B------:R-:W-:Y:S01]  /*0d30*/  IADD3 R15, P4, RZ, -R18, RZ ;  /* 0x80000012ff0f7210 */ /* 0x000fe20007f9e0ff */
[----:B------:R-:W-:Y:S02]  /*0d40*/  IMAD R14, R19, R8, R10 ;  /* 0x00000008130e7224 */ /* 0x000fe400078e020a */
[----:B------:R-:W-:Y:S01]  /*0d50*/  IMAD.HI.U32 R10, R11, R21, RZ ;  /* 0x000000150b0a7227 */ /* 0x000fe200078e00ff */
[----:B------:R-:W-:-:S03]  /*0d60*/  SEL R15, R15, R18, !P3 ;  /* 0x000000120f0f7207 */ /* 0x000fc60005800000 */
[----:B------:R-:W-:Y:S02]  /*0d70*/  IMAD.X R14, RZ, RZ, ~R14, P0 ;  /* 0x000000ffff0e7224 */ /* 0x000fe400000e0e0e */
[----:B------:R-:W-:Y:S02]  /*0d80*/  IMAD.X R18, RZ, RZ, ~R17, P4 ;  /* 0x000000ffff127224 */ /* 0x000fe400020e0e11 */
[----:B------:R-:W-:-:S04]  /*0d90*/  IMAD.WIDE.U32 R10, P0, R11, R14, R10 ;  /* 0x0000000e0b0a7225 */ /* 0x000fc8000780000a */
[----:B------:R-:W-:-:S04]  /*0da0*/  IMAD.HI.U32 R20, R19, R14, RZ ;  /* 0x0000000e13147227 */ /* 0x000fc800078e00ff */
[----:B------:R-:W-:-:S04]  /*0db0*/  IMAD.HI.U32 R10, P1, R19, R21, R10 ;  /* 0x00000015130a7227 */ /* 0x000fc8000782000a */
[----:B------:R-:W-:-:S05]  /*0dc0*/  IMAD R11, R19, R14, RZ ;  /* 0x0000000e130b7224 */ /* 0x000fca00078e02ff */
[----:B------:R-:W-:Y:S01]  /*0dd0*/  IADD3 R14, P2, R11, R10, RZ ;  /* 0x0000000a0b0e7210 */ /* 0x000fe20007f5e0ff */
[----:B------:R-:W-:Y:S01]  /*0de0*/  IMAD.X R11, R20, 0x1, R19, P0 ;  /* 0x00000001140b7824 */ /* 0x000fe200000e0613 */
[----:B------:R-:W-:-:S03]  /*0df0*/  SEL R19, R18, R17, !P3 ;  /* 0x0000001112137207 */ /* 0x000fc60005800000 */
[----:B------:R-:W-:Y:S01]  /*0e00*/  IMAD.HI.U32 R10, R14, R15, RZ ;  /* 0x0000000f0e0a7227 */ /* 0x000fe200078e00ff */
[----:B------:R-:W-:-:S03]  /*0e10*/  IADD3.X R18, RZ, RZ, R11, P2, P1 ;  /* 0x000000ffff127210 */ /* 0x000fc600017e240b */
[----:B------:R-:W-:Y:S02]  /*0e20*/  IMAD.MOV.U32 R11, RZ, RZ, RZ ;  /* 0x000000ffff0b7224 */ /* 0x000fe400078e00ff */
[-C--:B------:R-:W-:Y:S02]  /*0e30*/  IMAD R21, R18, R19.reuse, RZ ;  /* 0x0000001312157224 */ /* 0x080fe400078e02ff */
[----:B------:R-:W-:-:S04]  /*0e40*/  IMAD.WIDE.U32 R10, R14, R19, R10 ;  /* 0x000000130e0a7225 */ /* 0x000fc800078e000a */
[----:B------:R-:W-:-:S04]  /*0e50*/  IMAD.HI.U32 R23, R18, R19, RZ ;  /* 0x0000001312177227 */ /* 0x000fc800078e00ff */
[----:B------:R-:W-:-:S05]  /*0e60*/  IMAD.HI.U32 R10, P0, R18, R15, R10 ;  /* 0x0000000f120a7227 */ /* 0x000fca000780000a */
[----:B------:R-:W-:Y:S02]  /*0e70*/  IADD3 R21, P1, R21, R10, RZ ;  /* 0x0000000a15157210 */ /* 0x000fe40007f3e0ff */
[----:B------:R-:W-:-:S03]  /*0e80*/  IADD3.X R23, R23, RZ, RZ, P0, !PT ;  /* 0x000000ff17177210 */ /* 0x000fc600007fe4ff */
[----:B------:R-:W-:-:S04]  /*0e90*/  IMAD.WIDE.U32 R10, R21, R8, RZ ;  /* 0x00000008150a7225 */ /* 0x000fc800078e00ff */
[----:B------:R-:W-:Y:S01]  /*0ea0*/  IMAD.X R23, RZ, RZ, R23, P1 ;  /* 0x000000ffff177224 */ /* 0x000fe200008e0617 */
[----:B------:R-:W-:Y:S01]  /*0eb0*/  IADD3 R25, P1, -R10, R15, RZ ;  /* 0x0000000f0a197210 */ /* 0x000fe20007f3e1ff */
[----:B------:R-:W-:-:S03]  /*0ec0*/  IMAD R11, R21, R9, R11 ;  /* 0x00000009150b7224 */ /* 0x000fc600078e020b */
[-C--:B------:R-:W-:Y:S01]  /*0ed0*/  ISETP.GE.U32.AND P0, PT, R25, R8.reuse, PT ;  /* 0x000000081900720c */ /* 0x080fe20003f06070 */
[----:B------:R-:W-:-:S04]  /*0ee0*/  IMAD R10, R23, R8, R11 ;  /* 0x00000008170a7224 */ /* 0x000fc800078e020b */
[----:B------:R-:W-:Y:S01]  /*0ef0*/  IMAD.X R19, R19, 0x1, ~R10, P1 ;  /* 0x0000000113137824 */ /* 0x000fe200008e0e0a */
[----:B------:R-:W-:Y:S02]  /*0f00*/  IADD3 R11, P1, R25, -R8, RZ ;  /* 0x80000008190b7210 */ /* 0x000fe40007f3e0ff */
[----:B------:R-:W-:Y:S02]  /*0f10*/  IADD3 R10, P2, R21, 0x1, RZ ;  /* 0x00000001150a7810 */ /* 0x000fe40007f5e0ff */
[C---:B------:R-:W-:Y:S01]  /*0f20*/  ISETP.GE.U32.AND.EX P0, PT, R19.reuse, R9, PT, P0 ;  /* 0x000000091300720c */ /* 0x040fe20003f06100 */
[----:B------:R-:W-:Y:S02]  /*0f30*/  IMAD.X R15, R19, 0x1, ~R9, P1 ;  /* 0x00000001130f7824 */ /* 0x000fe400008e0e09 */
[----:B------:R-:W-:Y:S01]  /*0f40*/  IMAD.X R14, RZ, RZ, R23, P2 ;  /* 0x000000ffff0e7224 */ /* 0x000fe200010e0617 */
[----:B------:R-:W-:Y:S02]  /*0f50*/  SEL R11, R11, R25, P0 ;  /* 0x000000190b0b7207 */ /* 0x000fe40000000000 */
[----:B------:R-:W-:-:S02]  /*0f60*/  SEL R15, R15, R19, P0 ;  /* 0x000000130f0f7207 */ /* 0x000fc40000000000 */
[----:B------:R-:W-:Y:S02]  /*0f70*/  SEL R21, R10, R21, P0 ;  /* 0x000000150a157207 */ /* 0x000fe40000000000 */
[----:B------:R-:W-:Y:S02]  /*0f80*/  ISETP.GE.U32.AND P1, PT, R11, R8, PT ;  /* 0x000000080b00720c */ /* 0x000fe40003f26070 */
[----:B------:R-:W-:Y:S02]  /*0f90*/  SEL R8, R14, R23, P0 ;  /* 0x000000170e087207 */ /* 0x000fe40000000000 */
[----:B------:R-:W-:Y:S02]  /*0fa0*/  IADD3 R10, P2, R21, 0x1, RZ ;  /* 0x00000001150a7810 */ /* 0x000fe40007f5e0ff */
[----:B------:R-:W-:Y:S02]  /*0fb0*/  ISETP.GE.U32.AND.EX P0, PT, R15, R9, PT, P1 ;  /* 0x000000090f00720c */ /* 0x000fe40003f06110 */
[----:B------:R-:W-:-:S02]  /*0fc0*/  IADD3.X R11, RZ, R8, RZ, P2, !PT ;  /* 0x00000008ff0b7210 */ /* 0x000fc400017fe4ff */
[----:B------:R-:W-:Y:S02]  /*0fd0*/  SEL R10, R10, R21, P0 ;  /* 0x000000150a0a7207 */ /* 0x000fe40000000000 */
[----:B------:R-:W-:Y:S02]  /*0fe0*/  SEL R11, R11, R8, P0 ;  /* 0x000000080b0b7207 */ /* 0x000fe40000000000 */
[----:B------:R-:W-:Y:S02]  /*0ff0*/  IADD3 R9, P2, RZ, -R10, RZ ;  /* 0x8000000aff097210 */ /* 0x000fe40007f5e0ff */
[----:B------:R-:W-:Y:S02]  /*1000*/  LOP3.LUT R14, R12, R17, RZ, 0x3c, !PT ;  /* 0x000000110c0e7212 */ /* 0x000fe400078e3cff */
[----:B------:R-:W-:Y:S01]  /*1010*/  ISETP.NE.U32.AND P0, PT, R16, RZ, PT ;  /* 0x000000ff1000720c */ /* 0x000fe20003f05070 */
[----:B------:R-:W-:Y:S01]  /*1020*/  IMAD.X R8, RZ, RZ, ~R11, P2 ;  /* 0x000000ffff087224 */ /* 0x000fe200010e0e0b */
[----:B------:R-:W-:-:S02]  /*1030*/  ISETP.GE.AND P1, PT, R14, RZ, PT ;  /* 0x000000ff0e00720c */ /* 0x000fc40003f26270 */
[----:B------:R-:W-:Y:S02]  /*1040*/  ISETP.NE.AND.EX P0, PT, R12, RZ, PT, P0 ;  /* 0x000000ff0c00720c */ /* 0x000fe40003f05300 */
[----:B------:R-:W-:Y:S01]  /*1050*/  SEL R10, R9, R10, !P1 ;  /* 0x0000000a090a7207 */ /* 0x000fe20004800000 */
[----:B------:R-:W-:Y:S01]  /*1060*/  IMAD.MOV.U32 R9, RZ, RZ, 0x0 ;  /* 0x00000000ff097424 */ /* 0x000fe200078e00ff */
[----:B------:R-:W-:Y:S01]  /*1070*/  SEL R11, R8, R11, !P1 ;  /* 0x0000000b080b7207 */ /* 0x000fe20004800000 */
[----:B------:R-:W-:Y:S01]  /*1080*/  IMAD.MOV.U32 R8, RZ, RZ, R4 ;  /* 0x000000ffff087224 */ /* 0x000fe200078e0004 */
[----:B------:R-:W-:Y:S02]  /*1090*/  SEL R10, R10, 0xffffffff, P0 ;  /* 0xffffffff0a0a7807 */ /* 0x000fe40000000000 */
[----:B------:R-:W-:Y:S01]  /*10a0*/  SEL R11, R11, 0xffffffff, P0 ;  /* 0xffffffff0b0b7807 */ /* 0x000fe20000000000 */
[----:B------:R-:W-:Y:S06]  /*10b0*/  RET.REL.NODEC R8 `(_ZN2at6native55_GLOBAL__N__6c1c77d0_17_DistanceKernel_cu_7dd49032_311431cdist_backward_kernel_cuda_implIfNS1_5distsIfE3infEEEvPT_PKS6_S9_S9_S9_S6_lllllll) ;  /* 0xffffef4008007950 */ /* 0x000fec0003c3ffff */
.L_x_7:
[----:B------:R-:W-:-:S00]  /*10c0*/  BRA `(.L_x_7) ;  /* 0xfffffff000007947 */ /* 0x000fc0000383ffff */
[----:B------:R-:W-:-:S00]  /*10d0*/  NOP ;  /* 0x0000000000007918 */ /* 0x000fc00000000000 */
        /* <DEDUP_REMOVED lines=10> */
.L_x_731:


//--------------------- .text._ZN2at6native55_GLOBAL__N__6c1c77d0_17_DistanceKernel_cu_7dd49032_311431cdist_backward_kernel_cuda_implIfNS1_5distsIfE3twoEEEvPT_PKS6_S9_S9_S9_S6_lllllll --------------------------
	.section	.text._ZN2at6native55_GLOBAL__N__6c1c77d0_17_DistanceKernel_cu_7dd49032_311431cdist_backward_kernel_cuda_implIfNS1_5distsIfE3twoEEEvPT_PKS6_S9_S9_S9_S6_lllllll,"ax",@progbits
	.sectioninfo	@"SHI_REGISTERS=28"
	.align	128
.text._ZN2at6native55_GLOBAL__N__6c1c77d0_17_DistanceKernel_cu_7dd49032_311431cdist_backward_kernel_cuda_implIfNS1_5distsIfE3twoEEEvPT_PKS6_S9_S9_S9_S6_lllllll:
        .type           _ZN2at6native55_GLOBAL__N__6c1c77d0_17_DistanceKernel_cu_7dd49032_311431cdist_backward_kernel_cuda_implIfNS1_5distsIfE3twoEEEvPT_PKS6_S9_S9_S9_S6_lllllll,@function
        .size           _ZN2at6native55_GLOBAL__N__6c1c77d0_17_DistanceKernel_cu_7dd49032_311431cdist_backward_kernel_cuda_implIfNS1_5distsIfE3twoEEEvPT_PKS6_S9_S9_S9_S6_lllllll,(.L_x_733 - _ZN2at6native55_GLOBAL__N__6c1c77d0_17_DistanceKernel_cu_7dd49032_311431cdist_backward_kernel_cuda_implIfNS1_5distsIfE3twoEEEvPT_PKS6_S9_S9_S9_S6_lllllll)
        .other          _ZN2at6native55_GLOBAL__N__6c1c77d0_17_DistanceKernel_cu_7dd49032_311431cdist_backward_kernel_cuda_implIfNS1_5distsIfE3twoEEEvPT_PKS6_S9_S9_S9_S6_lllllll,@"STO_CUDA_ENTRY STV_DEFAULT"
_ZN2at6native55_GLOBAL__N__6c1c77d0_17_DistanceKernel_cu_7dd49032_311431cdist_backward_kernel_cuda_implIfNS1_5distsIfE3twoEEEvPT_PKS6_S9_S9_S9_S6_lllllll:
        /* <DEDUP_REMOVED lines=21> */
[----:B------:R-:W-:Y:S01]  /*0150*/  MOV R12, c[0x0][0x1b4] ;  /* 0x00006d00000c7a02 */ /* 0x000fe20000000f00 */
[----:B------:R-:W-:Y:S01]  /*0160*/  IMAD.MOV.U32 R17, RZ, RZ, R13 ;  /* 0x000000ffff117224 */ /* 0x000fe200078e000d */
[----:B------:R-:W-:Y:S01]  /*0170*/  MOV R4, 0x1a0 ;  /* 0x000001a000047802 */ /* 0x000fe20000000f00 */
[----:B------:R-:W-:Y:S02]  /*0180*/  IMAD.MOV.U32 R16, RZ, RZ, c[0x0][0x1b0] ;  /* 0x00006c00ff107624 */ /* 0x000fe400078e00ff */
[----:B------:R-:W-:Y:S05]  /*0190*/  CALL.REL.NOINC `($__internal_1_$__cuda_sm20_div_s64) ;  /* 0x000009b000007944 */ /* 0x000fea0003c00000 */
[--C-:B------:R-:W-:Y:S02]  /*01a0*/  IMAD.MOV R7, RZ, RZ, -R10.reuse ;  /* 0x000000ffff077224 */ /* 0x100fe400078e0a0a */
[----:B------:R-:W-:Y:S02]  /*01b0*/  IMAD.MOV.U32 R5, RZ, RZ, R10 ;  /* 0x000000ffff057224 */ /* 0x000fe400078e000a */
[----:B------:R-:W-:Y:S01]  /*01c0*/  IMAD R6, R7, c[0x0][0x1b0], R0 ;  /* 0x00006c0007067a24 */ /* 0x000fe200078e0200 */
[----:B------:R-:W-:Y:S05]  /*01d0*/  BRA `(.L_x_10) ;  /* 0x0000014000007947 */ /* 0x000fea0003800000 */
.L_x_9:
        /* <DEDUP_REMOVED lines=9> */
[----:B------:R-:W-:-:S05]  /*0270*/  IMAD.HI.U32 R5, R5, R0, RZ ;  /* 0x0000000005057227 */ /* 0x000fca00078e00ff */
[----:B------:R-:W-:-:S05]  /*0280*/  IADD3 R7, -R5, RZ, RZ ;  /* 0x000000ff05077210 */ /* 0x000fca0007ffe1ff */
        /* <DEDUP_REMOVED lines=9> */
.L_x_10:
[----:B------:R-:W-:Y:S05]  /*0320*/  BSYNC B0 ;  /* 0x0000000000007941 */ /* 0x000fea0003800000 */
.L_x_8:
[----:B------:R-:W-:Y:S01]  /*0330*/  SHF.R.S32.HI R7, RZ, 0x1f, R6 ;  /* 0x0000001fff077819 */ /* 0x000fe20000011406 */
[----:B------:R-:W-:Y:S01]  /*0340*/  ULDC.64 UR6, c[0x0][0x118] ;  /* 0x0000460000067ab9 */ /* 0x000fe20000000a00 */
[----:B------:R-:W-:Y:S02]  /*0350*/  BSSY B0, `(.L_x_11) ;  /* 0x000002a000007945 */ /* 0x000fe40003800000 */
[----:B------:R-:W-:-:S04]  /*0360*/  LOP3.LUT R4, R7, c[0x0][0x19c], RZ, 0xfc, !PT ;  /* 0x0000670007047a12 */ /* 0x000fc800078efcff */
        /* <DEDUP_REMOVED lines=8> */
[----:B------:R-:W-:-:S05]  /*03f0*/  IADD3 R9, P0, RZ, -R10, RZ ;  /* 0x8000000aff097210 */ /* 0x000fca0007f1e0ff */
[----:B------:R-:W-:Y:S02]  /*0400*/  IMAD.X R4, RZ, RZ, ~R11, P0 ;  /* 0x000000ffff047224 */ /* 0x000fe400000e0e0b */
[----:B------:R-:W-:-:S04]  /*0410*/  IMAD.WIDE.U32 R16, R9, c[0x0][0x198], R6 ;  /* 0x0000660009107a25 */ /* 0x000fc800078e0006 */
[----:B------:R-:W-:Y:S02]  /*0420*/  IMAD R4, R4, c[0x0][0x198], RZ ;  /* 0x0000660004047a24 */ /* 0x000fe400078e02ff */
[----:B------:R-:W-:Y:S02]  /*0430*/  IMAD.MOV.U32 R6, RZ, RZ, R10 ;  /* 0x000000ffff067224 */ /* 0x000fe400078e000a */
[----:B------:R-:W-:-:S04]  /*0440*/  IMAD R7, R9, c[0x0][0x19c], R4 ;  /* 0x0000670009077a24 */ /* 0x000fc800078e0204 */
[----:B------:R-:W-:Y:S02]  /*0450*/  IMAD.IADD R12, R17, 0x1, R7 ;  /* 0x00000001110c7824 */ /* 0x000fe400078e0207 */
[----:B------:R-:W-:Y:S01]  /*0460*/  IMAD.MOV.U32 R7, RZ, RZ, R11 ;  /* 0x000000ffff077224 */ /* 0x000fe200078e000b */
[----:B------:R-:W-:Y:S05]  /*0470*/  BRA `(.L_x_13) ;  /* 0x0000017000007947 */ /* 0x000fea0003800000 */
.L_x_12:
[----:B------:R-:W0:Y:S01]  /*0480*/  I2F.U32.RP R4, c[0x0][0x198] ;  /* 0x0000660000047b06 */ /* 0x000e220000209000 */
[----:B------:R-:W-:Y:S01]  /*0490*/  ISETP.NE.U32.AND P2, PT, RZ, c[0x0][0x198], PT ;  /* 0x00006600ff007a0c */ /* 0x000fe20003f45070 */
[----:B------:R-:W-:-:S06]  /*04a0*/  IMAD.MOV.U32 R12, RZ, RZ, RZ ;  /* 0x000000ffff0c7224 */ /* 0x000fcc00078e00ff */
[----:B0-----:R-:W0:Y:S02]  /*04b0*/  MUFU.RCP R4, R4 ;  /* 0x0000000400047308 */ /* 0x001e240000001000 */
[----:B0-----:R-:W-:-:S06]  /*04c0*/  IADD3 R8, R4, 0xffffffe, RZ ;  /* 0x0ffffffe04087810 */ /* 0x001fcc0007ffe0ff */
[----:B------:R0:W1:Y:S02]  /*04d0*/  F2I.FTZ.U32.TRUNC.NTZ R9, R8 ;  /* 0x0000000800097305 */ /* 0x000064000021f000 */
[----:B0-----:R-:W-:Y:S01]  /*04e0*/  IMAD.MOV.U32 R8, RZ, RZ, RZ ;  /* 0x000000ffff087224 */ /* 0x001fe200078e00ff */
[----:B-1----:R-:W-:-:S05]  /*04f0*/  IADD3 R7, RZ, -R9, RZ ;  /* 0x80000009ff077210 */ /* 0x002fca0007ffe0ff */
        /* <DEDUP_REMOVED lines=12> */
[----:B------:R-:W-:Y:S01]  /*05c0*/  IMAD R16, R7, c[0x0][0x198], R6 ;  /* 0x0000660007107a24 */ /* 0x000fe200078e0206 */
[----:B------:R-:W-:Y:S01]  /*05d0*/  MOV R6, R9 ;  /* 0x0000000900067202 */ /* 0x000fe20000000f00 */
[----:B------:R-:W-:Y:S02]  /*05e0*/  IMAD.MOV.U32 R7, RZ, RZ, RZ ;  /* 0x000000ffff077224 */ /* 0x000fe400078e00ff */
.L_x_13:
[----:B------:R-:W-:Y:S05]  /*05f0*/  BSYNC B0 ;  /* 0x0000000000007941 */ /* 0x000fea0003800000 */
.L_x_11:
[----:B------:R-:W-:Y:S01]  /*0600*/  IMAD R9, R7, c[0x0][0x1a0], RZ ;  /* 0x0000680007097a24 */ /* 0x000fe200078e02ff */
[----:B------:R-:W-:Y:S01]  /*0610*/  SHF.R.S32.HI R8, RZ, 0x1f, R5 ;  /* 0x0000001fff087819 */ /* 0x000fe20000011405 */
[----:B------:R-:W-:Y:S01]  /*0620*/  IMAD.WIDE.U32 R10, R6, c[0x0][0x1a0], RZ ;  /* 0x00006800060a7a25 */ /* 0x000fe200078e00ff */
[----:B------:R-:W-:Y:S01]  /*0630*/  SHF.L.U64.HI R14, R0, 0x2, R13 ;  /* 0x00000002000e7819 */ /* 0x000fe2000001020d */
[----:B------:R-:W-:Y:S02]  /*0640*/  ULDC UR4, c[0x0][0x1a0] ;  /* 0x0000680000047ab9 */ /* 0x000fe40000000800 */
[----:B------:R-:W-:Y:S01]  /*0650*/  IMAD R9, R6, c[0x0][0x1a4], R9 ;  /* 0x0000690006097a24 */ /* 0x000fe200078e0209 */
[----:B------:R-:W-:Y:S01]  /*0660*/  ULDC UR5, c[0x0][0x1b0] ;  /* 0x00006c0000057ab9 */ /* 0x000fe20000000800 */
[----:B------:R-:W-:Y:S01]  /*0670*/  IMAD R4, R8, c[0x0][0x1b8], RZ ;  /* 0x00006e0008047a24 */ /* 0x000fe200078e02ff */
[----:B------:R-:W-:Y:S01]  /*0680*/  UIMAD UR4, UR4, UR5, URZ ;  /* 0x00000005040472a4 */ /* 0x000fe2000f8e023f */
[----:B------:R-:W-:-:S02]  /*0690*/  IMAD.IADD R11, R11, 0x1, R9 ;  /* 0x000000010b0b7824 */ /* 0x000fc400078e0209 */
[C---:B------:R-:W-:Y:S02]  /*06a0*/  IMAD R9, R5.reuse, c[0x0][0x1bc], R4 ;  /* 0x00006f0005097a24 */ /* 0x040fe400078e0204 */
[----:B------:R-:W-:-:S04]  /*06b0*/  IMAD.WIDE.U32 R10, R5, c[0x0][0x1b8], R10 ;  /* 0x00006e00050a7a25 */ /* 0x000fc800078e000a */
[----:B------:R-:W-:Y:S01]  /*06c0*/  IMAD.IADD R9, R11, 0x1, R9 ;  /* 0x000000010b097824 */ /* 0x000fe200078e0209 */
[----:B------:R-:W-:Y:S01]  /*06d0*/  IADD3 R11, P0, R10, c[0x0][0x1a0], RZ ;  /* 0x000068000a0b7a10 */ /* 0x000fe20007f1e0ff */
[----:B------:R-:W-:Y:S01]  /*06e0*/  IMAD.SHL.U32 R0, R0, 0x4, RZ ;  /* 0x0000000400007824 */ /* 0x000fe200078e00ff */
[----:B------:R-:W-:Y:S01]  /*06f0*/  IADD3 R4, P1, R2, R10, RZ ;  /* 0x0000000a02047210 */ /* 0x000fe20007f3e0ff */
[----:B------:R-:W-:Y:S01]  /*0700*/  IMAD R15, R5, UR4, RZ ;  /* 0x00000004050f7c24 */ /* 0x000fe2000f8e02ff */
[----:B------:R-:W-:Y:S02]  /*0710*/  IADD3.X R10, R9, c[0x0][0x1a4], RZ, P0, !PT ;  /* 0x00006900090a7a10 */ /* 0x000fe400007fe4ff */
[----:B------:R-:W-:Y:S02]  /*0720*/  IADD3.X R13, R3, R9, RZ, P1, !PT ;  /* 0x00000009030d7210 */ /* 0x000fe40000ffe4ff */
[----:B------:R-:W-:Y:S02]  /*0730*/  ISETP.GE.U32.AND P0, PT, R4, R11, PT ;  /* 0x0000000b0400720c */ /* 0x000fe40003f06070 */
[----:B------:R-:W-:-:S02]  /*0740*/  IADD3 R18, P1, R0, c[0x0][0x168], RZ ;  /* 0x00005a0000127a10 */ /* 0x000fc40007f3e0ff */
[----:B------:R-:W-:Y:S02]  /*0750*/  ISETP.GE.AND.EX P0, PT, R13, R10, PT, P0 ;  /* 0x0000000a0d00720c */ /* 0x000fe40003f06300 */
[----:B------:R-:W-:Y:S02]  /*0760*/  IADD3 R20, P2, R0, c[0x0][0x180], RZ ;  /* 0x0000600000147a10 */ /* 0x000fe40007f5e0ff */
[C---:B------:R-:W-:Y:S02]  /*0770*/  IADD3.X R19, R14.reuse, c[0x0][0x16c], RZ, P1, !PT ;  /* 0x00005b000e137a10 */ /* 0x040fe40000ffe4ff */
[----:B------:R-:W-:-:S07]  /*0780*/  IADD3.X R21, R14, c[0x0][0x184], RZ, P2, !PT ;  /* 0x000061000e157a10 */ /* 0x000fce00017fe4ff */
        /* <DEDUP_REMOVED lines=23> */
[C---:B------:R-:W-:Y:S02]  /*0900*/  IMAD R17, R6.reuse, c[0x0][0x1a4], R15 ;  /* 0x0000690006117a24 */ /* 0x040fe400078e020f */
[----:B------:R-:W-:Y:S01]  /*0910*/  IMAD.WIDE.U32 R6, R6, c[0x0][0x1a0], R2 ;  /* 0x0000680006067a25 */ /* 0x000fe200078e0002 */
[----:B------:R-:W-:Y:S02]  /*0920*/  LEA R2, P0, R11, c[0x0][0x170], 0x2 ;  /* 0x00005c000b027a11 */ /* 0x000fe400078010ff */
[----:B------:R-:W-:Y:S01]  /*0930*/  LEA R3, P1, R8, c[0x0][0x178], 0x2 ;  /* 0x00005e0008037a11 */ /* 0x000fe200078210ff */
[----:B------:R-:W-:Y:S01]  /*0940*/  IMAD.IADD R5, R9, 0x1, R5 ;  /* 0x0000000109057824 */ /* 0x000fe200078e0205 */
[----:B------:R-:W-:Y:S01]  /*0950*/  LEA.HI.X R10, R11, c[0x0][0x174], R10, 0x2, P0 ;  /* 0x00005d000b0a7a11 */ /* 0x000fe200000f140a */
[----:B------:R-:W-:Y:S01]  /*0960*/  IMAD.IADD R17, R7, 0x1, R17 ;  /* 0x0000000107117824 */ /* 0x000fe200078e0211 */
[----:B------:R-:W-:Y:S02]  /*0970*/  LEA R15, P0, R4, c[0x0][0x170], 0x2 ;  /* 0x00005c00040f7a11 */ /* 0x000fe400078010ff */
[----:B------:R-:W-:-:S02]  /*0980*/  LEA.HI.X R16, R8, c[0x0][0x17c], R5, 0x2, P1 ;  /* 0x00005f0008107a11 */ /* 0x000fc400008f1405 */
[----:B------:R-:W-:Y:S02]  /*0990*/  LEA R8, P1, R6, c[0x0][0x160], 0x2 ;  /* 0x0000580006087a11 */ /* 0x000fe400078210ff */
[----:B------:R-:W-:Y:S02]  /*09a0*/  LEA.HI.X R7, R4, c[0x0][0x174], R13, 0x2, P0 ;  /* 0x00005d0004077a11 */ /* 0x000fe400000f140d */
[----:B------:R-:W-:Y:S02]  /*09b0*/  LEA.HI.X R11, R6, c[0x0][0x164], R17, 0x2, P1 ;  /* 0x00005900060b7a11 */ /* 0x000fe400008f1411 */
[----:B0-----:R-:W-:Y:S02]  /*09c0*/  MOV R13, R3 ;  /* 0x00000003000d7202 */ /* 0x001fe40000000f00 */
.L_x_14:
[----:B-----5:R-:W-:-:S13]  /*09d0*/  FSETP.NEU.FTZ.AND P0, PT, R14, RZ, PT ;  /* 0x000000ff0e00720b */ /* 0x020fda0003f1d000 */
[----:B------:R-:W-:Y:S02]  /*09e0*/  @P0 IMAD.MOV.U32 R6, RZ, RZ, R15 ;  /* 0x000000ffff060224 */ /* 0x000fe400078e000f */
[----:B------:R-:W-:Y:S02]  /*09f0*/  @P0 IMAD.MOV.U32 R4, RZ, RZ, R13 ;  /* 0x000000ffff040224 */ /* 0x000fe400078e000d */
[----:B------:R-:W-:Y:S02]  /*0a00*/  @P0 IMAD.MOV.U32 R5, RZ, RZ, R16 ;  /* 0x000000ffff050224 */ /* 0x000fe400078e0010 */
[----:B------:R-:W2:Y:S04]  /*0a10*/  @P0 LDG.E R6, [R6.64] ;  /* 0x0000000606060981 */ /* 0x000ea8000c1e1900 */
[----:B------:R0:W2:Y:S01]  /*0a20*/  @P0 LDG.E R3, [R4.64] ;  /* 0x0000000604030981 */ /* 0x0000a2000c1e1900 */
[----:B------:R-:W1:Y:S01]  /*0a30*/  @P0 MUFU.RCP R12, R14 ;  /* 0x0000000e000c0308 */ /* 0x000e620000001000 */
[----:B0-----:R-:W-:Y:S01]  /*0a40*/  MOV R4, R8 ;  /* 0x0000000800047202 */ /* 0x001fe20000000f00 */
[----:B------:R-:W-:Y:S01]  /*0a50*/  IMAD.MOV.U32 R5, RZ, RZ, R11 ;  /* 0x000000ffff057224 */ /* 0x000fe200078e000b */
[----:B------:R-:W-:-:S02]  /*0a60*/  IADD3 R8, P2, R8, UR8, RZ ;  /* 0x0000000808087c10 */ /* 0x000fc4000ff5e0ff */
[----:B------:R-:W-:Y:S02]  /*0a70*/  IADD3 R13, P1, R13, UR8, RZ ;  /* 0x000000080d0d7c10 */ /* 0x000fe4000ff3e0ff */
[----:B------:R-:W-:Y:S02]  /*0a80*/  IADD3.X R11, R11, UR5, RZ, P2, !PT ;  /* 0x000000050b0b7c10 */ /* 0x000fe400097fe4ff */
[----:B------:R-:W-:Y:S01]  /*0a90*/  IADD3.X R16, R16, UR5, RZ, P1, !PT ;  /* 0x0000000510107c10 */ /* 0x000fe20008ffe4ff */
[----:B--2---:R-:W-:-:S04]  /*0aa0*/  @P0 FADD.FTZ R9, -R3, R6 ;  /* 0x0000000603090221 */ /* 0x004fc80000010100 */
[----:B------:R-:W-:Y:S02]  /*0ab0*/  @P0 FMUL.FTZ R9, R0, R9 ;  /* 0x0000000900090220 */ /* 0x000fe40000410000 */
[----:B------:R-:W-:Y:S02]  /*0ac0*/  IMAD.MOV.U32 R3, RZ, RZ, RZ ;  /* 0x000000ffff037224 */ /* 0x000fe400078e00ff */
[----:B-1----:R-:W-:Y:S01]  /*0ad0*/  @P0 FMUL.FTZ R3, R9, R12 ;  /* 0x0000000c09030220 */ /* 0x002fe20000410000 */
[----:B------:R-:W-:-:S04]  /*0ae0*/  IADD3 R15, P0, R15, UR8, RZ ;  /* 0x000000080f0f7c10 */ /* 0x000fc8000ff1e0ff */
[----:B------:R0:W-:Y:S01]  /*0af0*/  STG.E [R4.64], R3 ;  /* 0x0000000304007986 */ /* 0x0001e2000c101906 */
[----:B------:R-:W-:Y:S02]  /*0b00*/  IADD3.X R7, R7, UR5, RZ, P0, !PT ;  /* 0x0000000507077c10 */ /* 0x000fe400087fe4ff */
[----:B------:R-:W-:-:S04]  /*0b10*/  ISETP.GE.U32.AND P0, PT, R15, R2, PT ;  /* 0x000000020f00720c */ /* 0x000fc80003f06070 */
[----:B------:R-:W-:-:S13]  /*0b20*/  ISETP.GE.U32.AND.EX P0, PT, R7, R10, PT, P0 ;  /* 0x0000000a0700720c */ /* 0x000fda0003f06100 */
[----:B0-----:R-:W-:Y:S05]  /*0b30*/  @!P0 BRA `(.L_x_14) ;  /* 0xfffffe9000008947 */ /* 0x001fea000383ffff */
[----:B------:R-:W-:Y:S05]  /*0b40*/  EXIT ;  /* 0x000000000000794d */ /* 0x000fea0003800000 */
        .weak           $__internal_1_$__cuda_sm20_div_s64
        .type           $__internal_1_$__cuda_sm20_div_s64,@function
        .size           $__internal_1_$__cuda_sm20_div_s64,(.L_x_733 - $__internal_1_$__cuda_sm20_div_s64)
$__internal_1_$__cuda_sm20_div_s64:
        /* <DEDUP_REMOVED lines=15> */
[----:B------:R-:W-:Y:S01]  /*0c40*/  IMAD.X R23, RZ, RZ, ~R11, P0 ;  /* 0x000000ffff177224 */ /* 0x000fe200000e0e0b */
[----:B------:R-:W-:-:S03]  /*0c50*/  MOV R11, R14 ;  /* 0x0000000e000b7202 */ /* 0x000fc60000000f00 */
[-C--:B------:R-:W-:Y:S02]  /*0c60*/  IMAD R25, R15, R23.reuse, RZ ;  /* 0x000000170f197224 */ /* 0x080fe400078e02ff */
[----:B------:R-:W-:-:S04]  /*0c70*/  IMAD.WIDE.U32 R10, P0, R14, R23, R10 ;  /* 0x000000170e0a7225 */ /* 0x000fc8000780000a */
[----:B------:R-:W-:-:S04]  /*0c80*/  IMAD.HI.U32 R19, R15, R23, RZ ;  /* 0x000000170f137227 */ /* 0x000fc800078e00ff */
[----:B------:R-:W-:-:S04]  /*0c90*/  IMAD.HI.U32 R10, P1, R15, R21, R10 ;  /* 0x000000150f0a7227 */ /* 0x000fc8000782000a */
[----:B------:R-:W-:Y:S01]  /*0ca0*/  IMAD.X R19, R19, 0x1, R15, P0 ;  /* 0x0000000113137824 */ /* 0x000fe200000e060f */
        /* <DEDUP_REMOVED lines=15> */
[----:B------:R-:W-:Y:S02]  /*0da0*/  IADD3 R14, P2, R11, R10, RZ ;  /* 0x0000000a0b0e7210 */ /* 0x000fe40007f5e0ff */
[----:B------:R-:W-:Y:S02]  /*0db0*/  IADD3.X R11, R20, R19, RZ, P0, !PT ;  /* 0x00000013140b7210 */ /* 0x000fe400007fe4ff */
[----:B------:R-:W-:Y:S01]  /*0dc0*/  SEL R19, R18, R17, !P3 ;  /* 0x0000001112137207 */ /* 0x000fe20005800000 */
[----:B------:R-:W-:Y:S01]  /*0dd0*/  IMAD.HI.U32 R10, R14, R15, RZ ;  /* 0x0000000f0e0a7227 */ /* 0x000fe200078e00ff */
[----:B------:R-:W-:-:S03]  /*0de0*/  IADD3.X R18, RZ, RZ, R11, P2, P1 ;  /* 0x000000ffff127210 */ /* 0x000fc600017e240b */
[----:B------:R-:W-:Y:S02]  /*0df0*/  IMAD.MOV.U32 R11, RZ, RZ, RZ ;  /* 0x000000ffff0b7224 */ /* 0x000fe400078e00ff */
[-C--:B------:R-:W-:Y:S02]  /*0e00*/  IMAD R21, R18, R19.reuse, RZ ;  /* 0x0000001312157224 */ /* 0x080fe400078e02ff */
[----:B------:R-:W-:-:S04]  /*0e10*/  IMAD.WIDE.U32 R10, R14, R19, R10 ;  /* 0x000000130e0a7225 */ /* 0x000fc800078e000a */
[----:B------:R-:W-:-:S04]  /*0e20*/  IMAD.HI.U32 R23, R18, R19, RZ ;  /* 0x0000001312177227 */ /* 0x000fc800078e00ff */
[----:B------:R-:W-:-:S04]  /*0e30*/  IMAD.HI.U32 R10, P0, R18, R15, R10 ;  /* 0x0000000f120a7227 */ /* 0x000fc8000780000a */
[----:B------:R-:W-:Y:S01]  /*0e40*/  IMAD.X R23, RZ, RZ, R23, P0 ;  /* 0x000000ffff177224 */ /* 0x000fe200000e0617 */
[----:B------:R-:W-:-:S05]  /*0e50*/  IADD3 R21, P1, R21, R10, RZ ;  /* 0x0000000a15157210 */ /* 0x000fca0007f3e0ff */
[----:B------:R-:W-:-:S04]  /*0e60*/  IMAD.WIDE.U32 R10, R21, R8, RZ ;  /* 0x00000008150a7225 */ /* 0x000fc800078e00ff */
[----:B------:R-:W-:Y:S01]  /*0e70*/  IMAD.X R23, RZ, RZ, R23, P1 ;  /* 0x000000ffff177224 */ /* 0x000fe200008e0617 */
[----:B------:R-:W-:Y:S01]  /*0e80*/  IADD3 R25, P1, -R10, R15, RZ ;  /* 0x0000000f0a197210 */ /* 0x000fe20007f3e1ff */
[----:B------:R-:W-:-:S03]  /*0e90*/  IMAD R11, R21, R9, R11 ;  /* 0x00000009150b7224 */ /* 0x000fc600078e020b */
[-C--:B------:R-:W-:Y:S01]  /*0ea0*/  ISETP.GE.U32.AND P0, PT, R25, R8.reuse, PT ;  /* 0x000000081900720c */ /* 0x080fe20003f06070 */
[----:B------:R-:W-:-:S05]  /*0eb0*/  IMAD R10, R23, R8, R11 ;  /* 0x00000008170a7224 */ /* 0x000fca00078e020b */
[----:B------:R-:W-:Y:S02]  /*0ec0*/  IADD3.X R19, ~R10, R19, RZ, P1, !PT ;  /* 0x000000130a137210 */ /* 0x000fe40000ffe5ff */
[----:B------:R-:W-:Y:S02]  /*0ed0*/  IADD3 R11, P1, R25, -R8, RZ ;  /* 0x80000008190b7210 */ /* 0x000fe40007f3e0ff */
[----:B------:R-:W-:Y:S02]  /*0ee0*/  ISETP.GE.U32.AND.EX P0, PT, R19, R9, PT, P0 ;  /* 0x000000091300720c */ /* 0x000fe40003f06100 */
[----:B------:R-:W-:Y:S01]  /*0ef0*/  IADD3 R10, P2, R21, 0x1, RZ ;  /* 0x00000001150a7810 */ /* 0x000fe20007f5e0ff */
[----:B------:R-:W-:Y:S01]  /*0f00*/  IMAD.X R15, R19, 0x1, ~R9, P1 ;  /* 0x00000001130f7824 */ /* 0x000fe200008e0e09 */
[----:B------:R-:W-:Y:S02]  /*0f10*/  SEL R11, R11, R25, P0 ;  /* 0x000000190b0b7207 */ /* 0x000fe40000000000 */
[----:B------:R-:W-:Y:S01]  /*0f20*/  SEL R21, R10, R21, P0 ;  /* 0x000000150a157207 */ /* 0x000fe20000000000 */
[----:B------:R-:W-:Y:S01]  /*0f30*/  IMAD.X R14, RZ, RZ, R23, P2 ;  /* 0x000000ffff0e7224 */ /* 0x000fe200010e0617 */
[----:B------:R-:W-:-:S02]  /*0f40*/  SEL R15, R15, R19, P0 ;  /* 0x000000130f0f7207 */ /* 0x000fc40000000000 */
[----:B------:R-:W-:Y:S02]  /*0f50*/  ISETP.GE.U32.AND P1, PT, R11, R8, PT ;  /* 0x000000080b00720c */ /* 0x000fe40003f26070 */
[----:B------:R-:W-:Y:S02]  /*0f60*/  SEL R8, R14, R23, P0 ;  /* 0x000000170e087207 */ /* 0x000fe40000000000 */
[----:B------:R-:W-:Y:S02]  /*0f70*/  IADD3 R10, P2, R21, 0x1, RZ ;  /* 0x00000001150a7810 */ /* 0x000fe40007f5e0ff */
[----:B------:R-:W-:Y:S02]  /*0f80*/  ISETP.GE.U32.AND.EX P0, PT, R15, R9, PT, P1 ;  /* 0x000000090f00720c */ /* 0x000fe40003f06110 */
[----:B------:R-:W-:Y:S01]  /*0f90*/  LOP3.LUT R14, R12, R17, RZ, 0x3c, !PT ;  /* 0x000000110c0e7212 */ /* 0x000fe200078e3cff */
[----:B------:R-:W-:Y:S01]  /*0fa0*/  IMAD.X R11, RZ, RZ, R8, P2 ;  /* 0x000000ffff0b7224 */ /* 0x000fe200010e0608 */
[----:B------:R-:W-:-:S02]  /*0fb0*/  SEL R10, R10, R21, P0 ;  /* 0x000000150a0a7207 */ /* 0x000fc40000000000 */
[----:B------:R-:W-:Y:S02]  /*0fc0*/  ISETP.GE.AND P1, PT, R14, RZ, PT ;  /* 0x000000ff0e00720c */ /* 0x000fe40003f26270 */
[----:B------:R-:W-:Y:S02]  /*0fd0*/  SEL R11, R11, R8, P0 ;  /* 0x000000080b0b7207 */ /* 0x000fe40000000000 */
[-C--:B------:R-:W-:Y:S02]  /*0fe0*/  IADD3 R9, P2, RZ, -R10.reuse, RZ ;  /* 0x8000000aff097210 */ /* 0x080fe40007f5e0ff */
[----:B------:R-:W-:Y:S02]  /*0ff0*/  ISETP.NE.U32.AND P0, PT, R16, RZ, PT ;  /* 0x000000ff1000720c */ /* 0x000fe40003f05070 */
[-C--:B------:R-:W-:Y:S02]  /*1000*/  IADD3.X R8, RZ, ~R11.reuse, RZ, P2, !PT ;  /* 0x8000000bff087210 */ /* 0x080fe400017fe4ff */
[----:B------:R-:W-:Y:S01]  /*1010*/  SEL R10, R9, R10, !P1 ;  /* 0x0000000a090a7207 */ /* 0x000fe20004800000 */
[----:B------:R-:W-:Y:S01]  /*1020*/  IMAD.MOV.U32 R9, RZ, RZ, 0x0 ;  /* 0x00000000ff097424 */ /* 0x000fe200078e00ff */
[----:B------:R-:W-:Y:S01]  /*1030*/  SEL R11, R8, R11, !P1 ;  /* 0x0000000b080b7207 */ /* 0x000fe20004800000 */
[----:B------:R-:W-:Y:S01]  /*1040*/  IMAD.MOV.U32 R8, RZ, RZ, R4 ;  /* 0x000000ffff087224 */ /* 0x000fe200078e0004 */
[----:B------:R-:W-:-:S04]  /*1050*/  ISETP.NE.AND.EX P0, PT, R12, RZ, PT, P0 ;  /* 0x000000ff0c00720c */ /* 0x000fc80003f05300 */
[----:B------:R-:W-:Y:S02]  /*1060*/  SEL R10, R10, 0xffffffff, P0 ;  /* 0xffffffff0a0a7807 */ /* 0x000fe40000000000 */
[----:B------:R-:W-:Y:S01]  /*1070*/  SEL R11, R11, 0xffffffff, P0 ;  /* 0xffffffff0b0b7807 */ /* 0x000fe20000000000 */
[----:B------:R-:W-:Y:S06]  /*1080*/  RET.REL.NODEC R8 `(_ZN2at6native55_GLOBAL__N__6c1c77d0_17_DistanceKernel_cu_7dd49032_311431cdist_backward_kernel_cuda_implIfNS1_5distsIfE3twoEEEvPT_PKS6_S9_S9_S9_S6_lllllll) ;  /* 0xffffef7008007950 */ /* 0x000fec0003c3ffff */
.L_x_15:
        /* <DEDUP_REMOVED lines=15> */
.L_x_733:


//--------------------- .text._ZN2at6native55_GLOBAL__N__6c1c77d0_17_DistanceKernel_cu_7dd49032_311431cdist_backward_kernel_cuda_implIfNS1_5distsIfE6lt_twoEEEvPT_PKS6_S9_S9_S9_S6_lllllll --------------------------
	.section	.text._ZN2at6native55_GLOBAL__N__6c1c77d0_17_DistanceKernel_cu_7dd49032_311431cdist_backward_kernel_cuda_implIfNS1_5distsIfE6lt_twoEEEvPT_PKS6_S9_S9_S9_S6_lllllll,"ax",@progbits
	.sectioninfo	@"SHI_REGISTERS=28"
	.align	128
.text._ZN2at6native55_GLOBAL__N__6c1c77d0_17_DistanceKernel_cu_7dd49032_311431cdist_backward_kernel_cuda_implIfNS1_5distsIfE6lt_twoEEEvPT_PKS6_S9_S9_S9_S6_lllllll:
        .type           _ZN2at6native55_GLOBAL__N__6c1c77d0_17_DistanceKernel_cu_7dd49032_311431cdist_backward_kernel_cuda_implIfNS1_5distsIfE6lt_twoEEEvPT_PKS6_S9_S9_S9_S6_lllllll,@function
        .size           _ZN2at6native55_GLOBAL__N__6c1c77d0_17_DistanceKernel_cu_7dd49032_311431cdist_backward_kernel_cuda_implIfNS1_5distsIfE6lt_twoEEEvPT_PKS6_S9_S9_S9_S6_lllllll,(.L_x_735 - _ZN2at6native55_GLOBAL__N__6c1c77d0_17_DistanceKernel_cu_7dd49032_311431cdist_backward_kernel_cuda_implIfNS1_5distsIfE6lt_twoEEEvPT_PKS6_S9_S9_S9_S6_lllllll)
        .other          _ZN2at6native55_GLOBAL__N__6c1c77d0_17_DistanceKernel_cu_7dd49032_311431cdist_backward_kernel_cuda_implIfNS1_5distsIfE6lt_twoEEEvPT_PKS6_S9_S9_S9_S6_lllllll,@"STO_CUDA_ENTRY STV_DEFAULT"
_ZN2at6native55_GLOBAL__N__6c1c77d0_17_DistanceKernel_cu_7dd49032_311431cdist_backward_kernel_cuda_implIfNS1_5distsIfE6lt_twoEEEvPT_PKS6_S9_S9_S9_S6_lllllll:
        /* <DEDUP_REMOVED lines=25> */
[----:B------:R-:W-:Y:S05]  /*0190*/  CALL.REL.NOINC `($__internal_2_$__cuda_sm20_div_s64) ;  /* 0x00000d9000007944 */ /* 0x000fea0003c00000 */
[----:B------:R-:W-:Y:S01]  /*01a0*/  IADD3 R7, -R10, RZ, RZ ;  /* 0x000000ff0a077210 */ /* 0x000fe20007ffe1ff */
[----:B------:R-:W-:-:S04]  /*01b0*/  IMAD.MOV.U32 R5, RZ, RZ, R10 ;  /* 0x000000ffff057224 */ /* 0x000fc800078e000a */
[----:B------:R-:W-:Y:S01]  /*01c0*/  IMAD R6, R7, c[0x0][0x1b0], R0 ;  /* 0x00006c0007067a24 */ /* 0x000fe200078e0200 */
[----:B------:R-:W-:Y:S05]  /*01d0*/  BRA `(.L_x_18) ;  /* 0x0000014000007947 */ /* 0x000fea0003800000 */
.L_x_17:
        /* <DEDUP_REMOVED lines=17> */
[----:B------:R-:W-:-:S04]  /*02f0*/  @!P2 LOP3.LUT R5, RZ, c[0x0][0x1b0], RZ, 0x33, !PT ;  /* 0x00006c00ff05aa12 */ /* 0x000fc800078e33ff */
[----:B------:R-:W-:-:S05]  /*0300*/  IADD3 R7, -R5, RZ, RZ ;  /* 0x000000ff05077210 */ /* 0x000fca0007ffe1ff */
[----:B------:R-:W-:Y:S02]  /*0310*/  IMAD R6, R7, c[0x0][0x1b0], R0 ;  /* 0x00006c0007067a24 */ /* 0x000fe400078e0200 */
.L_x_18:
[----:B------:R-:W-:Y:S05]  /*0320*/  BSYNC B0 ;  /* 0x0000000000007941 */ /* 0x000fea0003800000 */
.L_x_16:
[----:B------:R-:W-:Y:S01]  /*0330*/  SHF.R.S32.HI R7, RZ, 0x1f, R6 ;  /* 0x0000001fff077819 */ /* 0x000fe20000011406 */
[----:B------:R-:W-:Y:S01]  /*0340*/  ULDC.64 UR6, c[0x0][0x118] ;  /* 0x0000460000067ab9 */ /* 0x000fe20000000a00 */
[----:B------:R-:W-:Y:S02]  /*0350*/  BSSY B0, `(.L_x_19) ;  /* 0x000002b000007945 */ /* 0x000fe40003800000 */
[----:B------:R-:W-:-:S04]  /*0360*/  LOP3.LUT R4, R7, c[0x0][0x19c], RZ, 0xfc, !PT ;  /* 0x0000670007047a12 */ /* 0x000fc800078efcff */
        /* <DEDUP_REMOVED lines=8> */
[----:B------:R-:W-:-:S04]  /*03f0*/  IADD3 R9, P0, RZ, -R10, RZ ;  /* 0x8000000aff097210 */ /* 0x000fc80007f1e0ff */
[----:B------:R-:W-:Y:S01]  /*0400*/  IADD3.X R4, RZ, ~R11, RZ, P0, !PT ;  /* 0x8000000bff047210 */ /* 0x000fe200007fe4ff */
[----:B------:R-:W-:-:S04]  /*0410*/  IMAD.WIDE.U32 R6, R9, c[0x0][0x198], R6 ;  /* 0x0000660009067a25 */ /* 0x000fc800078e0006 */
[----:B------:R-:W-:Y:S02]  /*0420*/  IMAD R4, R4, c[0x0][0x198], RZ ;  /* 0x0000660004047a24 */ /* 0x000fe400078e02ff */
[----:B------:R-:W-:Y:S02]  /*0430*/  IMAD.MOV.U32 R12, RZ, RZ, R6 ;  /* 0x000000ffff0c7224 */ /* 0x000fe400078e0006 */
[----:B------:R-:W-:Y:S02]  /*0440*/  IMAD R9, R9, c[0x0][0x19c], R4 ;  /* 0x0000670009097a24 */ /* 0x000fe400078e0204 */
[----:B------:R-:W-:Y:S02]  /*0450*/  IMAD.MOV.U32 R6, RZ, RZ, R10 ;  /* 0x000000ffff067224 */ /* 0x000fe400078e000a */
[----:B------:R-:W-:Y:S02]  /*0460*/  IMAD.IADD R14, R7, 0x1, R9 ;  /* 0x00000001070e7824 */ /* 0x000fe400078e0209 */
[----:B------:R-:W-:Y:S01]  /*0470*/  IMAD.MOV.U32 R7, RZ, RZ, R11 ;  /* 0x000000ffff077224 */ /* 0x000fe200078e000b */
[----:B------:R-:W-:Y:S05]  /*0480*/  BRA `(.L_x_21) ;  /* 0x0000017000007947 */ /* 0x000fea0003800000 */
.L_x_20:
        /* <DEDUP_REMOVED lines=23> */
.L_x_21:
[----:B------:R-:W-:Y:S05]  /*0600*/  BSYNC B0 ;  /* 0x0000000000007941 */ /* 0x000fea0003800000 */
.L_x_19:
        /* <DEDUP_REMOVED lines=15> */
[----:B------:R-:W-:Y:S02]  /*0700*/  IADD3 R8, P1, R2, R8, RZ ;  /* 0x0000000802087210 */ /* 0x000fe40007f3e0ff */
[----:B------:R-:W-:Y:S02]  /*0710*/  IADD3.X R10, R11, c[0x0][0x1a4], RZ, P0, !PT ;  /* 0x000069000b0a7a10 */ /* 0x000fe400007fe4ff */
[----:B------:R-:W-:Y:S02]  /*0720*/  IADD3.X R11, R3, R11, RZ, P1, !PT ;  /* 0x0000000b030b7210 */ /* 0x000fe40000ffe4ff */
[----:B------:R-:W-:Y:S02]  /*0730*/  ISETP.GE.U32.AND P0, PT, R8, R9, PT ;  /* 0x000000090800720c */ /* 0x000fe40003f06070 */
[----:B------:R-:W-:-:S02]  /*0740*/  IADD3 R18, P1, R0, c[0x0][0x168], RZ ;  /* 0x00005a0000127a10 */ /* 0x000fc40007f3e0ff */
[----:B------:R-:W-:Y:S02]  /*0750*/  ISETP.GE.AND.EX P0, PT, R11, R10, PT, P0 ;  /* 0x0000000a0b00720c */ /* 0x000fe40003f06300 */
[----:B------:R-:W-:Y:S02]  /*0760*/  IADD3 R20, P2, R0, c[0x0][0x180], RZ ;  /* 0x0000600000147a10 */ /* 0x000fe40007f5e0ff */
[C---:B------:R-:W-:Y:S02]  /*0770*/  IADD3.X R19, R13.reuse, c[0x0][0x16c], RZ, P1, !PT ;  /* 0x00005b000d137a10 */ /* 0x040fe40000ffe4ff */
[----:B------:R-:W-:Y:S01]  /*0780*/  IADD3.X R21, R13, c[0x0][0x184], RZ, P2, !PT ;  /* 0x000061000d157a10 */ /* 0x000fe200017fe4ff */
[----:B------:R-:W-:-:S06]  /*0790*/  IMAD R13, R5, UR4, RZ ;  /* 0x00000004050d7c24 */ /* 0x000fcc000f8e02ff */
        /* <DEDUP_REMOVED lines=8> */
[----:B------:R-:W-:-:S03]  /*0820*/  UIMAD UR4, UR4, UR5, URZ ;  /* 0x00000005040472a4 */ /* 0x000fc6000f8e023f */
[----:B------:R-:W-:Y:S01]  /*0830*/  IMAD R5, R5, c[0x0][0x1c4], R22 ;  /* 0x0000710005057a24 */ /* 0x000fe200078e0216 */
[----:B------:R-:W-:Y:S01]  /*0840*/  USHF.R.S32.HI UR5, URZ, 0x1f, UR4 ;  /* 0x0000001f3f057899 */ /* 0x000fe20008011404 */
[----:B------:R-:W-:-:S04]  /*0850*/  IMAD.WIDE.U32 R6, R12, c[0x0][0x190], R6 ;  /* 0x000064000c067a25 */ /* 0x000fc800078e0006 */
[----:B------:R-:W-:Y:S02]  /*0860*/  IMAD R23, R12, c[0x0][0x194], R15 ;  /* 0x000065000c177a24 */ /* 0x000fe400078e020f */
[----:B------:R-:W-:Y:S02]  /*0870*/  IMAD R15, R14, c[0x0][0x1a0], RZ ;  /* 0x000068000e0f7a24 */ /* 0x000fe400078e02ff */
[----:B------:R-:W-:Y:S02]  /*0880*/  IMAD.IADD R17, R17, 0x1, R5 ;  /* 0x0000000111117824 */ /* 0x000fe400078e0205 */
[----:B------:R-:W-:Y:S02]  /*0890*/  IMAD.IADD R5, R7, 0x1, R23 ;  /* 0x0000000107057824 */ /* 0x000fe400078e0217 */
[C---:B------:R-:W-:Y:S02]  /*08a0*/  IMAD R7, R12.reuse, c[0x0][0x1a4], R15 ;  /* 0x000069000c077a24 */ /* 0x040fe400078e020f */
[----:B------:R-:W-:Y:S01]  /*08b0*/  IMAD.WIDE.U32 R14, R12, c[0x0][0x1a0], R16 ;  /* 0x000068000c0e7a25 */ /* 0x000fe200078e0010 */
[----:B------:R-:W-:-:S03]  /*08c0*/  IADD3 R12, P0, R2, R13, RZ ;  /* 0x0000000d020c7210 */ /* 0x000fc60007f1e0ff */
[----:B------:R-:W-:Y:S01]  /*08d0*/  IMAD R5, R5, c[0x0][0x1a0], RZ ;  /* 0x0000680005057a24 */ /* 0x000fe200078e02ff */
[----:B------:R-:W-:Y:S01]  /*08e0*/  LEA.HI.X.SX32 R13, R13, R3, 0x1, P0 ;  /* 0x000000030d0d7211 */ /* 0x000fe200000f0eff */
[----:B------:R-:W-:Y:S01]  /*08f0*/  IMAD.IADD R3, R15, 0x1, R7 ;  /* 0x000000010f037824 */ /* 0x000fe200078e0207 */
[C---:B------:R-:W-:Y:S01]  /*0900*/  LEA R2, P0, R9.reuse, c[0x0][0x170], 0x2 ;  /* 0x00005c0009027a11 */ /* 0x040fe200078010ff */
[----:B------:R-:W-:Y:S01]  /*0910*/  IMAD R17, R6, c[0x0][0x1a4], R5 ;  /* 0x0000690006117a24 */ /* 0x000fe200078e0205 */
[----:B------:R-:W-:Y:S01]  /*0920*/  LEA R5, P1, R14, c[0x0][0x178], 0x2 ;  /* 0x00005e000e057a11 */ /* 0x000fe200078210ff */
[----:B------:R-:W-:Y:S01]  /*0930*/  IMAD.WIDE.U32 R12, R6, c[0x0][0x1a0], R12 ;  /* 0x00006800060c7a25 */ /* 0x000fe200078e000c */
[----:B------:R-:W-:Y:S02]  /*0940*/  LEA.HI.X R9, R9, c[0x0][0x174], R10, 0x2, P0 ;  /* 0x00005d0009097a11 */ /* 0x000fe400000f140a */
[----:B------:R-:W-:Y:S01]  /*0950*/  LEA.HI.X R14, R14, c[0x0][0x17c], R3, 0x2, P1 ;  /* 0x00005f000e0e7a11 */ /* 0x000fe200008f1403 */
[----:B------:R-:W-:Y:S01]  /*0960*/  IMAD.IADD R17, R13, 0x1, R17 ;  /* 0x000000010d117824 */ /* 0x000fe200078e0211 */
[----:B------:R-:W-:-:S02]  /*0970*/  LEA R3, P0, R8, c[0x0][0x170], 0x2 ;  /* 0x00005c0008037a11 */ /* 0x000fc400078010ff */
[----:B------:R-:W-:Y:S01]  /*0980*/  MOV R10, c[0x0][0x188] ;  /* 0x00006200000a7a02 */ /* 0x000fe20000000f00 */
[----:B------:R-:W-:Y:S01]  /*0990*/  IMAD.MOV.U32 R13, RZ, RZ, R14 ;  /* 0x000000ffff0d7224 */ /* 0x000fe200078e000e */
[----:B------:R-:W-:Y:S02]  /*09a0*/  LEA.HI.X R8, R8, c[0x0][0x174], R11, 0x2, P0 ;  /* 0x00005d0008087a11 */ /* 0x000fe400000f140b */
[----:B------:R-:W-:Y:S02]  /*09b0*/  FSETP.GEU.FTZ.AND P0, PT, R10, 1, PT ;  /* 0x3f8000000a00780b */ /* 0x000fe40003f1e000 */
[----:B------:R-:W-:-:S04]  /*09c0*/  LEA R6, P1, R12, c[0x0][0x160], 0x2 ;  /* 0x000058000c067a11 */ /* 0x000fc800078210ff */
[----:B------:R-:W-:Y:S01]  /*09d0*/  LEA.HI.X R7, R12, c[0x0][0x164], R17, 0x2, P1 ;  /* 0x000059000c077a11 */ /* 0x000fe200008f1411 */
[----:B------:R-:W-:Y:S02]  /*09e0*/  IMAD.MOV.U32 R12, RZ, RZ, R5 ;  /* 0x000000ffff0c7224 */ /* 0x000fe400078e0005 */
[----:B------:R-:W-:-:S04]  /*09f0*/  FADD.FTZ R5, R10, -1 ;  /* 0xbf8000000a057421 */ /* 0x000fc80000010000 */
[----:B------:R-:W-:Y:S05]  /*0a00*/  @!P0 BRA `(.L_x_22) ;  /* 0x0000027000008947 */ /* 0x000fea0003800000 */
[----:B0----5:R-:W0:Y:S01]  /*0a10*/  MUFU.LG2 R14, R4 ;  /* 0x00000004000e7308 */ /* 0x021e220000000c00 */
[----:B------:R-:W-:Y:S02]  /*0a20*/  USHF.L.U64.HI UR5, UR4, 0x2, UR5 ;  /* 0x0000000204057899 */ /* 0x000fe40008010205 */
[----:B------:R-:W-:Y:S01]  /*0a30*/  USHF.L.U32 UR4, UR4, 0x2, URZ ;  /* 0x0000000204047899 */ /* 0x000fe2000800063f */
[----:B0-----:R-:W-:-:S04]  /*0a40*/  FMUL.FTZ R14, R5, R14 ;  /* 0x0000000e050e7220 */ /* 0x001fc80000410000 */
.L_x_23:
[----:B------:R-:W-:-:S13]  /*0a50*/  FSETP.NEU.FTZ.AND P1, PT, R4, RZ, PT ;  /* 0x000000ff0400720b */ /* 0x000fda0003f3d000 */
[----:B------:R-:W-:Y:S01]  /*0a60*/  @P1 IMAD.MOV.U32 R10, RZ, RZ, R3 ;  /* 0x000000ffff0a1224 */ /* 0x000fe200078e0003 */
[----:B------:R-:W2:Y:S01]  /*0a70*/  @P1 LDG.E R15, [R12.64] ;  /* 0x000000060c0f1981 */ /* 0x000ea2000c1e1900 */
[----:B------:R-:W-:-:S05]  /*0a80*/  @P1 IMAD.MOV.U32 R11, RZ, RZ, R8 ;  /* 0x000000ffff0b1224 */ /* 0x000fca00078e0008 */
[----:B------:R-:W2:Y:S02]  /*0a90*/  @P1 LDG.E R10, [R10.64] ;  /* 0x000000060a0a1981 */ /* 0x000ea4000c1e1900 */
[----:B--2---:R-:W-:-:S04]  /*0aa0*/  @P1 FADD.FTZ R15, -R15, R10 ;  /* 0x0000000a0f0f1221 */ /* 0x004fc80000010100 */
[C---:B------:R-:W-:Y:S01]  /*0ab0*/  @P1 FADD.FTZ R17, |R15|.reuse, -RZ ;  /* 0x800000ff0f111221 */ /* 0x040fe20000010200 */
[C---:B------:R-:W-:Y:S02]  /*0ac0*/  FSETP.GT.OR P2, PT, R15.reuse, RZ, !P1 ;  /* 0x000000ff0f00720b */ /* 0x040fe40004f44400 */
[----:B------:R-:W-:Y:S01]  /*0ad0*/  @P1 FSETP.GEU.FTZ.AND P0, PT, R15, RZ, PT ;  /* 0x000000ff0f00120b */ /* 0x000fe20003f1e000 */
[----:B------:R-:W0:Y:S03]  /*0ae0*/  @P1 MUFU.LG2 R18, R17 ;  /* 0x0000001100121308 */ /* 0x000e260000000c00 */
[----:B------:R-:W-:-:S04]  /*0af0*/  @P1 SEL R15, RZ, 0x1, P0 ;  /* 0x00000001ff0f1807 */ /* 0x000fc80000000000 */
[----:B------:R-:W-:-:S03]  /*0b00*/  @P1 IADD3 R16, -R15, 0x1, RZ ;  /* 0x000000010f101810 */ /* 0x000fc60007ffe1ff */
[----:B------:R-:W-:-:S05]  /*0b10*/  @!P2 IADD3 R16, -R15, RZ, RZ ;  /* 0x000000ff0f10a210 */ /* 0x000fca0007ffe1ff */
[----:B------:R-:W-:Y:S02]  /*0b20*/  @P1 IMAD.MOV.U32 R10, RZ, RZ, R16 ;  /* 0x000000ffff0a1224 */ /* 0x000fe400078e0010 */
[----:B0-----:R-:W-:-:S04]  /*0b30*/  @P1 FMUL.FTZ R18, R5, R18 ;  /* 0x0000001205121220 */ /* 0x001fc80000410000 */
[----:B------:R-:W-:Y:S08]  /*0b40*/  @P1 MUFU.EX2 R15, R18 ;  /* 0x00000012000f1308 */ /* 0x000ff00000000800 */
[----:B------:R-:W0:Y:S08]  /*0b50*/  @P1 I2F R10, R10 ;  /* 0x0000000a000a1306 */ /* 0x000e300000201400 */
[----:B------:R-:W1:Y:S01]  /*0b60*/  @P1 MUFU.EX2 R16, -R14 ;  /* 0x8000000e00101308 */ /* 0x000e620000000800 */
[----:B0-----:R-:W-:-:S04]  /*0b70*/  @P1 FMUL.FTZ R11, R10, R15 ;  /* 0x0000000f0a0b1220 */ /* 0x001fc80000410000 */
[----:B------:R-:W-:Y:S02]  /*0b80*/  @P1 FMUL.FTZ R11, R0, R11 ;  /* 0x0000000b000b1220 */ /* 0x000fe40000410000 */
[----:B------:R-:W-:Y:S02]  /*0b90*/  IMAD.MOV.U32 R15, RZ, RZ, RZ ;  /* 0x000000ffff0f7224 */ /* 0x000fe400078e00ff */
[----:B-1----:R-:W-:Y:S01]  /*0ba0*/  @P1 FMUL.FTZ R15, R11, R16 ;  /* 0x000000100b0f1220 */ /* 0x002fe20000410000 */
[----:B------:R-:W-:Y:S01]  /*0bb0*/  IADD3 R3, P0, R3, UR4, RZ ;  /* 0x0000000403037c10 */ /* 0x000fe2000ff1e0ff */
[----:B------:R-:W-:Y:S02]  /*0bc0*/  IMAD.MOV.U32 R10, RZ, RZ, R6 ;  /* 0x000000ffff0a7224 */ /* 0x000fe400078e0006 */
[----:B------:R-:W-:Y:S01]  /*0bd0*/  IMAD.MOV.U32 R11, RZ, RZ, R7 ;  /* 0x000000ffff0b7224 */ /* 0x000fe200078e0007 */
[----:B------:R-:W-:Y:S02]  /*0be0*/  IADD3.X R8, R8, UR5, RZ, P0, !PT ;  /* 0x0000000508087c10 */ /* 0x000fe400087fe4ff */
[----:B------:R-:W-:-:S02]  /*0bf0*/  ISETP.GE.U32.AND P0, PT, R3, R2, PT ;  /* 0x000000020300720c */ /* 0x000fc40003f06070 */
[----:B------:R0:W-:Y:S02]  /*0c00*/  STG.E [R10.64], R15 ;  /* 0x0000000f0a007986 */ /* 0x0001e4000c101906 */
[----:B------:R-:W-:Y:S02]  /*0c10*/  ISETP.GE.U32.AND.EX P0, PT, R8, R9, PT, P0 ;  /* 0x000000090800720c */ /* 0x000fe40003f06100 */
[----:B------:R-:W-:Y:S02]  /*0c20*/  IADD3 R6, P2, R6, UR4, RZ ;  /* 0x0000000406067c10 */ /* 0x000fe4000ff5e0ff */
[----:B------:R-:W-:Y:S02]  /*0c30*/  IADD3 R12, P1, R12, UR4, RZ ;  /* 0x000000040c0c7c10 */ /* 0x000fe4000ff3e0ff */
[----:B------:R-:W-:Y:S02]  /*0c40*/  IADD3.X R7, R7, UR5, RZ, P2, !PT ;  /* 0x0000000507077c10 */ /* 0x000fe400097fe4ff */
[----:B------:R-:W-:-:S05]  /*0c50*/  IADD3.X R13, R13, UR5, RZ, P1, !PT ;  /* 0x000000050d0d7c10 */ /* 0x000fca0008ffe4ff */
[----:B0-----:R-:W-:Y:S05]  /*0c60*/  @!P0 BRA `(.L_x_23) ;  /* 0xfffffde000008947 */ /* 0x001fea000383ffff */
[----:B------:R-:W-:Y:S05]  /*0c70*/  EXIT ;  /* 0x000000000000794d */ /* 0x000fea0003800000 */
.L_x_22:
[----:B0----5:R-:W-:Y:S01]  /*0c80*/  FSETP.NEU.FTZ.AND P1, PT, R4, RZ, PT ;  /* 0x000000ff0400720b */ /* 0x021fe20003f3d000 */
[----:B------:R-:W-:Y:S02]  /*0c90*/  USHF.L.U64.HI UR5, UR4, 0x2, UR5 ;  /* 0x0000000204057899 */ /* 0x000fe40008010205 */
[----:B------:R-:W-:Y:S02]  /*0ca0*/  USHF.L.U32 UR4, UR4, 0x2, URZ ;  /* 0x0000000204047899 */ /* 0x000fe4000800063f */
.L_x_26:
[----:B------:R-:W-:Y:S01]  /*0cb0*/  IMAD.MOV.U32 R11, RZ, RZ, R8 ;  /* 0x000000ffff0b7224 */ /* 0x000fe200078e0008 */
[----:B------:R-:W-:Y:S01]  /*0cc0*/  MOV R10, R3 ;  /* 0x00000003000a7202 */ /* 0x000fe20000000f00 */
[----:B------:R-:W2:Y:S04]  /*0cd0*/  LDG.E R14, [R12.64] ;  /* 0x000000060c0e7981 */ /* 0x000ea8000c1e1900 */
[----:B------:R0:W2:Y:S01]  /*0ce0*/  LDG.E R11, [R10.64] ;  /* 0x000000060a0b7981 */ /* 0x0000a2000c1e1900 */
[----:B------:R-:W-:Y:S01]  /*0cf0*/  BSSY B0, `(.L_x_24) ;  /* 0x0000018000007945 */ /* 0x000fe20003800000 */
[----:B------:R-:W-:-:S02]  /*0d00*/  IMAD.MOV.U32 R15, RZ, RZ, RZ ;  /* 0x000000ffff0f7224 */ /* 0x000fc400078e00ff */
[----:B0-----:R-:W-:Y:S02]  /*0d10*/  IMAD.MOV.U32 R10, RZ, RZ, R6 ;  /* 0x000000ffff0a7224 */ /* 0x001fe400078e0006 */
[----:B--2---:R-:W-:Y:S02]  /*0d20*/  FADD.FTZ R14, -R14, R11 ;  /* 0x0000000b0e0e7221 */ /* 0x004fe40000010100 */
[----:B------:R-:W-:-:S03]  /*0d30*/  IMAD.MOV.U32 R11, RZ, RZ, R7 ;  /* 0x000000ffff0b7224 */ /* 0x000fc600078e0007 */
[----:B------:R-:W-:-:S04]  /*0d40*/  FSETP.NEU.FTZ.AND P0, PT, R14, RZ, PT ;  /* 0x000000ff0e00720b */ /* 0x000fc80003f1d000 */
[----:B------:R-:W-:-:S13]  /*0d50*/  PLOP3.LUT P0, PT, P1, P0, PT, 0x2a, 0x0 ;  /* 0x000000000000781c */ /* 0x000fda0000f00572 */
[----:B------:R-:W-:Y:S05]  /*0d60*/  @P0 BRA `(.L_x_25) ;  /* 0x0000010000000947 */ /* 0x000fea0003800000 */
[C---:B------:R-:W-:Y:S01]  /*0d70*/  FADD.FTZ R15, |R14|.reuse, -RZ ;  /* 0x800000ff0e0f7221 */ /* 0x040fe20000010200 */
[C---:B------:R-:W-:Y:S01]  /*0d80*/  FSETP.GT.FTZ.AND P0, PT, R14.reuse, RZ, PT ;  /* 0x000000ff0e00720b */ /* 0x040fe20003f14000 */
[----:B------:R-:W0:Y:S01]  /*0d90*/  MUFU.LG2 R18, R4 ;  /* 0x0000000400127308 */ /* 0x000e220000000c00 */
[----:B------:R-:W-:-:S04]  /*0da0*/  FSETP.GEU.FTZ.AND P2, PT, R14, RZ, PT ;  /* 0x000000ff0e00720b */ /* 0x000fc80003f5e000 */
[----:B------:R-:W-:-:S03]  /*0db0*/  SEL R14, RZ, 0x1, P2 ;  /* 0x00000001ff0e7807 */ /* 0x000fc60001000000 */
[----:B------:R-:W1:Y:S01]  /*0dc0*/  MUFU.LG2 R16, R15 ;  /* 0x0000000f00107308 */ /* 0x000e620000000c00 */
[----:B0-----:R-:W-:-:S07]  /*0dd0*/  FMUL.FTZ R18, R5, R18 ;  /* 0x0000001205127220 */ /* 0x001fce0000410000 */
[----:B------:R-:W-:Y:S01]  /*0de0*/  MUFU.EX2 R18, -R18 ;  /* 0x8000001200127308 */ /* 0x000fe20000000800 */
[----:B-1----:R-:W-:Y:S01]  /*0df0*/  FMUL.FTZ R17, R5, R16 ;  /* 0x0000001005117220 */ /* 0x002fe20000410000 */
[C---:B------:R-:W-:Y:S02]  /*0e00*/  IADD3 R16, -R14.reuse, 0x1, RZ ;  /* 0x000000010e107810 */ /* 0x040fe40007ffe1ff */
[----:B------:R-:W-:-:S04]  /*0e10*/  @!P0 IADD3 R16, -R14, RZ, RZ ;  /* 0x000000ff0e108210 */ /* 0x000fc80007ffe1ff */
[----:B------:R-:W-:Y:S08]  /*0e20*/  MUFU.EX2 R17, R17 ;  /* 0x0000001100117308 */ /* 0x000ff00000000800 */
[----:B------:R-:W0:Y:S02]  /*0e30*/  I2F R16, R16 ;  /* 0x0000001000107306 */ /* 0x000e240000201400 */
[----:B0-----:R-:W-:-:S04]  /*0e40*/  FMUL.FTZ R15, R16, R17 ;  /* 0x00000011100f7220 */ /* 0x001fc80000410000 */
[----:B------:R-:W-:-:S04]  /*0e50*/  FMUL.FTZ R15, R0, R15 ;  /* 0x0000000f000f7220 */ /* 0x000fc80000410000 */
[----:B------:R-:W-:Y:S02]  /*0e60*/  FMUL.FTZ R15, R15, R18 ;  /* 0x000000120f0f7220 */ /* 0x000fe40000410000 */
.L_x_25:
[----:B------:R-:W-:Y:S05]  /*0e70*/  BSYNC B0 ;  /* 0x0000000000007941 */ /* 0x000fea0003800000 */
.L_x_24:
[----:B------:R-:W-:Y:S01]  /*0e80*/  IADD3 R3, P0, R3, UR4, RZ ;  /* 0x0000000403037c10 */ /* 0x000fe2000ff1e0ff */
[----:B------:R0:W-:Y:S01]  /*0e90*/  STG.E [R10.64], R15 ;  /* 0x0000000f0a007986 */ /* 0x0001e2000c101906 */
[----:B------:R-:W-:Y:S02]  /*0ea0*/  IADD3 R12, P2, R12, UR4, RZ ;  /* 0x000000040c0c7c10 */ /* 0x000fe4000ff5e0ff */
[----:B------:R-:W-:Y:S02]  /*0eb0*/  IADD3.X R8, R8, UR5, RZ, P0, !PT ;  /* 0x0000000508087c10 */ /* 0x000fe400087fe4ff */
[----:B------:R-:W-:Y:S02]  /*0ec0*/  ISETP.GE.U32.AND P0, PT, R3, R2, PT ;  /* 0x000000020300720c */ /* 0x000fe40003f06070 */
[----:B------:R-:W-:Y:S02]  /*0ed0*/  IADD3 R6, P3, R6, UR4, RZ ;  /* 0x0000000406067c10 */ /* 0x000fe4000ff7e0ff */
[----:B------:R-:W-:-:S02]  /*0ee0*/  ISETP.GE.U32.AND.EX P0, PT, R8, R9, PT, P0 ;  /* 0x000000090800720c */ /* 0x000fc40003f06100 */
[----:B------:R-:W-:Y:S02]  /*0ef0*/  IADD3.X R13, R13, UR5, RZ, P2, !PT ;  /* 0x000000050d0d7c10 */ /* 0x000fe400097fe4ff */
[----:B------:R-:W-:-:S09]  /*0f00*/  IADD3.X R7, R7, UR5, RZ, P3, !PT ;  /* 0x0000000507077c10 */ /* 0x000fd20009ffe4ff */
[----:B0-----:R-:W-:Y:S05]  /*0f10*/  @!P0 BRA `(.L_x_26) ;  /* 0xfffffd9000008947 */ /* 0x001fea000383ffff */
[----:B------:R-:W-:Y:S05]  /*0f20*/  EXIT ;  /* 0x000000000000794d */ /* 0x000fea0003800000 */
        .weak           $__internal_2_$__cuda_sm20_div_s64
        .type           $__internal_2_$__cuda_sm20_div_s64,@function
        .size           $__internal_2_$__cuda_sm20_div_s64,(.L_x_735 - $__internal_2_$__cuda_sm20_div_s64)
$__internal_2_$__cuda_sm20_div_s64:
        /* <DEDUP_REMOVED lines=30> */
[----:B------:R-:W-:Y:S02]  /*1110*/  SEL R15, R15, R18, !P3 ;  /* 0x000000120f0f7207 */ /* 0x000fe40005800000 */
[----:B------:R-:W-:Y:S01]  /*1120*/  IADD3.X R14, RZ, ~R14, RZ, P0, !PT ;  /* 0x8000000eff0e7210 */ /* 0x000fe200007fe4ff */
[----:B------:R-:W-:-:S04]  /*1130*/  IMAD.X R18, RZ, RZ, ~R17, P4 ;  /* 0x000000ffff127224 */ /* 0x000fc800020e0e11 */
        /* <DEDUP_REMOVED lines=15> */
[----:B------:R-:W-:-:S04]  /*1230*/  IADD3 R21, P1, R21, R10, RZ ;  /* 0x0000000a15157210 */ /* 0x000fc80007f3e0ff */
[----:B------:R-:W-:Y:S01]  /*1240*/  IADD3.X R23, RZ, R23, RZ, P1, !PT ;  /* 0x00000017ff177210 */ /* 0x000fe20000ffe4ff */
[----:B------:R-:W-:-:S04]  /*1250*/  IMAD.WIDE.U32 R10, R21, R8, RZ ;  /* 0x00000008150a7225 */ /* 0x000fc800078e00ff */
[----:B------:R-:W-:Y:S01]  /*1260*/  IMAD R11, R21, R9, R11 ;  /* 0x00000009150b7224 */ /* 0x000fe200078e020b */
[----:B------:R-:W-:-:S03]  /*1270*/  IADD3 R25, P1, -R10, R15, RZ ;  /* 0x0000000f0a197210 */ /* 0x000fc60007f3e1ff */
[-C--:B------:R-:W-:Y:S01]  /*1280*/  IMAD R10, R23, R8.reuse, R11 ;  /* 0x00000008170a7224 */ /* 0x080fe200078e020b */
[----:B------:R-:W-:-:S03]  /*1290*/  ISETP.GE.U32.AND P0, PT, R25, R8, PT ;  /* 0x000000081900720c */ /* 0x000fc60003f06070 */
        /* <DEDUP_REMOVED lines=28> */
[----:B------:R-:W-:Y:S06]  /*1460*/  RET.REL.NODEC R8 `(_ZN2at6native55_GLOBAL__N__6c1c77d0_17_DistanceKernel_cu_7dd49032_311431cdist_backward_kernel_cuda_implIfNS1_5distsIfE6lt_twoEEEvPT_PKS6_S9_S9_S9_S6_lllllll) ;  /* 0xffffeb9008007950 */ /* 0x000fec0003c3ffff */
.L_x_27:
        /* <DEDUP_REMOVED lines=9> */
.L_x_735:


//--------------------- .text._ZN2at6native55_GLOBAL__N__6c1c77d0_17_DistanceKernel_cu_7dd49032_311431cdist_backward_kernel_cuda_implIfNS1_5distsIfE3oneEEEvPT_PKS6_S9_S9_S9_S6_lllllll --------------------------
	.section	.text._ZN2at6native55_GLOBAL__N__6c1c77d0_17_DistanceKernel_cu_7dd49032_311431cdist_backward_kernel_cuda_implIfNS1_5distsIfE3oneEEEvPT_PKS6_S9_S9_S9_S6_lllllll,"ax",@progbits
	.sectioninfo	@"SHI_REGISTERS=28"
	.align	128
.text._ZN2at6native55_GLOBAL__N__6c1c77d0_17_DistanceKernel_cu_7dd49032_311431cdist_backward_kernel_cuda_implIfNS1_5distsIfE3oneEEEvPT_PKS6_S9_S9_S9_S6_lllllll:
        .type           _ZN2at6native55_GLOBAL__N__6c1c77d0_17_DistanceKernel_cu_7dd49032_311431cdist_backward_kernel_cuda_implIfNS1_5distsIfE3oneEEEvPT_PKS6_S9_S9_S9_S6_lllllll,@function
        .size           _ZN2at6native55_GLOBAL__N__6c1c77d0_17_DistanceKernel_cu_7dd49032_311431cdist_backward_kernel_cuda_implIfNS1_5distsIfE3oneEEEvPT_PKS6_S9_S9_S9_S6_lllllll,(.L_x_737 - _ZN2at6native55_GLOBAL__N__6c1c77d0_17_DistanceKernel_cu_7dd49032_311431cdist_backward_kernel_cuda_implIfNS1_5distsIfE3oneEEEvPT_PKS6_S9_S9_S9_S6_lllllll)
        .other          _ZN2at6native55_GLOBAL__N__6c1c77d0_17_DistanceKernel_cu_7dd49032_311431cdist_backward_kernel_cuda_implIfNS1_5distsIfE3oneEEEvPT_PKS6_S9_S9_S9_S6_lllllll,@"STO_CUDA_ENTRY STV_DEFAULT"
_ZN2at6native55_GLOBAL__N__6c1c77d0_17_DistanceKernel_cu_7dd49032_311431cdist_backward_kernel_cuda_implIfNS1_5distsIfE3oneEEEvPT_PKS6_S9_S9_S9_S6_lllllll:
        /* <DEDUP_REMOVED lines=25> */
[----:B------:R-:W-:Y:S05]  /*0190*/  CALL.REL.NOINC `($__internal_3_$__cuda_sm20_div_s64) ;  /* 0x0000099000007944 */ /* 0x000fea0003c00000 */
[--C-:B------:R-:W-:Y:S02]  /*01a0*/  IMAD.MOV R4, RZ, RZ, -R13.reuse ;  /* 0x000000ffff047224 */ /* 0x100fe400078e0a0d */
[----:B------:R-:W-:Y:S02]  /*01b0*/  IMAD.MOV.U32 R9, RZ, RZ, R13 ;  /* 0x000000ffff097224 */ /* 0x000fe400078e000d */
[----:B------:R-:W-:Y:S01]  /*01c0*/  IMAD R4, R4, c[0x0][0x1b0], R11 ;  /* 0x00006c0004047a24 */ /* 0x000fe200078e020b */
[----:B------:R-:W-:Y:S05]  /*01d0*/  BRA `(.L_x_30) ;  /* 0x0000014000007947 */ /* 0x000fea0003800000 */
.L_x_29:
        /* <DEDUP_REMOVED lines=20> */
.L_x_30:
[----:B------:R-:W-:Y:S05]  /*0320*/  BSYNC B0 ;  /* 0x0000000000007941 */ /* 0x000fea0003800000 */
.L_x_28:
        /* <DEDUP_REMOVED lines=12> */
[----:B------:R-:W-:-:S05]  /*03f0*/  IADD3 R7, P0, RZ, -R13, RZ ;  /* 0x8000000dff077210 */ /* 0x000fca0007f1e0ff */
[----:B------:R-:W-:Y:S02]  /*0400*/  IMAD.X R6, RZ, RZ, ~R14, P0 ;  /* 0x000000ffff067224 */ /* 0x000fe400000e0e0e */
[----:B------:R-:W-:-:S04]  /*0410*/  IMAD.WIDE.U32 R4, R7, c[0x0][0x198], R4 ;  /* 0x0000660007047a25 */ /* 0x000fc800078e0004 */
[----:B------:R-:W-:Y:S02]  /*0420*/  IMAD R6, R6, c[0x0][0x198], RZ ;  /* 0x0000660006067a24 */ /* 0x000fe400078e02ff */
[----:B------:R-:W-:Y:S02]  /*0430*/  IMAD.MOV.U32 R10, RZ, RZ, R4 ;  /* 0x000000ffff0a7224 */ /* 0x000fe400078e0004 */
[----:B------:R-:W-:Y:S02]  /*0440*/  IMAD R7, R7, c[0x0][0x19c], R6 ;  /* 0x0000670007077a24 */ /* 0x000fe400078e0206 */
[----:B------:R-:W-:Y:S02]  /*0450*/  IMAD.MOV.U32 R4, RZ, RZ, R13 ;  /* 0x000000ffff047224 */ /* 0x000fe400078e000d */
[----:B------:R-:W-:Y:S01]  /*0460*/  IMAD.IADD R12, R5, 0x1, R7 ;  /* 0x00000001050c7824 */ /* 0x000fe200078e0207 */
[----:B------:R-:W-:Y:S01]  /*0470*/  MOV R5, R14 ;  /* 0x0000000e00057202 */ /* 0x000fe20000000f00 */
[----:B------:R-:W-:Y:S05]  /*0480*/  BRA `(.L_x_33) ;  /* 0x0000017000007947 */ /* 0x000fea0003800000 */
.L_x_32:
        /* <DEDUP_REMOVED lines=23> */
.L_x_33:
[----:B------:R-:W-:Y:S05]  /*0600*/  BSYNC B0 ;  /* 0x0000000000007941 */ /* 0x000fea0003800000 */
.L_x_31:
[----:B------:R-:W-:Y:S01]  /*0610*/  IMAD R13, R5, c[0x0][0x1a0], RZ ;  /* 0x00006800050d7a24 */ /* 0x000fe200078e02ff */
[----:B------:R-:W-:Y:S01]  /*0620*/  SHF.R.S32.HI R14, RZ, 0x1f, R9 ;  /* 0x0000001fff0e7819 */ /* 0x000fe20000011409 */
[C---:B------:R-:W-:Y:S01]  /*0630*/  IMAD.WIDE.U32 R6, R4.reuse, c[0x0][0x1a0], RZ ;  /* 0x0000680004067a25 */ /* 0x040fe200078e00ff */
[----:B------:R-:W-:Y:S01]  /*0640*/  ULDC UR4, c[0x0][0x1a0] ;  /* 0x0000680000047ab9 */ /* 0x000fe20000000800 */
[C---:B------:R-:W-:Y:S01]  /*0650*/  LEA R16, P1, R11.reuse, c[0x0][0x168], 0x2 ;  /* 0x00005a000b107a11 */ /* 0x040fe200078210ff */
[----:B------:R-:W-:Y:S01]  /*0660*/  ULDC UR5, c[0x0][0x1b0] ;  /* 0x00006c0000057ab9 */ /* 0x000fe20000000800 */
[----:B------:R-:W-:Y:S01]  /*0670*/  IMAD R13, R4, c[0x0][0x1a4], R13 ;  /* 0x00006900040d7a24 */ /* 0x000fe200078e020d */
[----:B------:R-:W-:Y:S01]  /*0680*/  UIMAD UR4, UR4, UR5, URZ ;  /* 0x00000005040472a4 */ /* 0x000fe2000f8e023f */
[----:B------:R-:W-:Y:S01]  /*0690*/  IMAD R8, R14, c[0x0][0x1b8], RZ ;  /* 0x00006e000e087a24 */ /* 0x000fe200078e02ff */
[----:B------:R-:W-:Y:S01]  /*06a0*/  LEA.HI.X R17, R11, c[0x0][0x16c], R0, 0x2, P1 ;  /* 0x00005b000b117a11 */ /* 0x000fe200008f1400 */
[----:B------:R-:W-:-:S02]  /*06b0*/  IMAD.IADD R7, R7, 0x1, R13 ;  /* 0x0000000107077824 */ /* 0x000fc400078e020d */
[C---:B------:R-:W-:Y:S02]  /*06c0*/  IMAD R15, R9.reuse, c[0x0][0x1bc], R8 ;  /* 0x00006f00090f7a24 */ /* 0x040fe400078e0208 */
[----:B------:R-:W-:-:S04]  /*06d0*/  IMAD.WIDE.U32 R6, R9, c[0x0][0x1b8], R6 ;  /* 0x00006e0009067a25 */ /* 0x000fc800078e0006 */
[----:B------:R-:W-:Y:S01]  /*06e0*/  IMAD.IADD R15, R7, 0x1, R15 ;  /* 0x00000001070f7824 */ /* 0x000fe200078e020f */
[----:B------:R-:W-:Y:S01]  /*06f0*/  IADD3 R8, P0, R6, c[0x0][0x1a0], RZ ;  /* 0x0000680006087a10 */ /* 0x000fe20007f1e0ff */
[----:B------:R-:W-:Y:S01]  /*0700*/  IMAD R11, R9, UR4, RZ ;  /* 0x00000004090b7c24 */ /* 0x000fe2000f8e02ff */
[----:B------:R-:W-:Y:S02]  /*0710*/  IADD3 R7, P2, R2, R6, RZ ;  /* 0x0000000602077210 */ /* 0x000fe40007f5e0ff */
[----:B------:R-:W-:Y:S02]  /*0720*/  IADD3.X R13, R15, c[0x0][0x1a4], RZ, P0, !PT ;  /* 0x000069000f0d7a10 */ /* 0x000fe400007fe4ff */
[----:B------:R-:W-:Y:S02]  /*0730*/  IADD3.X R6, R3, R15, RZ, P2, !PT ;  /* 0x0000000f03067210 */ /* 0x000fe400017fe4ff */
[----:B------:R-:W-:-:S04]  /*0740*/  ISETP.GE.U32.AND P0, PT, R7, R8, PT ;  /* 0x000000080700720c */ /* 0x000fc80003f06070 */
[----:B------:R-:W-:-:S13]  /*0750*/  ISETP.GE.AND.EX P0, PT, R6, R13, PT, P0 ;  /* 0x0000000d0600720c */ /* 0x000fda0003f06300 */
[----:B------:R-:W-:Y:S05]  /*0760*/  @P0 EXIT ;  /* 0x000000000000094d */ /* 0x000fea0003800000 */
[----:B------:R0:W5:Y:S01]  /*0770*/  LDG.E R0, [R16.64] ;  /* 0x0000000610007981 */ /* 0x000162000c1e1900 */
[----:B------:R-:W-:Y:S01]  /*0780*/  IMAD R18, R14, c[0x0][0x1c0], RZ ;  /* 0x000070000e127a24 */ /* 0x000fe200078e02ff */
[----:B------:R-:W-:Y:S01]  /*0790*/  ULDC UR4, c[0x0][0x0] ;  /* 0x0000000000047ab9 */ /* 0x000fe20000000800 */
[----:B------:R-:W-:Y:S01]  /*07a0*/  IMAD R19, R12, c[0x0][0x190], RZ ;  /* 0x000064000c137a24 */ /* 0x000fe200078e02ff */
[----:B------:R-:W-:Y:S01]  /*07b0*/  ULDC UR5, c[0x0][0xc] ;  /* 0x0000030000057ab9 */ /* 0x000fe20000000800 */
[C---:B------:R-:W-:Y:S01]  /*07c0*/  IMAD.WIDE.U32 R14, R9.reuse, c[0x0][0x1c0], R2 ;  /* 0x00007000090e7a25 */ /* 0x040fe200078e0002 */
[----:B------:R-:W-:Y:S01]  /*07d0*/  IADD3 R2, P0, R2, R11, RZ ;  /* 0x0000000b02027210 */ /* 0x000fe20007f1e0ff */
[----:B------:R-:W-:Y:S02]  /*07e0*/  UIMAD UR4, UR4, UR5, URZ ;  /* 0x00000005040472a4 */ /* 0x000fe4000f8e023f */
[----:B------:R-:W-:Y:S01]  /*07f0*/  IMAD R9, R9, c[0x0][0x1c4], R18 ;  /* 0x0000710009097a24 */ /* 0x000fe200078e0212 */
[----:B------:R-:W-:Y:S01]  /*0800*/  LEA.HI.X.SX32 R3, R11, R3, 0x1, P0 ;  /* 0x000000030b037211 */ /* 0x000fe200000f0eff */
[----:B------:R-:W-:Y:S01]  /*0810*/  IMAD.WIDE.U32 R4, R10, c[0x0][0x190], R4 ;  /* 0x000064000a047a25 */ /* 0x000fe200078e0004 */
[----:B------:R-:W-:-:S02]  /*0820*/  USHF.R.S32.HI UR5, URZ, 0x1f, UR4 ;  /* 0x0000001f3f057899 */ /* 0x000fc40008011404 */
[----:B------:R-:W-:Y:S01]  /*0830*/  USHF.L.U32 UR8, UR4, 0x2, URZ ;  /* 0x0000000204087899 */ /* 0x000fe2000800063f */
[----:B------:R-:W-:Y:S01]  /*0840*/  IMAD R19, R10, c[0x0][0x194], R19 ;  /* 0x000065000a137a24 */ /* 0x000fe200078e0213 */
[----:B------:R-:W-:Y:S01]  /*0850*/  USHF.L.U64.HI UR5, UR4, 0x2, UR5 ;  /* 0x0000000204057899 */ /* 0x000fe20008010205 */
[----:B------:R-:W-:Y:S02]  /*0860*/  IMAD.IADD R15, R15, 0x1, R9 ;  /* 0x000000010f0f7824 */ /* 0x000fe400078e0209 */
[----:B------:R-:W-:Y:S02]  /*0870*/  IMAD R9, R12, c[0x0][0x1a0], RZ ;  /* 0x000068000c097a24 */ /* 0x000fe400078e02ff */
[----:B------:R-:W-:Y:S02]  /*0880*/  IMAD.IADD R5, R5, 0x1, R19 ;  /* 0x0000000105057824 */ /* 0x000fe400078e0213 */
[C---:B------:R-:W-:Y:S02]  /*0890*/  IMAD R9, R10.reuse, c[0x0][0x1a4], R9 ;  /* 0x000069000a097a24 */ /* 0x040fe400078e0209 */
[----:B------:R-:W-:-:S04]  /*08a0*/  IMAD.WIDE.U32 R14, R10, c[0x0][0x1a0], R14 ;  /* 0x000068000a0e7a25 */ /* 0x000fc800078e000e */
[----:B------:R-:W-:Y:S01]  /*08b0*/  IMAD R5, R5, c[0x0][0x1a0], RZ ;  /* 0x0000680005057a24 */ /* 0x000fe200078e02ff */
[----:B------:R-:W-:Y:S01]  /*08c0*/  LEA R12, P1, R14, c[0x0][0x178], 0x2 ;  /* 0x00005e000e0c7a11 */ /* 0x000fe200078210ff */
[----:B------:R-:W-:Y:S01]  /*08d0*/  IMAD.WIDE.U32 R10, R4, c[0x0][0x1a0], R2 ;  /* 0x00006800040a7a25 */ /* 0x000fe200078e0002 */
[----:B------:R-:W-:-:S03]  /*08e0*/  LEA R2, P0, R8, c[0x0][0x170], 0x2 ;  /* 0x00005c0008027a11 */ /* 0x000fc600078010ff */
[----:B------:R-:W-:Y:S01]  /*08f0*/  IMAD.IADD R3, R15, 0x1, R9 ;  /* 0x000000010f037824 */ /* 0x000fe200078e0209 */
[----:B------:R-:W-:Y:S01]  /*0900*/  LEA.HI.X R8, R8, c[0x0][0x174], R13, 0x2, P0 ;  /* 0x00005d0008087a11 */ /* 0x000fe200000f140d */
[----:B------:R-:W-:Y:S01]  /*0910*/  IMAD R5, R4, c[0x0][0x1a4], R5 ;  /* 0x0000690004057a24 */ /* 0x000fe200078e0205 */
[----:B------:R-:W-:Y:S02]  /*0920*/  LEA R15, P0, R7, c[0x0][0x170], 0x2 ;  /* 0x00005c00070f7a11 */ /* 0x000fe400078010ff */
[----:B------:R-:W-:Y:S01]  /*0930*/  LEA.HI.X R14, R14, c[0x0][0x17c], R3, 0x2, P1 ;  /* 0x00005f000e0e7a11 */ /* 0x000fe200008f1403 */
[----:B------:R-:W-:Y:S01]  /*0940*/  IMAD.IADD R5, R11, 0x1, R5 ;  /* 0x000000010b057824 */ /* 0x000fe200078e0205 */
[C---:B------:R-:W-:Y:S02]  /*0950*/  LEA R4, P1, R10.reuse, c[0x0][0x160], 0x2 ;  /* 0x000058000a047a11 */ /* 0x040fe400078210ff */
[----:B------:R-:W-:Y:S02]  /*0960*/  LEA.HI.X R11, R7, c[0x0][0x174], R6, 0x2, P0 ;  /* 0x00005d00070b7a11 */ /* 0x000fe400000f1406 */
[----:B------:R-:W-:-:S02]  /*0970*/  LEA.HI.X R9, R10, c[0x0][0x164], R5, 0x2, P1 ;  /* 0x000059000a097a11 */ /* 0x000fc400008f1405 */
[----:B0-----:R-:W-:Y:S02]  /*0980*/  MOV R13, R14 ;  /* 0x0000000e000d7202 */ /* 0x001fe40000000f00 */
.L_x_34:
        /* <DEDUP_REMOVED lines=16> */
[----:B------:R-:W-:-:S04]  /*0a90*/  IADD3 R15, P0, R15, UR8, RZ ;  /* 0x000000080f0f7c10 */ /* 0x000fc8000ff1e0ff */
[----:B------:R-:W-:Y:S02]  /*0aa0*/  IADD3.X R11, R11, UR5, RZ, P0, !PT ;  /* 0x000000050b0b7c10 */ /* 0x000fe400087fe4ff */
[----:B------:R-:W-:Y:S01]  /*0ab0*/  ISETP.GE.U32.AND P0, PT, R15, R2, PT ;  /* 0x000000020f00720c */ /* 0x000fe20003f06070 */
[----:B0----5:R-:W-:-:S05]  /*0ac0*/  FMUL.FTZ R3, R0, R5 ;  /* 0x0000000500037220 */ /* 0x021fca0000410000 */
[----:B------:R0:W-:Y:S01]  /*0ad0*/  STG.E [R6.64], R3 ;  /* 0x0000000306007986 */ /* 0x0001e2000c101906 */
[----:B------:R-:W-:Y:S02]  /*0ae0*/  ISETP.GE.U32.AND.EX P0, PT, R11, R8, PT, P0 ;  /* 0x000000080b00720c */ /* 0x000fe40003f06100 */
[----:B------:R-:W-:-:S04]  /*0af0*/  IADD3 R12, P1, R12, UR8, RZ ;  /* 0x000000080c0c7c10 */ /* 0x000fc8000ff3e0ff */
[----:B------:R-:W-:-:S07]  /*0b00*/  IADD3.X R13, R13, UR5, RZ, P1, !PT ;  /* 0x000000050d0d7c10 */ /* 0x000fce0008ffe4ff */
[----:B0-----:R-:W-:Y:S05]  /*0b10*/  @!P0 BRA `(.L_x_34) ;  /* 0xfffffe7000008947 */ /* 0x001fea000383ffff */
[----:B------:R-:W-:Y:S05]  /*0b20*/  EXIT ;  /* 0x000000000000794d */ /* 0x000fea0003800000 */
        .weak           $__internal_3_$__cuda_sm20_div_s64
        .type           $__internal_3_$__cuda_sm20_div_s64,@function
        .size           $__internal_3_$__cuda_sm20_div_s64,(.L_x_737 - $__internal_3_$__cuda_sm20_div_s64)
$__internal_3_$__cuda_sm20_div_s64:
        /* <DEDUP_REMOVED lines=77> */
[----:B------:R-:W-:Y:S01]  /*1000*/  IMAD.MOV.U32 R6, RZ, RZ, R8 ;  /* 0x000000ffff067224 */ /* 0x000fe200078e0008 */
[----:B------:R-:W-:Y:S01]  /*1010*/  SEL R14, R7, R14, !P1 ;  /* 0x0000000e070e7207 */ /* 0x000fe20004800000 */
[----:B------:R-:W-:Y:S01]  /*1020*/  IMAD.MOV.U32 R7, RZ, RZ, 0x0 ;  /* 0x00000000ff077424 */ /* 0x000fe200078e00ff */
[----:B------:R-:W-:-:S04]  /*1030*/  ISETP.NE.AND.EX P0, PT, R10, RZ, PT, P0 ;  /* 0x000000ff0a00720c */ /* 0x000fc80003f05300 */
[----:B------:R-:W-:Y:S02]  /*1040*/  SEL R13, R13, 0xffffffff, P0 ;  /* 0xffffffff0d0d7807 */ /* 0x000fe40000000000 */
[----:B------:R-:W-:Y:S01]  /*1050*/  SEL R14, R14, 0xffffffff, P0 ;  /* 0xffffffff0e0e7807 */ /* 0x000fe20000000000 */
[----:B------:R-:W-:Y:S06]  /*1060*/  RET.REL.NODEC R6 `(_ZN2at6native55_GLOBAL__N__6c1c77d0_17_DistanceKernel_cu_7dd49032_311431cdist_backward_kernel_cuda_implIfNS1_5distsIfE3oneEEEvPT_PKS6_S9_S9_S9_S6_lllllll) ;  /* 0xffffef9006007950 */ /* 0x000fec0003c3ffff */
.L_x_35:
        /* <DEDUP_REMOVED lines=9> */
.L_x_737:


//--------------------- .text._ZN2at6native55_GLOBAL__N__6c1c77d0_17_DistanceKernel_cu_7dd49032_311431cdist_backward_kernel_cuda_implIfNS1_5distsIfE1pEEEvPT_PKS6_S9_S9_S9_S6_lllllll --------------------------
	.section	.text._ZN2at6native55_GLOBAL__N__6c1c77d0_17_DistanceKernel_cu_7dd49032_311431cdist_backward_kernel_cuda_implIfNS1_5distsIfE1pEEEvPT_PKS6_S9_S9_S9_S6_lllllll,"ax",@progbits
	.sectioninfo	@"SHI_REGISTERS=28"
	.align	128
.text._ZN2at6native55_GLOBAL__N__6c1c77d0_17_DistanceKernel_cu_7dd49032_311431cdist_backward_kernel_cuda_implIfNS1_5distsIfE1pEEEvPT_PKS6_S9_S9_S9_S6_lllllll:
        .type           _ZN2at6native55_GLOBAL__N__6c1c77d0_17_DistanceKernel_cu_7dd49032_311431cdist_backward_kernel_cuda_implIfNS1_5distsIfE1pEEEvPT_PKS6_S9_S9_S9_S6_lllllll,@function
        .size           _ZN2at6native55_GLOBAL__N__6c1c77d0_17_DistanceKernel_cu_7dd49032_311431cdist_backward_kernel_cuda_implIfNS1_5distsIfE1pEEEvPT_PKS6_S9_S9_S9_S6_lllllll,(.L_x_739 - _ZN2at6native55_GLOBAL__N__6c1c77d0_17_DistanceKernel_cu_7dd49032_311431cdist_backward_kernel_cuda_implIfNS1_5distsIfE1pEEEvPT_PKS6_S9_S9_S9_S6_lllllll)
        .other          _ZN2at6native55_GLOBAL__N__6c1c77d0_17_DistanceKernel_cu_7dd49032_311431cdist_backward_kernel_cuda_implIfNS1_5distsIfE1pEEEvPT_PKS6_S9_S9_S9_S6_lllllll,@"STO_CUDA_ENTRY STV_DEFAULT"
_ZN2at6native55_GLOBAL__N__6c1c77d0_17_DistanceKernel_cu_7dd49032_311431cdist_backward_kernel_cuda_implIfNS1_5distsIfE1pEEEvPT_PKS6_S9_S9_S9_S6_lllllll:
        /* <DEDUP_REMOVED lines=25> */
[----:B------:R-:W-:Y:S05]  /*0190*/  CALL.REL.NOINC `($__internal_4_$__cuda_sm20_div_s64) ;  /* 0x00000a7000007944 */ /* 0x000fea0003c00000 */
[--C-:B------:R-:W-:Y:S02]  /*01a0*/  IMAD.MOV R7, RZ, RZ, -R10.reuse ;  /* 0x000000ffff077224 */ /* 0x100fe400078e0a0a */
[----:B------:R-:W-:Y:S02]  /*01b0*/  IMAD.MOV.U32 R5, RZ, RZ, R10 ;  /* 0x000000ffff057224 */ /* 0x000fe400078e000a */
[----:B------:R-:W-:Y:S01]  /*01c0*/  IMAD R6, R7, c[0x0][0x1b0], R0 ;  /* 0x00006c0007067a24 */ /* 0x000fe200078e0200 */
[----:B------:R-:W-:Y:S05]  /*01d0*/  BRA `(.L_x_38) ;  /* 0x0000014000007947 */ /* 0x000fea0003800000 */
.L_x_37:
[----:B------:R-:W0:Y:S01]  /*01e0*/  I2F.U32.RP R6, c[0x0][0x1b0] ;  /* 0x00006c0000067b06 */ /* 0x000e220000209000 */
[----:B------:R-:W-:-:S07]  /*01f0*/  ISETP.NE.U32.AND P2, PT, RZ, c[0x0][0x1b0], PT ;  /* 0x00006c00ff007a0c */ /* 0x000fce0003f45070 */
        /* <DEDUP_REMOVED lines=18> */
.L_x_38:
[----:B------:R-:W-:Y:S05]  /*0320*/  BSYNC B0 ;  /* 0x0000000000007941 */ /* 0x000fea0003800000 */
.L_x_36:
        /* <DEDUP_REMOVED lines=11> */
[----:B------:R-:W-:Y:S05]  /*03e0*/  CALL.REL.NOINC `($__internal_4_$__cuda_sm20_div_s64) ;  /* 0x0000082000007944 */ /* 0x000fea0003c00000 */
[----:B------:R-:W-:-:S04]  /*03f0*/  IADD3 R9, P0, RZ, -R10, RZ ;  /* 0x8000000aff097210 */ /* 0x000fc80007f1e0ff */
[----:B------:R-:W-:Y:S01]  /*0400*/  IADD3.X R4, RZ, ~R11, RZ, P0, !PT ;  /* 0x8000000bff047210 */ /* 0x000fe200007fe4ff */
        /* <DEDUP_REMOVED lines=8> */
.L_x_40:
[----:B------:R-:W0:Y:S01]  /*0490*/  I2F.U32.RP R4, c[0x0][0x198] ;  /* 0x0000660000047b06 */ /* 0x000e220000209000 */
[----:B------:R-:W-:Y:S01]  /*04a0*/  ISETP.NE.U32.AND P2, PT, RZ, c[0x0][0x198], PT ;  /* 0x00006600ff007a0c */ /* 0x000fe20003f45070 */
[----:B------:R-:W-:-:S06]  /*04b0*/  IMAD.MOV.U32 R14, RZ, RZ, RZ ;  /* 0x000000ffff0e7224 */ /* 0x000fcc00078e00ff */
        /* <DEDUP_REMOVED lines=18> */
[----:B------:R-:W-:Y:S02]  /*05e0*/  IMAD.MOV.U32 R6, RZ, RZ, R9 ;  /* 0x000000ffff067224 */ /* 0x000fe400078e0009 */
[----:B------:R-:W-:Y:S02]  /*05f0*/  IMAD.MOV.U32 R7, RZ, RZ, RZ ;  /* 0x000000ffff077224 */ /* 0x000fe400078e00ff */
.L_x_41:
[----:B------:R-:W-:Y:S05]  /*0600*/  BSYNC B0 ;  /* 0x0000000000007941 */ /* 0x000fea0003800000 */
.L_x_39:
        /* <DEDUP_REMOVED lines=9> */
[----:B------:R-:W-:Y:S01]  /*06a0*/  IMAD.SHL.U32 R0, R0, 0x4, RZ ;  /* 0x0000000400007824 */ /* 0x000fe200078e00ff */
[----:B------:R-:W-:Y:S01]  /*06b0*/  IADD3 R9, R9, R11, RZ ;  /* 0x0000000b09097210 */ /* 0x000fe20007ffe0ff */
[----:B------:R-:W-:-:S03]  /*06c0*/  IMAD R11, R5, c[0x0][0x1bc], R4 ;  /* 0x00006f00050b7a24 */ /* 0x000fc600078e0204 */
[----:B------:R-:W-:Y:S01]  /*06d0*/  IADD3 R20, P2, R0, c[0x0][0x180], RZ ;  /* 0x0000600000147a10 */ /* 0x000fe20007f5e0ff */
[----:B------:R-:W-:-:S03]  /*06e0*/  IMAD.WIDE.U32 R8, R5, c[0x0][0x1b8], R8 ;  /* 0x00006e0005087a25 */ /* 0x000fc600078e0008 */
[----:B------:R-:W-:Y:S01]  /*06f0*/  IADD3.X R21, R13, c[0x0][0x184], RZ, P2, !PT ;  /* 0x000061000d157a10 */ /* 0x000fe200017fe4ff */
[----:B------:R-:W-:Y:S01]  /*0700*/  IMAD.IADD R11, R9, 0x1, R11 ;  /* 0x00000001090b7824 */ /* 0x000fe200078e020b */
[----:B------:R-:W-:Y:S02]  /*0710*/  IADD3 R9, P0, R8, c[0x0][0x1a0], RZ ;  /* 0x0000680008097a10 */ /* 0x000fe40007f1e0ff */
[----:B------:R-:W-:Y:S02]  /*0720*/  IADD3 R8, P1, R2, R8, RZ ;  /* 0x0000000802087210 */ /* 0x000fe40007f3e0ff */
[----:B------:R-:W-:Y:S02]  /*0730*/  IADD3.X R10, R11, c[0x0][0x1a4], RZ, P0, !PT ;  /* 0x000069000b0a7a10 */ /* 0x000fe400007fe4ff */
[----:B------:R-:W-:Y:S01]  /*0740*/  ISETP.GE.U32.AND P0, PT, R8, R9, PT ;  /* 0x000000090800720c */ /* 0x000fe20003f06070 */
[----:B------:R-:W-:Y:S01]  /*0750*/  IMAD.X R11, R3, 0x1, R11, P1 ;  /* 0x00000001030b7824 */ /* 0x000fe200008e060b */
[----:B------:R-:W-:-:S04]  /*0760*/  IADD3 R18, P1, R0, c[0x0][0x168], RZ ;  /* 0x00005a0000127a10 */ /* 0x000fc80007f3e0ff */
[----:B------:R-:W-:Y:S02]  /*0770*/  ISETP.GE.AND.EX P0, PT, R11, R10, PT, P0 ;  /* 0x0000000a0b00720c */ /* 0x000fe40003f06300 */
[----:B------:R-:W-:Y:S01]  /*0780*/  IADD3.X R19, R13, c[0x0][0x16c], RZ, P1, !PT ;  /* 0x00005b000d137a10 */ /* 0x000fe20000ffe4ff */
[----:B------:R-:W-:-:S10]  /*0790*/  IMAD R13, R5, UR4, RZ ;  /* 0x00000004050d7c24 */ /* 0x000fd4000f8e02ff */
[----:B------:R-:W-:Y:S05]  /*07a0*/  @P0 EXIT ;  /* 0x000000000000094d */ /* 0x000fea0003800000 */
[----:B------:R0:W5:Y:S04]  /*07b0*/  LDG.E R4, [R18.64] ;  /* 0x0000000612047981 */ /* 0x000168000c1e1900 */
[----:B------:R0:W5:Y:S01]  /*07c0*/  LDG.E R0, [R20.64] ;  /* 0x0000000614007981 */ /* 0x000162000c1e1900 */
[----:B------:R-:W-:Y:S01]  /*07d0*/  IMAD R22, R15, c[0x0][0x1c0], RZ ;  /* 0x000070000f167a24 */ /* 0x000fe200078e02ff */
[----:B------:R-:W-:Y:S01]  /*07e0*/  ULDC UR4, c[0x0][0x0] ;  /* 0x0000000000047ab9 */ /* 0x000fe20000000800 */
[C---:B------:R-:W-:Y:S01]  /*07f0*/  IMAD.WIDE.U32 R16, R5.reuse, c[0x0][0x1c0], R2 ;  /* 0x0000700005107a25 */ /* 0x040fe200078e0002 */
[----:B------:R-:W-:Y:S01]  /*0800*/  IADD3 R2, P0, R2, R13, RZ ;  /* 0x0000000d02027210 */ /* 0x000fe20007f1e0ff */
[----:B------:R-:W-:Y:S02]  /*0810*/  ULDC UR5, c[0x0][0xc] ;  /* 0x0000030000057ab9 */ /* 0x000fe40000000800 */
[----:B------:R-:W-:Y:S01]  /*0820*/  IMAD R5, R5, c[0x0][0x1c4], R22 ;  /* 0x0000710005057a24 */ /* 0x000fe200078e0216 */
[----:B------:R-:W-:Y:S01]  /*0830*/  LEA.HI.X.SX32 R3, R13, R3, 0x1, P0 ;  /* 0x000000030d037211 */ /* 0x000fe200000f0eff */
[----:B------:R-:W-:Y:S01]  /*0840*/  IMAD R15, R14, c[0x0][0x190], RZ ;  /* 0x000064000e0f7a24 */ /* 0x000fe200078e02ff */
[----:B------:R-:W-:Y:S01]  /*0850*/  UIMAD UR4, UR4, UR5, URZ ;  /* 0x00000005040472a4 */ /* 0x000fe2000f8e023f */
[----:B------:R-:W-:Y:S01]  /*0860*/  IMAD.WIDE.U32 R6, R12, c[0x0][0x190], R6 ;  /* 0x000064000c067a25 */ /* 0x000fe200078e0006 */
[----:B------:R-:W-:-:S02]  /*0870*/  IADD3 R17, R17, R5, RZ ;  /* 0x0000000511117210 */ /* 0x000fc40007ffe0ff */
[----:B------:R-:W-:Y:S01]  /*0880*/  USHF.R.S32.HI UR5, URZ, 0x1f, UR4 ;  /* 0x0000001f3f057899 */ /* 0x000fe20008011404 */
[----:B------:R-:W-:Y:S01]  /*0890*/  IMAD R5, R12, c[0x0][0x194], R15 ;  /* 0x000065000c057a24 */ /* 0x000fe200078e020f */
[----:B------:R-:W-:Y:S01]  /*08a0*/  USHF.L.U32 UR8, UR4, 0x2, URZ ;  /* 0x0000000204087899 */ /* 0x000fe2000800063f */
[----:B------:R-:W-:Y:S01]  /*08b0*/  IMAD R15, R14, c[0x0][0x1a0], RZ ;  /* 0x000068000e0f7a24 */ /* 0x000fe200078e02ff */
[----:B------:R-:W-:Y:S01]  /*08c0*/  USHF.L.U64.HI UR5, UR4, 0x2, UR5 ;  /* 0x0000000204057899 */ /* 0x000fe20008010205 */
[----:B------:R-:W-:Y:S02]  /*08d0*/  IMAD.IADD R5, R7, 0x1, R5 ;  /* 0x0000000107057824 */ /* 0x000fe400078e0205 */
[C---:B------:R-:W-:Y:S02]  /*08e0*/  IMAD R7, R12.reuse, c[0x0][0x1a4], R15 ;  /* 0x000069000c077a24 */ /* 0x040fe400078e020f */
[----:B------:R-:W-:Y:S01]  /*08f0*/  IMAD.WIDE.U32 R14, R12, c[0x0][0x1a0], R16 ;  /* 0x000068000c0e7a25 */ /* 0x000fe200078e0010 */
[----:B------:R-:W-:-:S03]  /*0900*/  LEA R12, P1, R8, c[0x0][0x170], 0x2 ;  /* 0x00005c00080c7a11 */ /* 0x000fc600078210ff */
[----:B------:R-:W-:Y:S02]  /*0910*/  IMAD R13, R5, c[0x0][0x1a0], RZ ;  /* 0x00006800050d7a24 */ /* 0x000fe400078e02ff */
[----:B------:R-:W-:Y:S01]  /*0920*/  IMAD.IADD R5, R15, 0x1, R7 ;  /* 0x000000010f057824 */ /* 0x000fe200078e0207 */
[----:B------:R-:W-:Y:S01]  /*0930*/  LEA R7, P0, R14, c[0x0][0x178], 0x2 ;  /* 0x00005e000e077a11 */ /* 0x000fe200078010ff */
[C---:B------:R-:W-:Y:S02]  /*0940*/  IMAD R13, R6.reuse, c[0x0][0x1a4], R13 ;  /* 0x00006900060d7a24 */ /* 0x040fe400078e020d */
[----:B------:R-:W-:Y:S01]  /*0950*/  IMAD.WIDE.U32 R2, R6, c[0x0][0x1a0], R2 ;  /* 0x0000680006027a25 */ /* 0x000fe200078e0002 */
[----:B------:R-:W-:Y:S02]  /*0960*/  LEA.HI.X R14, R14, c[0x0][0x17c], R5, 0x2, P0 ;  /* 0x00005f000e0e7a11 */ /* 0x000fe400000f1405 */
[----:B------:R-:W-:Y:S01]  /*0970*/  LEA R5, P0, R9, c[0x0][0x170], 0x2 ;  /* 0x00005c0009057a11 */ /* 0x000fe200078010ff */
[----:B------:R-:W-:Y:S01]  /*0980*/  IMAD.IADD R13, R3, 0x1, R13 ;  /* 0x00000001030d7824 */ /* 0x000fe200078e020d */
[----:B------:R-:W-:-:S02]  /*0990*/  LEA R6, P2, R2, c[0x0][0x160], 0x2 ;  /* 0x0000580002067a11 */ /* 0x000fc400078410ff */
[----:B------:R-:W-:Y:S01]  /*09a0*/  LEA.HI.X R9, R9, c[0x0][0x174], R10, 0x2, P0 ;  /* 0x00005d0009097a11 */ /* 0x000fe200000f140a */
[----:B------:R-:W-:Y:S01]  /*09b0*/  IMAD.MOV.U32 R10, RZ, RZ, c[0x0][0x188] ;  /* 0x00006200ff0a7624 */ /* 0x000fe200078e00ff */
[----:B------:R-:W-:Y:S01]  /*09c0*/  LEA.HI.X R3, R8, c[0x0][0x174], R11, 0x2, P1 ;  /* 0x00005d0008037a11 */ /* 0x000fe200008f140b */
[----:B------:R-:W-:Y:S01]  /*09d0*/  IMAD.MOV.U32 R8, RZ, RZ, R7 ;  /* 0x000000ffff087224 */ /* 0x000fe200078e0007 */
[----:B------:R-:W-:Y:S02]  /*09e0*/  LEA.HI.X R11, R2, c[0x0][0x164], R13, 0x2, P2 ;  /* 0x00005900020b7a11 */ /* 0x000fe400010f140d */
[----:B------:R-:W-:Y:S01]  /*09f0*/  MOV R2, R12 ;  /* 0x0000000c00027202 */ /* 0x000fe20000000f00 */
[C---:B------:R-:W-:Y:S01]  /*0a00*/  FADD.FTZ R12, R10.reuse, -2 ;  /* 0xc00000000a0c7421 */ /* 0x040fe20000010000 */
[----:B------:R-:W-:Y:S01]  /*0a10*/  MOV R7, R14 ;  /* 0x0000000e00077202 */ /* 0x000fe20000000f00 */
[----:B0-----:R-:W-:Y:S02]  /*0a20*/  FADD.FTZ R10, R10, -1 ;  /* 0xbf8000000a0a7421 */ /* 0x001fe40000010000 */
.L_x_42:
[----:B-----5:R-:W-:-:S13]  /*0a30*/  FSETP.NEU.FTZ.AND P0, PT, R0, RZ, PT ;  /* 0x000000ff0000720b */ /* 0x020fda0003f1d000 */
[----:B------:R-:W-:Y:S01]  /*0a40*/  @P0 IMAD.MOV.U32 R14, RZ, RZ, R8 ;  /* 0x000000ffff0e0224 */ /* 0x000fe200078e0008 */
[----:B------:R-:W2:Y:S01]  /*0a50*/  @P0 LDG.E R16, [R2.64] ;  /* 0x0000000602100981 */ /* 0x000ea2000c1e1900 */
[----:B------:R-:W-:-:S05]  /*0a60*/  @P0 IMAD.MOV.U32 R15, RZ, RZ, R7 ;  /* 0x000000ffff0f0224 */ /* 0x000fca00078e0007 */
[----:B------:R0:W2:Y:S01]  /*0a70*/  @P0 LDG.E R13, [R14.64] ;  /* 0x000000060e0d0981 */ /* 0x0000a2000c1e1900 */
[----:B------:R-:W1:Y:S02]  /*0a80*/  @P0 MUFU.LG2 R19, R0 ;  /* 0x0000000000130308 */ /* 0x000e640000000c00 */
[----:B-1----:R-:W-:-:S06]  /*0a90*/  @P0 FMUL.FTZ R20, R10, R19 ;  /* 0x000000130a140220 */ /* 0x002fcc0000410000 */
[----:B------:R-:W-:Y:S01]  /*0aa0*/  @P0 MUFU.EX2 R20, -R20 ;  /* 0x8000001400140308 */ /* 0x000fe20000000800 */
[----:B0-----:R-:W-:Y:S02]  /*0ab0*/  IMAD.MOV.U32 R14, RZ, RZ, R6 ;  /* 0x000000ffff0e7224 */ /* 0x001fe400078e0006 */
[----:B------:R-:W-:Y:S01]  /*0ac0*/  IMAD.MOV.U32 R15, RZ, RZ, R11 ;  /* 0x000000ffff0f7224 */ /* 0x000fe200078e000b */
[----:B------:R-:W-:Y:S02]  /*0ad0*/  IADD3 R6, P2, R6, UR8, RZ ;  /* 0x0000000806067c10 */ /* 0x000fe4000ff5e0ff */
[----:B------:R-:W-:Y:S02]  /*0ae0*/  IADD3 R8, P1, R8, UR8, RZ ;  /* 0x0000000808087c10 */ /* 0x000fe4000ff3e0ff */
[----:B------:R-:W-:Y:S02]  /*0af0*/  IADD3.X R11, R11, UR5, RZ, P2, !PT ;  /* 0x000000050b0b7c10 */ /* 0x000fe400097fe4ff */
[----:B------:R-:W-:Y:S01]  /*0b00*/  IADD3.X R7, R7, UR5, RZ, P1, !PT ;  /* 0x0000000507077c10 */ /* 0x000fe20008ffe4ff */
[----:B--2---:R-:W-:-:S04]  /*0b10*/  @P0 FADD.FTZ R13, -R13, R16 ;  /* 0x000000100d0d0221 */ /* 0x004fc80000010100 */
[----:B------:R-:W-:-:S04]  /*0b20*/  @P0 FADD.FTZ R16, |R13|, -RZ ;  /* 0x800000ff0d100221 */ /* 0x000fc80000010200 */
[----:B------:R-:W0:Y:S02]  /*0b30*/  @P0 MUFU.LG2 R17, R16 ;  /* 0x0000001000110308 */ /* 0x000e240000000c00 */
[----:B0-----:R-:W-:-:S06]  /*0b40*/  @P0 FMUL.FTZ R17, R12, R17 ;  /* 0x000000110c110220 */ /* 0x001fcc0000410000 */
[----:B------:R-:W0:Y:S02]  /*0b50*/  @P0 MUFU.EX2 R18, R17 ;  /* 0x0000001100120308 */ /* 0x000e240000000800 */
[----:B0-----:R-:W-:Y:S01]  /*0b60*/  @P0 FMUL.FTZ R19, R13, R18 ;  /* 0x000000120d130220 */ /* 0x001fe20000410000 */
[----:B------:R-:W-:-:S03]  /*0b70*/  HFMA2.MMA R13, -RZ, RZ, 0, 0 ;  /* 0x00000000ff0d7435 */ /* 0x000fc600000001ff */
[----:B------:R-:W-:-:S04]  /*0b80*/  @P0 FMUL.FTZ R19, R4, R19 ;  /* 0x0000001304130220 */ /* 0x000fc80000410000 */
[----:B------:R-:W-:Y:S01]  /*0b90*/  @P0 FMUL.FTZ R13, R19, R20 ;  /* 0x00000014130d0220 */ /* 0x000fe20000410000 */
[----:B------:R-:W-:-:S04]  /*0ba0*/  IADD3 R2, P0, R2, UR8, RZ ;  /* 0x0000000802027c10 */ /* 0x000fc8000ff1e0ff */
[----:B------:R0:W-:Y:S01]  /*0bb0*/  STG.E [R14.64], R13 ;  /* 0x0000000d0e007986 */ /* 0x0001e2000c101906 */
[----:B------:R-:W-:Y:S02]  /*0bc0*/  IADD3.X R3, R3, UR5, RZ, P0, !PT ;  /* 0x0000000503037c10 */ /* 0x000fe400087fe4ff */
[----:B------:R-:W-:-:S04]  /*0bd0*/  ISETP.GE.U32.AND P0, PT, R2, R5, PT ;  /* 0x000000050200720c */ /* 0x000fc80003f06070 */
[----:B------:R-:W-:-:S13]  /*0be0*/  ISETP.GE.U32.AND.EX P0, PT, R3, R9, PT, P0 ;  /* 0x000000090300720c */ /* 0x000fda0003f06100 */
[----:B0-----:R-:W-:Y:S05]  /*0bf0*/  @!P0 BRA `(.L_x_42) ;  /* 0xfffffe3000008947 */ /* 0x001fea000383ffff */
[----:B------:R-:W-:Y:S05]  /*0c00*/  EXIT ;  /* 0x000000000000794d */ /* 0x000fea0003800000 */
        .weak           $__internal_4_$__cuda_sm20_div_s64
        .type           $__internal_4_$__cuda_sm20_div_s64,@function
        .size           $__internal_4_$__cuda_sm20_div_s64,(.L_x_739 - $__internal_4_$__cuda_sm20_div_s64)
$__internal_4_$__cuda_sm20_div_s64:
[----:B------:R-:W-:Y:S02]  /*0c10*/  IADD3 R9, P1, RZ, -R16, RZ ;  /* 0x80000010ff097210 */ /* 0x000fe40007f3e0ff */
[----:B------:R-:W-:Y:S02]  /*0c20*/  ISETP.GE.AND P0, PT, R12, RZ, PT ;  /* 0x000000ff0c00720c */ /* 0x000fe40003f06270 */
[----:B------:R-:W-:Y:S02]  /*0c30*/  IADD3.X R11, RZ, ~R12, RZ, P1, !PT ;  /* 0x8000000cff0b7210 */ /* 0x000fe40000ffe4ff */
[----:B------:R-:W-:Y:S02]  /*0c40*/  SEL R8, R9, R16, !P0 ;  /* 0x0000001009087207 */ /* 0x000fe40004000000 */
[----:B------:R-:W-:Y:S02]  /*0c50*/  SEL R9, R11, R12, !P0 ;  /* 0x0000000c0b097207 */ /* 0x000fe40004000000 */
[----:B------:R-:W-:-:S02]  /*0c60*/  ISETP.GE.AND P3, PT, R17, RZ, PT ;  /* 0x000000ff1100720c */ /* 0x000fc40003f66270 */
        /* <DEDUP_REMOVED lines=53> */
[----:B------:R-:W-:Y:S01]  /*0fc0*/  IMAD.X R15, R19, 0x1, ~R9, P1 ;  /* 0x00000001130f7824 */ /* 0x000fe200008e0e09 */
[----:B------:R-:W-:Y:S02]  /*0fd0*/  IADD3.X R14, RZ, R23, RZ, P2, !PT ;  /* 0x00000017ff0e7210 */ /* 0x000fe400017fe4ff */
        /* <DEDUP_REMOVED lines=14> */
[----:B------:R-:W-:Y:S01]  /*10c0*/  SEL R10, R9, R10, !P1 ;  /* 0x0000000a090a7207 */ /* 0x000fe20004800000 */
[----:B------:R-:W-:Y:S01]  /*10d0*/  IMAD.X R8, RZ, RZ, ~R11, P2 ;  /* 0x000000ffff087224 */ /* 0x000fe200010e0e0b */
[----:B------:R-:W-:Y:S01]  /*10e0*/  ISETP.NE.AND.EX P0, PT, R12, RZ, PT, P0 ;  /* 0x000000ff0c00720c */ /* 0x000fe20003f05300 */
[----:B------:R-:W-:-:S03]  /*10f0*/  IMAD.MOV.U32 R9, RZ, RZ, 0x0 ;  /* 0x00000000ff097424 */ /* 0x000fc600078e00ff */
[----:B------:R-:W-:Y:S02]  /*1100*/  SEL R11, R8, R11, !P1 ;  /* 0x0000000b080b7207 */ /* 0x000fe40004800000 */
[----:B------:R-:W-:Y:S02]  /*1110*/  MOV R8, R4 ;  /* 0x0000000400087202 */ /* 0x000fe40000000f00 */
[----:B------:R-:W-:Y:S02]  /*1120*/  SEL R10, R10, 0xffffffff, P0 ;  /* 0xffffffff0a0a7807 */ /* 0x000fe40000000000 */
[----:B------:R-:W-:Y:S01]  /*1130*/  SEL R11, R11, 0xffffffff, P0 ;  /* 0xffffffff0b0b7807 */ /* 0x000fe20000000000 */
[----:B------:R-:W-:Y:S06]  /*1140*/  RET.REL.NODEC R8 `(_ZN2at6native55_GLOBAL__N__6c1c77d0_17_DistanceKernel_cu_7dd49032_311431cdist_backward_kernel_cuda_implIfNS1_5distsIfE1pEEEvPT_PKS6_S9_S9_S9_S6_lllllll) ;  /* 0xffffeeb008007950 */ /* 0x000fec0003c3ffff */
.L_x_43:
        /* <DEDUP_REMOVED lines=11> */
.L_x_739:


//--------------------- .text._ZN2at6native55_GLOBAL__N__6c1c77d0_17_DistanceKernel_cu_7dd49032_311431cdist_backward_kernel_cuda_implIdNS1_5distsIdE3infEEEvPT_PKS6_S9_S9_S9_S6_lllllll --------------------------
	.section	.text._ZN2at6native55_GLOBAL__N__6c1c77d0_17_DistanceKernel_cu_7dd49032_311431cdist_backward_kernel_cuda_implIdNS1_5distsIdE3infEEEvPT_PKS6_S9_S9_S9_S6_lllllll,"ax",@progbits
	.sectioninfo	@"SHI_REGISTERS=28"
	.align	128
.text._ZN2at6native55_GLOBAL__N__6c1c77d0_17_DistanceKernel_cu_7dd49032_311431cdist_backward_kernel_cuda_implIdNS1_5distsIdE3infEEEvPT_PKS6_S9_S9_S9_S6_lllllll:
        .type           _ZN2at6native55_GLOBAL__N__6c1c77d0_17_DistanceKernel_cu_7dd49032_311431cdist_backward_kernel_cuda_implIdNS1_5distsIdE3infEEEvPT_PKS6_S9_S9_S9_S6_lllllll,@function
        .size           _ZN2at6native55_GLOBAL__N__6c1c77d0_17_DistanceKernel_cu_7dd49032_311431cdist_backward_kernel_cuda_implIdNS1_5distsIdE3infEEEvPT_PKS6_S9_S9_S9_S6_lllllll,(.L_x_741 - _ZN2at6native55_GLOBAL__N__6c1c77d0_17_DistanceKernel_cu_7dd49032_311431cdist_backward_kernel_cuda_implIdNS1_5distsIdE3infEEEvPT_PKS6_S9_S9_S9_S6_lllllll)
        .other          _ZN2at6native55_GLOBAL__N__6c1c77d0_17_DistanceKernel_cu_7dd49032_311431cdist_backward_kernel_cuda_implIdNS1_5distsIdE3infEEEvPT_PKS6_S9_S9_S9_S6_lllllll,@"STO_CUDA_ENTRY STV_DEFAULT"
_ZN2at6native55_GLOBAL__N__6c1c77d0_17_DistanceKernel_cu_7dd49032_311431cdist_backward_kernel_cuda_implIdNS1_5distsIdE3infEEEvPT_PKS6_S9_S9_S9_S6_lllllll:
        /* <DEDUP_REMOVED lines=25> */
[----:B------:R-:W-:Y:S05]  /*0190*/  CALL.REL.NOINC `($__internal_5_$__cuda_sm20_div_s64) ;  /* 0x00000a4000007944 */ /* 0x000fea0003c00000 */
[----:B------:R-:W-:Y:S01]  /*01a0*/  IADD3 R7, -R10, RZ, RZ ;  /* 0x000000ff0a077210 */ /* 0x000fe20007ffe1ff */
[----:B------:R-:W-:-:S04]  /*01b0*/  IMAD.MOV.U32 R5, RZ, RZ, R10 ;  /* 0x000000ffff057224 */ /* 0x000fc800078e000a */
[----:B------:R-:W-:Y:S01]  /*01c0*/  IMAD R6, R7, c[0x0][0x1b0], R0 ;  /* 0x00006c0007067a24 */ /* 0x000fe200078e0200 */
[----:B------:R-:W-:Y:S05]  /*01d0*/  BRA `(.L_x_46) ;  /* 0x0000014000007947 */ /* 0x000fea0003800000 */
.L_x_45:
        /* <DEDUP_REMOVED lines=20> */
.L_x_46:
[----:B------:R-:W-:Y:S05]  /*0320*/  BSYNC B0 ;  /* 0x0000000000007941 */ /* 0x000fea0003800000 */
.L_x_44:
        /* <DEDUP_REMOVED lines=12> */
[----:B------:R-:W-:-:S04]  /*03f0*/  IADD3 R9, P0, RZ, -R10, RZ ;  /* 0x8000000aff097210 */ /* 0x000fc80007f1e0ff */
[----:B------:R-:W-:Y:S01]  /*0400*/  IADD3.X R4, RZ, ~R11, RZ, P0, !PT ;  /* 0x8000000bff047210 */ /* 0x000fe200007fe4ff */
[----:B------:R-:W-:-:S04]  /*0410*/  IMAD.WIDE.U32 R16, R9, c[0x0][0x198], R6 ;  /* 0x0000660009107a25 */ /* 0x000fc800078e0006 */
[----:B------:R-:W-:Y:S02]  /*0420*/  IMAD R4, R4, c[0x0][0x198], RZ ;  /* 0x0000660004047a24 */ /* 0x000fe400078e02ff */
[----:B------:R-:W-:Y:S02]  /*0430*/  IMAD.MOV.U32 R6, RZ, RZ, R10 ;  /* 0x000000ffff067224 */ /* 0x000fe400078e000a */
[----:B------:R-:W-:-:S04]  /*0440*/  IMAD R7, R9, c[0x0][0x19c], R4 ;  /* 0x0000670009077a24 */ /* 0x000fc800078e0204 */
[----:B------:R-:W-:Y:S02]  /*0450*/  IMAD.IADD R14, R17, 0x1, R7 ;  /* 0x00000001110e7824 */ /* 0x000fe400078e0207 */
[----:B------:R-:W-:Y:S01]  /*0460*/  IMAD.MOV.U32 R7, RZ, RZ, R11 ;  /* 0x000000ffff077224 */ /* 0x000fe200078e000b */
[----:B------:R-:W-:Y:S05]  /*0470*/  BRA `(.L_x_49) ;  /* 0x0000017000007947 */ /* 0x000fea0003800000 */
.L_x_48:
[----:B------:R-:W0:Y:S01]  /*0480*/  I2F.U32.RP R4, c[0x0][0x198] ;  /* 0x0000660000047b06 */ /* 0x000e220000209000 */
[----:B------:R-:W-:Y:S01]  /*0490*/  ISETP.NE.U32.AND P2, PT, RZ, c[0x0][0x198], PT ;  /* 0x00006600ff007a0c */ /* 0x000fe20003f45070 */
[----:B------:R-:W-:-:S06]  /*04a0*/  IMAD.MOV.U32 R14, RZ, RZ, RZ ;  /* 0x000000ffff0e7224 */ /* 0x000fcc00078e00ff */
[----:B0-----:R-:W0:Y:S02]  /*04b0*/  MUFU.RCP R4, R4 ;  /* 0x0000000400047308 */ /* 0x001e240000001000 */
[----:B0-----:R-:W-:-:S06]  /*04c0*/  IADD3 R8, R4, 0xffffffe, RZ ;  /* 0x0ffffffe04087810 */ /* 0x001fcc0007ffe0ff */
[----:B------:R0:W1:Y:S02]  /*04d0*/  F2I.FTZ.U32.TRUNC.NTZ R9, R8 ;  /* 0x0000000800097305 */ /* 0x000064000021f000 */
[----:B0-----:R-:W-:Y:S01]  /*04e0*/  HFMA2.MMA R8, -RZ, RZ, 0, 0 ;  /* 0x00000000ff087435 */ /* 0x001fe200000001ff */
[----:B-1----:R-:W-:-:S04]  /*04f0*/  IMAD.MOV R7, RZ, RZ, -R9 ;  /* 0x000000ffff077224 */ /* 0x002fc800078e0a09 */
[----:B------:R-:W-:-:S05]  /*0500*/  IMAD R7, R7, c[0x0][0x198], RZ ;  /* 0x0000660007077a24 */ /* 0x000fca00078e02ff */
        /* <DEDUP_REMOVED lines=12> */
[----:B------:R-:W-:Y:S01]  /*05d0*/  MOV R7, RZ ;  /* 0x000000ff00077202 */ /* 0x000fe20000000f00 */
[----:B------:R-:W-:Y:S02]  /*05e0*/  IMAD.MOV.U32 R6, RZ, RZ, R9 ;  /* 0x000000ffff067224 */ /* 0x000fe400078e0009 */
.L_x_49:
[----:B------:R-:W-:Y:S05]  /*05f0*/  BSYNC B0 ;  /* 0x0000000000007941 */ /* 0x000fea0003800000 */
.L_x_47:
        /* <DEDUP_REMOVED lines=18> */
[----:B------:R-:W-:Y:S01]  /*0720*/  ISETP.GE.U32.AND P0, PT, R4, R17, PT ;  /* 0x000000110400720c */ /* 0x000fe20003f06070 */
[----:B------:R-:W-:Y:S01]  /*0730*/  IMAD.X R15, R3, 0x1, R15, P1 ;  /* 0x00000001030f7824 */ /* 0x000fe200008e060f */
[C---:B------:R-:W-:Y:S02]  /*0740*/  IADD3 R8, P1, R10.reuse, c[0x0][0x168], RZ ;  /* 0x00005a000a087a10 */ /* 0x040fe40007f3e0ff */
[----:B------:R-:W-:-:S02]  /*0750*/  IADD3 R10, P2, R10, c[0x0][0x180], RZ ;  /* 0x000060000a0a7a10 */ /* 0x000fc40007f5e0ff */
[----:B------:R-:W-:Y:S02]  /*0760*/  ISETP.GE.AND.EX P0, PT, R15, R0, PT, P0 ;  /* 0x000000000f00720c */ /* 0x000fe40003f06300 */
[C---:B------:R-:W-:Y:S02]  /*0770*/  IADD3.X R9, R13.reuse, c[0x0][0x16c], RZ, P1, !PT ;  /* 0x00005b000d097a10 */ /* 0x040fe40000ffe4ff */
[----:B------:R-:W-:-:S09]  /*0780*/  IADD3.X R11, R13, c[0x0][0x184], RZ, P2, !PT ;  /* 0x000061000d0b7a10 */ /* 0x000fd200017fe4ff */
[----:B------:R-:W-:Y:S05]  /*0790*/  @P0 EXIT ;  /* 0x000000000000094d */ /* 0x000fea0003800000 */
[----:B------:R-:W5:Y:S04]  /*07a0*/  LDG.E.64 R8, [R8.64] ;  /* 0x0000000608087981 */ /* 0x000f68000c1e1b00 */
[----:B------:R-:W5:Y:S01]  /*07b0*/  LDG.E.64 R10, [R10.64] ;  /* 0x000000060a0a7981 */ /* 0x000f62000c1e1b00 */
        /* <DEDUP_REMOVED lines=11> */
[----:B------:R-:W-:Y:S01]  /*0870*/  IADD3 R13, R13, R5, RZ ;  /* 0x000000050d0d7210 */ /* 0x000fe20007ffe0ff */
[----:B------:R-:W-:Y:S01]  /*0880*/  IMAD R21, R16, c[0x0][0x194], R21 ;  /* 0x0000650010157a24 */ /* 0x000fe200078e0215 */
[----:B------:R-:W-:Y:S02]  /*0890*/  USHF.L.U32 UR8, UR4, 0x3, URZ ;  /* 0x0000000304087899 */ /* 0x000fe4000800063f */
[----:B------:R-:W-:Y:S01]  /*08a0*/  USHF.L.U64.HI UR5, UR4, 0x3, UR5 ;  /* 0x0000000304057899 */ /* 0x000fe20008010205 */
        /* <DEDUP_REMOVED lines=8> */
[----:B------:R-:W-:Y:S02]  /*0930*/  IMAD.IADD R5, R19, 0x1, R5 ;  /* 0x0000000113057824 */ /* 0x000fe400078e0205 */
[----:B------:R-:W-:Y:S01]  /*0940*/  IMAD R21, R6, c[0x0][0x1a4], R21 ;  /* 0x0000690006157a24 */ /* 0x000fe200078e0215 */
[----:B------:R-:W-:Y:S02]  /*0950*/  LEA.HI.X R0, R17, c[0x0][0x174], R0, 0x3, P0 ;  /* 0x00005d0011007a11 */ /* 0x000fe400000f1c00 */
[----:B------:R-:W-:Y:S01]  /*0960*/  LEA.HI.X R18, R18, c[0x0][0x17c], R5, 0x3, P1 ;  /* 0x00005f0012127a11 */ /* 0x000fe200008f1c05 */
[----:B------:R-:W-:Y:S01]  /*0970*/  IMAD.IADD R21, R13, 0x1, R21 ;  /* 0x000000010d157824 */ /* 0x000fe200078e0215 */
[----:B------:R-:W-:-:S02]  /*0980*/  LEA R5, P0, R4, c[0x0][0x170], 0x3 ;  /* 0x00005c0004057a11 */ /* 0x000fc400078018ff */
[----:B------:R-:W-:Y:S02]  /*0990*/  LEA R6, P1, R12, c[0x0][0x160], 0x3 ;  /* 0x000058000c067a11 */ /* 0x000fe400078218ff */
[----:B------:R-:W-:Y:S02]  /*09a0*/  LEA.HI.X R4, R4, c[0x0][0x174], R15, 0x3, P0 ;  /* 0x00005d0004047a11 */ /* 0x000fe400000f1c0f */
[----:B------:R-:W-:Y:S01]  /*09b0*/  LEA.HI.X R7, R12, c[0x0][0x164], R21, 0x3, P1 ;  /* 0x000059000c077a11 */ /* 0x000fe200008f1c15 */
[----:B------:R-:W-:Y:S01]  /*09c0*/  IMAD.MOV.U32 R12, RZ, RZ, R5 ;  /* 0x000000ffff0c7224 */ /* 0x000fe200078e0005 */
[----:B------:R-:W-:Y:S01]  /*09d0*/  MOV R5, R4 ;  /* 0x0000000400057202 */ /* 0x000fe20000000f00 */
[----:B------:R-:W-:Y:S02]  /*09e0*/  IMAD.MOV.U32 R4, RZ, RZ, R3 ;  /* 0x000000ffff047224 */ /* 0x000fe400078e0003 */
[----:B------:R-:W-:Y:S02]  /*09f0*/  IMAD.MOV.U32 R3, RZ, RZ, R18 ;  /* 0x000000ffff037224 */ /* 0x000fe400078e0012 */
.L_x_50:
[----:B------:R-:W-:Y:S01]  /*0a00*/  IMAD.MOV.U32 R18, RZ, RZ, R4 ;  /* 0x000000ffff127224 */ /* 0x000fe200078e0004 */
[----:B------:R-:W-:Y:S01]  /*0a10*/  MOV R13, R5 ;  /* 0x00000005000d7202 */ /* 0x000fe20000000f00 */
[----:B------:R-:W-:-:S04]  /*0a20*/  IMAD.MOV.U32 R19, RZ, RZ, R3 ;  /* 0x000000ffff137224 */ /* 0x000fc800078e0003 */
[----:B------:R-:W2:Y:S04]  /*0a30*/  LDG.E.64 R16, [R12.64] ;  /* 0x000000060c107981 */ /* 0x000ea8000c1e1b00 */
[----:B------:R-:W2:Y:S02]  /*0a40*/  LDG.E.64 R14, [R18.64] ;  /* 0x00000006120e7981 */ /* 0x000ea4000c1e1b00 */
[----:B--2---:R-:W0:-:S06]  /*0a50*/  DADD R14, -R14, R16 ;  /* 0x000000000e0e7229 */ /* 0x004e0c0000000110 */
[----:B0-----:R-:W-:-:S04]  /*0a60*/  DSETP.GT.AND P0, PT, R14, RZ, PT ;  /* 0x000000ff0e00722a */ /* 0x001fc80003f04000 */
[----:B------:R-:W0:-:S06]  /*0a70*/  DSETP.GEU.AND P1, PT, R14, RZ, PT ;  /* 0x000000ff0e00722a */ /* 0x000e0c0003f2e000 */
[----:B0-----:R-:W-:-:S04]  /*0a80*/  SEL R16, RZ, 0x1, P1 ;  /* 0x00000001ff107807 */ /* 0x001fc80000800000 */
[----:B------:R-:W-:Y:S01]  /*0a90*/  IADD3 R20, -R16, 0x1, RZ ;  /* 0x0000000110147810 */ /* 0x000fe20007ffe1ff */
[----:B------:R-:W-:-:S04]  /*0aa0*/  @!P0 IMAD.MOV R20, RZ, RZ, -R16 ;  /* 0x000000ffff148224 */ /* 0x000fc800078e0a10 */
[----:B------:R-:W0:Y:S01]  /*0ab0*/  I2F.F64 R16, R20 ;  /* 0x0000001400107312 */ /* 0x000e220000201c00 */
[----:B-----5:R1:W2:Y:S02]  /*0ac0*/  DSETP.NEU.AND P0, PT, |R14|, R10, PT ;  /* 0x0000000a0e00722a */ /* 0x0202a40003f0d200 */
[----:B-1----:R-:W-:-:S04]  /*0ad0*/  IMAD.MOV.U32 R14, RZ, RZ, RZ ;  /* 0x000000ffff0e7224 */ /* 0x002fc800078e00ff */
[----:B--2---:R-:W-:Y:S01]  /*0ae0*/  FSEL R15, RZ, 1.875, P0 ;  /* 0x3ff00000ff0f7808 */ /* 0x004fe20000000000 */
[----:B0-----:R-:W0:Y:S01]  /*0af0*/  DMUL R16, R8, R16 ;  /* 0x0000001008107228 */ /* 0x001e220000000000 */
[----:B------:R-:W-:-:S05]  /*0b00*/  IADD3 R12, P0, R12, UR8, RZ ;  /* 0x000000080c0c7c10 */ /* 0x000fca000ff1e0ff */
[----:B0-----:R0:W1:Y:S02]  /*0b10*/  DMUL R16, R16, R14 ;  /* 0x0000000e10107228 */ /* 0x0010640000000000 */
[----:B0-----:R-:W-:Y:S02]  /*0b20*/  IMAD.MOV.U32 R14, RZ, RZ, R6 ;  /* 0x000000ffff0e7224 */ /* 0x001fe400078e0006 */
[----:B------:R-:W-:Y:S01]  /*0b30*/  IMAD.MOV.U32 R15, RZ, RZ, R7 ;  /* 0x000000ffff0f7224 */ /* 0x000fe200078e0007 */
[----:B------:R-:W-:Y:S02]  /*0b40*/  IADD3.X R5, R5, UR5, RZ, P0, !PT ;  /* 0x0000000505057c10 */ /* 0x000fe400087fe4ff */
[----:B------:R-:W-:Y:S02]  /*0b50*/  ISETP.GE.U32.AND P0, PT, R12, R2, PT ;  /* 0x000000020c00720c */ /* 0x000fe40003f06070 */
[----:B-1----:R0:W-:Y:S02]  /*0b60*/  STG.E.64 [R14.64], R16 ;  /* 0x000000100e007986 */ /* 0x0021e4000c101b06 */
[----:B------:R-:W-:-:S02]  /*0b70*/  ISETP.GE.U32.AND.EX P0, PT, R5, R0, PT, P0 ;  /* 0x000000000500720c */ /* 0x000fc40003f06100 */
[----:B------:R-:W-:Y:S02]  /*0b80*/  IADD3 R4, P1, R4, UR8, RZ ;  /* 0x0000000804047c10 */ /* 0x000fe4000ff3e0ff */
[----:B------:R-:W-:Y:S02]  /*0b90*/  IADD3 R6, P2, R6, UR8, RZ ;  /* 0x0000000806067c10 */ /* 0x000fe4000ff5e0ff */
[----:B------:R-:W-:Y:S02]  /*0ba0*/  IADD3.X R3, R3, UR5, RZ, P1, !PT ;  /* 0x0000000503037c10 */ /* 0x000fe40008ffe4ff */
[----:B------:R-:W-:-:S05]  /*0bb0*/  IADD3.X R7, R7, UR5, RZ, P2, !PT ;  /* 0x0000000507077c10 */ /* 0x000fca00097fe4ff */
[----:B0-----:R-:W-:Y:S05]  /*0bc0*/  @!P0 BRA `(.L_x_50) ;  /* 0xfffffe3000008947 */ /* 0x001fea000383ffff */
[----:B------:R-:W-:Y:S05]  /*0bd0*/  EXIT ;  /* 0x000000000000794d */ /* 0x000fea0003800000 */
        .weak           $__internal_5_$__cuda_sm20_div_s64
        .type           $__internal_5_$__cuda_sm20_div_s64,@function
        .size           $__internal_5_$__cuda_sm20_div_s64,(.L_x_741 - $__internal_5_$__cuda_sm20_div_s64)
$__internal_5_$__cuda_sm20_div_s64:
        /* <DEDUP_REMOVED lines=83> */
[----:B------:R-:W-:Y:S06]  /*1110*/  RET.REL.NODEC R8 `(_ZN2at6native55_GLOBAL__N__6c1c77d0_17_DistanceKernel_cu_7dd49032_311431cdist_backward_kernel_cuda_implIdNS1_5distsIdE3infEEEvPT_PKS6_S9_S9_S9_S6_lllllll) ;  /* 0xffffeee008007950 */ /* 0x000fec0003c3ffff */
.L_x_51:
        /* <DEDUP_REMOVED lines=14> */
.L_x_741:


//--------------------- .text._ZN2at6native55_GLOBAL__N__6c1c77d0_17_DistanceKernel_cu_7dd49032_311431cdist_backward_kernel_cuda_implIdNS1_5distsIdE3twoEEEvPT_PKS6_S9_S9_S9_S6_lllllll --------------------------
	.section	.text._ZN2at6native55_GLOBAL__N__6c1c77d0_17_DistanceKernel_cu_7dd49032_311431cdist_backward_kernel_cuda_implIdNS1_5distsIdE3twoEEEvPT_PKS6_S9_S9_S9_S6_lllllll,"ax",@progbits
	.sectioninfo	@"SHI_REGISTERS=32"
	.align	128
.text._ZN2at6native55_GLOBAL__N__6c1c77d0_17_DistanceKernel_cu_7dd49032_311431cdist_backward_kernel_cuda_implIdNS1_5distsIdE3twoEEEvPT_PKS6_S9_S9_S9_S6_lllllll:
        .type           _ZN2at6native55_GLOBAL__N__6c1c77d0_17_DistanceKernel_cu_7dd49032_311431cdist_backward_kernel_cuda_implIdNS1_5distsIdE3twoEEEvPT_PKS6_S9_S9_S9_S6_lllllll,@function
        .size           _ZN2at6native55_GLOBAL__N__6c1c77d0_17_DistanceKernel_cu_7dd49032_311431cdist_backward_kernel_cuda_implIdNS1_5distsIdE3twoEEEvPT_PKS6_S9_S9_S9_S6_lllllll,(.L_x_743 - _ZN2at6native55_GLOBAL__N__6c1c77d0_17_DistanceKernel_cu_7dd49032_311431cdist_backward_kernel_cuda_implIdNS1_5distsIdE3twoEEEvPT_PKS6_S9_S9_S9_S6_lllllll)
        .other          _ZN2at6native55_GLOBAL__N__6c1c77d0_17_DistanceKernel_cu_7dd49032_311431cdist_backward_kernel_cuda_implIdNS1_5distsIdE3twoEEEvPT_PKS6_S9_S9_S9_S6_lllllll,@"STO_CUDA_ENTRY STV_DEFAULT"
_ZN2at6native55_GLOBAL__N__6c1c77d0_17_DistanceKernel_cu_7dd49032_311431cdist_backward_kernel_cuda_implIdNS1_5distsIdE3twoEEEvPT_PKS6_S9_S9_S9_S6_lllllll:
        /* <DEDUP_REMOVED lines=25> */
[----:B------:R-:W-:Y:S05]  /*0190*/  CALL.REL.NOINC `($__internal_7_$__cuda_sm20_div_s64) ;  /* 0x000010c000007944 */ /* 0x000fea0003c00000 */
[--C-:B------:R-:W-:Y:S02]  /*01a0*/  IMAD.MOV R7, RZ, RZ, -R12.reuse ;  /* 0x000000ffff077224 */ /* 0x100fe400078e0a0c */
[----:B------:R-:W-:Y:S02]  /*01b0*/  IMAD.MOV.U32 R5, RZ, RZ, R12 ;  /* 0x000000ffff057224 */ /* 0x000fe400078e000c */
[----:B------:R-:W-:Y:S01]  /*01c0*/  IMAD R6, R7, c[0x0][0x1b0], R0 ;  /* 0x00006c0007067a24 */ /* 0x000fe200078e0200 */
[----:B------:R-:W-:Y:S05]  /*01d0*/  BRA `(.L_x_54) ;  /* 0x0000014000007947 */ /* 0x000fea0003800000 */
.L_x_53:
        /* <DEDUP_REMOVED lines=20> */
.L_x_54:
[----:B------:R-:W-:Y:S05]  /*0320*/  BSYNC B0 ;  /* 0x0000000000007941 */ /* 0x000fea0003800000 */
.L_x_52:
        /* <DEDUP_REMOVED lines=12> */
[----:B------:R-:W-:-:S05]  /*03f0*/  IADD3 R9, P0, RZ, -R12, RZ ;  /* 0x8000000cff097210 */ /* 0x000fca0007f1e0ff */
[----:B------:R-:W-:Y:S02]  /*0400*/  IMAD.X R4, RZ, RZ, ~R13, P0 ;  /* 0x000000ffff047224 */ /* 0x000fe400000e0e0d */
        /* <DEDUP_REMOVED lines=8> */
.L_x_56:
        /* <DEDUP_REMOVED lines=22> */
.L_x_57:
[----:B------:R-:W-:Y:S05]  /*05f0*/  BSYNC B0 ;  /* 0x0000000000007941 */ /* 0x000fea0003800000 */
.L_x_55:
[----:B------:R-:W-:Y:S01]  /*0600*/  IMAD R9, R7, c[0x0][0x1a0], RZ ;  /* 0x0000680007097a24 */ /* 0x000fe200078e02ff */
[----:B------:R-:W-:Y:S01]  /*0610*/  SHF.R.S32.HI R14, RZ, 0x1f, R5 ;  /* 0x0000001fff0e7819 */ /* 0x000fe20000011405 */
[C---:B------:R-:W-:Y:S01]  /*0620*/  IMAD.WIDE.U32 R12, R6.reuse, c[0x0][0x1a0], RZ ;  /* 0x00006800060c7a25 */ /* 0x040fe200078e00ff */
[----:B------:R-:W-:Y:S02]  /*0630*/  ULDC UR4, c[0x0][0x1a0] ;  /* 0x0000680000047ab9 */ /* 0x000fe40000000800 */
[----:B------:R-:W-:Y:S01]  /*0640*/  ULDC UR5, c[0x0][0x1b0] ;  /* 0x00006c0000057ab9 */ /* 0x000fe20000000800 */
[----:B------:R-:W-:Y:S01]  /*0650*/  IMAD R9, R6, c[0x0][0x1a4], R9 ;  /* 0x0000690006097a24 */ /* 0x000fe200078e0209 */
[----:B------:R-:W-:Y:S01]  /*0660*/  UIMAD UR4, UR4, UR5, URZ ;  /* 0x00000005040472a4 */ /* 0x000fe2000f8e023f */
[----:B------:R-:W-:-:S02]  /*0670*/  IMAD R4, R14, c[0x0][0x1b8], RZ ;  /* 0x00006e000e047a24 */ /* 0x000fc400078e02ff */
[----:B------:R-:W-:Y:S02]  /*0680*/  IMAD.IADD R13, R13, 0x1, R9 ;  /* 0x000000010d0d7824 */ /* 0x000fe400078e0209 */
[C---:B------:R-:W-:Y:S02]  /*0690*/  IMAD R9, R5.reuse, c[0x0][0x1bc], R4 ;  /* 0x00006f0005097a24 */ /* 0x040fe400078e0204 */
[----:B------:R-:W-:-:S04]  /*06a0*/  IMAD.WIDE.U32 R12, R5, c[0x0][0x1b8], R12 ;  /* 0x00006e00050c7a25 */ /* 0x000fc800078e000c */
[----:B------:R-:W-:Y:S01]  /*06b0*/  IMAD.IADD R13, R13, 0x1, R9 ;  /* 0x000000010d0d7824 */ /* 0x000fe200078e0209 */
[----:B------:R-:W-:Y:S01]  /*06c0*/  IADD3 R9, P1, R2, R12, RZ ;  /* 0x0000000c02097210 */ /* 0x000fe20007f3e0ff */
[----:B------:R-:W-:Y:S01]  /*06d0*/  IMAD.SHL.U32 R26, R0, 0x8, RZ ;  /* 0x00000008001a7824 */ /* 0x000fe200078e00ff */
[----:B------:R-:W-:Y:S01]  /*06e0*/  IADD3 R4, P0, R12, c[0x0][0x1a0], RZ ;  /* 0x000068000c047a10 */ /* 0x000fe20007f1e0ff */
[----:B------:R-:W-:Y:S01]  /*06f0*/  IMAD R15, R5, UR4, RZ ;  /* 0x00000004050f7c24 */ /* 0x000fe2000f8e02ff */
[----:B------:R-:W-:Y:S01]  /*0700*/  SHF.L.U64.HI R12, R0, 0x3, R11 ;  /* 0x00000003000c7819 */ /* 0x000fe2000001020b */
[----:B------:R-:W-:Y:S01]  /*0710*/  IMAD.X R0, R3, 0x1, R13, P1 ;  /* 0x0000000103007824 */ /* 0x000fe200008e060d */
[----:B------:R-:W-:Y:S02]  /*0720*/  IADD3.X R11, R13, c[0x0][0x1a4], RZ, P0, !PT ;  /* 0x000069000d0b7a10 */ /* 0x000fe400007fe4ff */
[----:B------:R-:W-:Y:S02]  /*0730*/  ISETP.GE.U32.AND P0, PT, R9, R4, PT ;  /* 0x000000040900720c */ /* 0x000fe40003f06070 */
[----:B------:R-:W-:-:S02]  /*0740*/  IADD3 R16, P1, R26, c[0x0][0x168], RZ ;  /* 0x00005a001a107a10 */ /* 0x000fc40007f3e0ff */
[----:B------:R-:W-:Y:S02]  /*0750*/  ISETP.GE.AND.EX P0, PT, R0, R11, PT, P0 ;  /* 0x0000000b0000720c */ /* 0x000fe40003f06300 */
[----:B------:R-:W-:Y:S02]  /*0760*/  IADD3 R26, P2, R26, c[0x0][0x180], RZ ;  /* 0x000060001a1a7a10 */ /* 0x000fe40007f5e0ff */
[C---:B------:R-:W-:Y:S02]  /*0770*/  IADD3.X R17, R12.reuse, c[0x0][0x16c], RZ, P1, !PT ;  /* 0x00005b000c117a10 */ /* 0x040fe40000ffe4ff */
[----:B------:R-:W-:-:S07]  /*0780*/  IADD3.X R27, R12, c[0x0][0x184], RZ, P2, !PT ;  /* 0x000061000c1b7a10 */ /* 0x000fce00017fe4ff */
        /* <DEDUP_REMOVED lines=23> */
[----:B------:R-:W-:Y:S01]  /*0900*/  IMAD R15, R6, c[0x0][0x1a4], R15 ;  /* 0x00006900060f7a24 */ /* 0x000fe200078e020f */
[----:B------:R-:W-:Y:S01]  /*0910*/  LEA R8, P1, R12, c[0x0][0x178], 0x3 ;  /* 0x00005e000c087a11 */ /* 0x000fe200078218ff */
[----:B------:R-:W-:Y:S01]  /*0920*/  IMAD.WIDE.U32 R6, R6, c[0x0][0x1a0], R2 ;  /* 0x0000680006067a25 */ /* 0x000fe200078e0002 */
[----:B------:R-:W-:-:S03]  /*0930*/  LEA R2, P0, R4, c[0x0][0x170], 0x3 ;  /* 0x00005c0004027a11 */ /* 0x000fc600078018ff */
[----:B------:R-:W-:Y:S02]  /*0940*/  IMAD.IADD R3, R13, 0x1, R5 ;  /* 0x000000010d037824 */ /* 0x000fe400078e0205 */
[----:B------:R-:W-:-:S03]  /*0950*/  IMAD.IADD R15, R7, 0x1, R15 ;  /* 0x00000001070f7824 */ /* 0x000fc600078e020f */
[----:B------:R-:W-:Y:S02]  /*0960*/  LEA.HI.X R12, R12, c[0x0][0x17c], R3, 0x3, P1 ;  /* 0x00005f000c0c7a11 */ /* 0x000fe400008f1c03 */
[----:B------:R-:W-:Y:S02]  /*0970*/  LEA.HI.X R3, R4, c[0x0][0x174], R11, 0x3, P0 ;  /* 0x00005d0004037a11 */ /* 0x000fe400000f1c0b */
[C---:B------:R-:W-:Y:S02]  /*0980*/  LEA R10, P0, R9.reuse, c[0x0][0x170], 0x3 ;  /* 0x00005c00090a7a11 */ /* 0x040fe400078018ff */
[C---:B------:R-:W-:Y:S02]  /*0990*/  LEA R4, P1, R6.reuse, c[0x0][0x160], 0x3 ;  /* 0x0000580006047a11 */ /* 0x040fe400078218ff */
[----:B------:R-:W-:Y:S01]  /*09a0*/  LEA.HI.X R7, R9, c[0x0][0x174], R0, 0x3, P0 ;  /* 0x00005d0009077a11 */ /* 0x000fe200000f1c00 */
[----:B------:R-:W-:Y:S01]  /*09b0*/  IMAD.MOV.U32 R9, RZ, RZ, R12 ;  /* 0x000000ffff097224 */ /* 0x000fe200078e000c */
[----:B------:R-:W-:Y:S01]  /*09c0*/  LEA.HI.X R5, R6, c[0x0][0x164], R15, 0x3, P1 ;  /* 0x0000590006057a11 */ /* 0x000fe200008f1c0f */
[----:B------:R-:W-:-:S02]  /*09d0*/  IMAD.MOV.U32 R6, RZ, RZ, R10 ;  /* 0x000000ffff067224 */ /* 0x000fc400078e000a */
.L_x_61:
[----:B-----5:R-:W0:Y:S01]  /*09e0*/  DSETP.NEU.AND P0, PT, R26, RZ, PT ;  /* 0x000000ff1a00722a */ /* 0x020e220003f0d000 */
[----:B------:R-:W-:Y:S01]  /*09f0*/  BSSY B0, `(.L_x_58) ;  /* 0x000001b000007945 */ /* 0x000fe20003800000 */
[----:B------:R-:W-:-:S12]  /*0a00*/  CS2R R10, SRZ ;  /* 0x00000000000a7805 */ /* 0x000fd8000001ff00 */
[----:B0-----:R-:W-:Y:S05]  /*0a10*/  @!P0 BRA `(.L_x_59) ;  /* 0x0000018000008947 */ /* 0x001fea0003800000 */
[----:B------:R-:W2:Y:S04]  /*0a20*/  LDG.E.64 R10, [R8.64] ;  /* 0x00000006080a7981 */ /* 0x000ea8000c1e1b00 */
[----:B------:R-:W2:Y:S01]  /*0a30*/  LDG.E.64 R12, [R6.64] ;  /* 0x00000006060c7981 */ /* 0x000ea2000c1e1b00 */
[----:B------:R-:W0:Y:S01]  /*0a40*/  MUFU.RCP64H R15, R27 ;  /* 0x0000001b000f7308 */ /* 0x000e220000001800 */
[----:B------:R-:W-:Y:S01]  /*0a50*/  IMAD.MOV.U32 R14, RZ, RZ, 0x1 ;  /* 0x00000001ff0e7424 */ /* 0x000fe200078e00ff */
[----:B------:R-:W-:Y:S05]  /*0a60*/  BSSY B1, `(.L_x_59) ;  /* 0x0000013000017945 */ /* 0x000fea0003800000 */
[----:B0-----:R-:W0:-:S06]  /*0a70*/  DFMA R18, -R26, R14, 1 ;  /* 0x3ff000001a12742b */ /* 0x001e0c000000010e */
[----:B0-----:R-:W0:-:S06]  /*0a80*/  DFMA R18, R18, R18, R18 ;  /* 0x000000121212722b */ /* 0x001e0c0000000012 */
[----:B0-----:R-:W0:-:S04]  /*0a90*/  DFMA R18, R14, R18, R14 ;  /* 0x000000120e12722b */ /* 0x001e08000000000e */
[----:B--2---:R-:W1:-:S04]  /*0aa0*/  DADD R10, -R10, R12 ;  /* 0x000000000a0a7229 */ /* 0x004e48000000010c */
[----:B0-----:R-:W0:-:S04]  /*0ab0*/  DFMA R12, -R26, R18, 1 ;  /* 0x3ff000001a0c742b */ /* 0x001e080000000112 */
[----:B-1----:R-:W-:-:S04]  /*0ac0*/  DMUL R14, R16, R10 ;  /* 0x0000000a100e7228 */ /* 0x002fc80000000000 */
[----:B0-----:R-:W0:-:S06]  /*0ad0*/  DFMA R12, R18, R12, R18 ;  /* 0x0000000c120c722b */ /* 0x001e0c0000000012 */
[----:B0-----:R-:W0:Y:S01]  /*0ae0*/  DMUL R10, R14, R12 ;  /* 0x0000000c0e0a7228 */ /* 0x001e220000000000 */
[----:B------:R-:W-:-:S05]  /*0af0*/  FSETP.GEU.AND P1, PT, |R15|, 6.5827683646048100446e-37, PT ;  /* 0x036000000f00780b */ /* 0x000fca0003f2e200 */
[----:B0-----:R-:W0:-:S06]  /*0b00*/  DFMA R18, -R26, R10, R14 ;  /* 0x0000000a1a12722b */ /* 0x001e0c000000010e */
[----:B0-----:R-:W0:-:S10]  /*0b10*/  DFMA R10, R12, R18, R10 ;  /* 0x000000120c0a722b */ /* 0x001e14000000000a */
[----:B0-----:R-:W-:-:S05]  /*0b20*/  FFMA R0, RZ, R27, R11 ;  /* 0x0000001bff007223 */ /* 0x001fca000000000b */
[----:B------:R-:W-:-:S13]  /*0b30*/  FSETP.GT.AND P0, PT, |R0|, 1.469367938527859385e-39, PT ;  /* 0x001000000000780b */ /* 0x000fda0003f04200 */
[----:B------:R-:W-:Y:S05]  /*0b40*/  @P0 BRA P1, `(.L_x_60) ;  /* 0x0000004000000947 */ /* 0x000fea0000800000 */
[----:B------:R-:W-:Y:S02]  /*0b50*/  MOV R0, 0xb70 ;  /* 0x00000b7000007802 */ /* 0x000fe40000000f00 */
[----:B------:R-:W-:Y:S05]  /*0b60*/  CALL.REL.NOINC `($__internal_6_$__cuda_sm20_div_rn_f64_full) ;  /* 0x0000011000007944 */ /* 0x000fea0003c00000 */
[----:B------:R-:W-:Y:S02]  /*0b70*/  IMAD.MOV.U32 R10, RZ, RZ, R12 ;  /* 0x000000ffff0a7224 */ /* 0x000fe400078e000c */
[----:B------:R-:W-:Y:S02]  /*0b80*/  IMAD.MOV.U32 R11, RZ, RZ, R13 ;  /* 0x000000ffff0b7224 */ /* 0x000fe400078e000d */
.L_x_60:
[----:B------:R-:W-:Y:S05]  /*0b90*/  BSYNC B1 ;  /* 0x0000000000017941 */ /* 0x000fea0003800000 */
.L_x_59:
[----:B------:R-:W-:Y:S05]  /*0ba0*/  BSYNC B0 ;  /* 0x0000000000007941 */ /* 0x000fea0003800000 */
.L_x_58:
[----:B------:R-:W-:Y:S01]  /*0bb0*/  IMAD.MOV.U32 R12, RZ, RZ, R4 ;  /* 0x000000ffff0c7224 */ /* 0x000fe200078e0004 */
[----:B------:R-:W-:Y:S01]  /*0bc0*/  IADD3 R6, P0, R6, UR8, RZ ;  /* 0x0000000806067c10 */ /* 0x000fe2000ff1e0ff */
[----:B------:R-:W-:Y:S01]  /*0bd0*/  IMAD.MOV.U32 R13, RZ, RZ, R5 ;  /* 0x000000ffff0d7224 */ /* 0x000fe200078e0005 */
[----:B------:R-:W-:Y:S02]  /*0be0*/  IADD3 R8, P1, R8, UR8, RZ ;  /* 0x0000000808087c10 */ /* 0x000fe4000ff3e0ff */
[----:B------:R-:W-:Y:S02]  /*0bf0*/  IADD3.X R7, R7, UR5, RZ, P0, !PT ;  /* 0x0000000507077c10 */ /* 0x000fe400087fe4ff */
[----:B------:R0:W-:Y:S01]  /*0c00*/  STG.E.64 [R12.64], R10 ;  /* 0x0000000a0c007986 */ /* 0x0001e2000c101b06 */
[----:B------:R-:W-:-:S02]  /*0c10*/  ISETP.GE.U32.AND P0, PT, R6, R2, PT ;  /* 0x000000020600720c */ /* 0x000fc40003f06070 */
[----:B------:R-:W-:Y:S02]  /*0c20*/  IADD3 R4, P2, R4, UR8, RZ ;  /* 0x0000000804047c10 */ /* 0x000fe4000ff5e0ff */
[----:B------:R-:W-:Y:S02]  /*0c30*/  ISETP.GE.U32.AND.EX P0, PT, R7, R3, PT, P0 ;  /* 0x000000030700720c */ /* 0x000fe40003f06100 */
[----:B------:R-:W-:Y:S02]  /*0c40*/  IADD3.X R9, R9, UR5, RZ, P1, !PT ;  /* 0x0000000509097c10 */ /* 0x000fe40008ffe4ff */
[----:B------:R-:W-:-:S09]  /*0c50*/  IADD3.X R5, R5, UR5, RZ, P2, !PT ;  /* 0x0000000505057c10 */ /* 0x000fd200097fe4ff */
[----:B0-----:R-:W-:Y:S05]  /*0c60*/  @!P0 BRA `(.L_x_61) ;  /* 0xfffffd7000008947 */ /* 0x001fea000383ffff */
[----:B------:R-:W-:Y:S05]  /*0c70*/  EXIT ;  /* 0x000000000000794d */ /* 0x000fea0003800000 */
        .weak           $__internal_6_$__cuda_sm20_div_rn_f64_full
        .type           $__internal_6_$__cuda_sm20_div_rn_f64_full,@function
        .size           $__internal_6_$__cuda_sm20_div_rn_f64_full,($__internal_7_$__cuda_sm20_div_s64 - $__internal_6_$__cuda_sm20_div_rn_f64_full)
$__internal_6_$__cuda_sm20_div_rn_f64_full:
[----:B------:R-:W-:Y:S01]  /*0c80*/  FSETP.GEU.AND P2, PT, |R15|, 1.469367938527859385e-39, PT ;  /* 0x001000000f00780b */ /* 0x000fe20003f4e200 */
[----:B------:R-:W-:Y:S01]  /*0c90*/  IMAD.MOV.U32 R18, RZ, RZ, R14 ;  /* 0x000000ffff127224 */ /* 0x000fe200078e000e */
[C---:B------:R-:W-:Y:S01]  /*0ca0*/  FSETP.GEU.AND P0, PT, |R27|.reuse, 1.469367938527859385e-39, PT ;  /* 0x001000001b00780b */ /* 0x040fe20003f0e200 */
[----:B------:R-:W-:Y:S01]  /*0cb0*/  IMAD.MOV.U32 R22, RZ, RZ, 0x1 ;  /* 0x00000001ff167424 */ /* 0x000fe200078e00ff */
[----:B------:R-:W-:Y:S01]  /*0cc0*/  LOP3.LUT R12, R27, 0x800fffff, RZ, 0xc0, !PT ;  /* 0x800fffff1b0c7812 */ /* 0x000fe200078ec0ff */
[----:B------:R-:W-:Y:S01]  /*0cd0*/  BSSY B2, `(.L_x_62) ;  /* 0x0000053000027945 */ /* 0x000fe20003800000 */
[----:B------:R-:W-:Y:S02]  /*0ce0*/  LOP3.LUT R10, R15, 0x7ff00000, RZ, 0xc0, !PT ;  /* 0x7ff000000f0a7812 */ /* 0x000fe400078ec0ff */
[----:B------:R-:W-:Y:S01]  /*0cf0*/  LOP3.LUT R13, R12, 0x3ff00000, RZ, 0xfc, !PT ;  /* 0x3ff000000c0d7812 */ /* 0x000fe200078efcff */
[----:B------:R-:W-:Y:S01]  /*0d00*/  IMAD.MOV.U32 R12, RZ, RZ, R26 ;  /* 0x000000ffff0c7224 */ /* 0x000fe200078e001a */
[----:B------:R-:W-:-:S03]  /*0d10*/  LOP3.LUT R29, R27, 0x7ff00000, RZ, 0xc0, !PT ;  /* 0x7ff000001b1d7812 */ /* 0x000fc600078ec0ff */
[----:B------:R-:W-:Y:S01]  /*0d20*/  @!P2 LOP3.LUT R11, R27, 0x7ff00000, RZ, 0xc0, !PT ;  /* 0x7ff000001b0ba812 */ /* 0x000fe200078ec0ff */
[----:B------:R-:W-:Y:S01]  /*0d30*/  @!P2 IMAD.MOV.U32 R20, RZ, RZ, RZ ;  /* 0x000000ffff14a224 */ /* 0x000fe200078e00ff */
[----:B------:R-:W0:Y:S01]  /*0d40*/  @!P0 DMUL R12, R26, 8.98846567431157953865e+307 ;  /* 0x7fe000001a0c8828 */ /* 0x000e220000000000 */
[C---:B------:R-:W-:Y:S02]  /*0d50*/  ISETP.GE.U32.AND P1, PT, R10.reuse, R29, PT ;  /* 0x0000001d0a00720c */ /* 0x040fe40003f26070 */
[----:B------:R-:W-:Y:S01]  /*0d60*/  @!P2 ISETP.GE.U32.AND P3, PT, R10, R11, PT ;  /* 0x0000000b0a00a20c */ /* 0x000fe20003f66070 */
[----:B------:R-:W-:Y:S02]  /*0d70*/  IMAD.MOV.U32 R11, RZ, RZ, 0x1ca00000 ;  /* 0x1ca00000ff0b7424 */ /* 0x000fe400078e00ff */
[----:B0-----:R-:W0:Y:S03]  /*0d80*/  MUFU.RCP64H R23, R13 ;  /* 0x0000000d00177308 */ /* 0x001e260000001800 */
[----:B------:R-:W-:-:S02]  /*0d90*/  @!P2 SEL R21, R11, 0x63400000, !P3 ;  /* 0x634000000b15a807 */ /* 0x000fc40005800000 */
[----:B------:R-:W-:Y:S02]  /*0da0*/  SEL R19, R11, 0x63400000, !P1 ;  /* 0x634000000b137807 */ /* 0x000fe40004800000 */
[--C-:B------:R-:W-:Y:S02]  /*0db0*/  @!P2 LOP3.LUT R21, R21, 0x80000000, R15.reuse, 0xf8, !PT ;  /* 0x800000001515a812 */ /* 0x100fe400078ef80f */
[----:B------:R-:W-:Y:S02]  /*0dc0*/  LOP3.LUT R19, R19, 0x800fffff, R15, 0xf8, !PT ;  /* 0x800fffff13137812 */ /* 0x000fe400078ef80f */
[----:B------:R-:W-:Y:S02]  /*0dd0*/  @!P2 LOP3.LUT R21, R21, 0x100000, RZ, 0xfc, !PT ;  /* 0x001000001515a812 */ /* 0x000fe400078efcff */
[----:B------:R-:W-:-:S04]  /*0de0*/  @!P0 LOP3.LUT R29, R13, 0x7ff00000, RZ, 0xc0, !PT ;  /* 0x7ff000000d1d8812 */ /* 0x000fc800078ec0ff */
[----:B------:R-:W-:-:S04]  /*0df0*/  @!P2 DFMA R18, R18, 2, -R20 ;  /* 0x400000001212a82b */ /* 0x000fc80000000814 */
[----:B0-----:R-:W0:-:S06]  /*0e00*/  DFMA R20, R22, -R12, 1 ;  /* 0x3ff000001614742b */ /* 0x001e0c000000080c */
[----:B0-----:R-:W0:-:S06]  /*0e10*/  DFMA R20, R20, R20, R20 ;  /* 0x000000141414722b */ /* 0x001e0c0000000014 */
[----:B0-----:R-:W0:-:S06]  /*0e20*/  DFMA R20, R22, R20, R22 ;  /* 0x000000141614722b */ /* 0x001e0c0000000016 */
[----:B0-----:R-:W0:-:S06]  /*0e30*/  DFMA R22, R20, -R12, 1 ;  /* 0x3ff000001416742b */ /* 0x001e0c000000080c */
[----:B0-----:R-:W0:-:S06]  /*0e40*/  DFMA R20, R20, R22, R20 ;  /* 0x000000161414722b */ /* 0x001e0c0000000014 */
[----:B0-----:R-:W0:-:S06]  /*0e50*/  DMUL R22, R20, R18 ;  /* 0x0000001214167228 */ /* 0x001e0c0000000000 */
[----:B0-----:R-:W0:-:S06]  /*0e60*/  DFMA R24, R22, -R12, R18 ;  /* 0x8000000c1618722b */ /* 0x001e0c0000000012 */
[----:B0-----:R0:W1:Y:S02]  /*0e70*/  DFMA R24, R20, R24, R22 ;  /* 0x000000181418722b */ /* 0x0010640000000016 */
[----:B0-----:R-:W-:Y:S01]  /*0e80*/  IMAD.MOV.U32 R20, RZ, RZ, R10 ;  /* 0x000000ffff147224 */ /* 0x001fe200078e000a */
[----:B------:R-:W-:-:S04]  /*0e90*/  @!P2 LOP3.LUT R20, R19, 0x7ff00000, RZ, 0xc0, !PT ;  /* 0x7ff000001314a812 */ /* 0x000fc800078ec0ff */
[----:B------:R-:W-:-:S04]  /*0ea0*/  IADD3 R21, R20, -0x1, RZ ;  /* 0xffffffff14157810 */ /* 0x000fc80007ffe0ff */
[----:B------:R-:W-:Y:S02]  /*0eb0*/  ISETP.GT.U32.AND P0, PT, R21, 0x7feffffe, PT ;  /* 0x7feffffe1500780c */ /* 0x000fe40003f04070 */
[----:B------:R-:W-:-:S04]  /*0ec0*/  IADD3 R21, R29, -0x1, RZ ;  /* 0xffffffff1d157810 */ /* 0x000fc80007ffe0ff */
[----:B------:R-:W-:-:S13]  /*0ed0*/  ISETP.GT.U32.OR P0, PT, R21, 0x7feffffe, P0 ;  /* 0x7feffffe1500780c */ /* 0x000fda0000704470 */
[----:B------:R-:W-:Y:S05]  /*0ee0*/  @P0 BRA `(.L_x_63) ;  /* 0x000001c000000947 */ /* 0x000fea0003800000 */
[----:B-1----:R-:W-:-:S04]  /*0ef0*/  LOP3.LUT R15, R27, 0x7ff00000, RZ, 0xc0, !PT ;  /* 0x7ff000001b0f7812 */ /* 0x002fc800078ec0ff */
[C---:B------:R-:W-:Y:S01]  /*0f00*/  ISETP.GE.U32.AND P0, PT, R10.reuse, R15, PT ;  /* 0x0000000f0a00720c */ /* 0x040fe20003f06070 */
[----:B------:R-:W-:-:S03]  /*0f10*/  IMAD.IADD R14, R10, 0x1, -R15 ;  /* 0x000000010a0e7824 */ /* 0x000fc600078e0a0f */
[----:B------:R-:W-:Y:S02]  /*0f20*/  SEL R11, R11, 0x63400000, !P0 ;  /* 0x634000000b0b7807 */ /* 0x000fe40004000000 */
[----:B------:R-:W-:-:S04]  /*0f30*/  IMNMX R14, R14, -0x46a00000, !PT ;  /* 0xb96000000e0e7817 */ /* 0x000fc80007800200 */
[----:B------:R-:W-:-:S05]  /*0f40*/  IMNMX R14, R14, 0x46a00000, PT ;  /* 0x46a000000e0e7817 */ /* 0x000fca0003800200 */
[----:B------:R-:W-:Y:S02]  /*0f50*/  IMAD.IADD R20, R14, 0x1, -R11 ;  /* 0x000000010e147824 */ /* 0x000fe400078e0a0b */
[----:B------:R-:W-:-:S03]  /*0f60*/  IMAD.MOV.U32 R14, RZ, RZ, RZ ;  /* 0x000000ffff0e7224 */ /* 0x000fc600078e00ff */
[----:B------:R-:W-:-:S06]  /*0f70*/  IADD3 R15, R20, 0x7fe00000, RZ ;  /* 0x7fe00000140f7810 */ /* 0x000fcc0007ffe0ff */
[----:B------:R-:W0:-:S10]  /*0f80*/  DMUL R10, R24, R14 ;  /* 0x0000000e180a7228 */ /* 0x000e140000000000 */
[----:B0-----:R-:W-:-:S13]  /*0f90*/  FSETP.GTU.AND P0, PT, |R11|, 1.469367938527859385e-39, PT ;  /* 0x001000000b00780b */ /* 0x001fda0003f0c200 */
[----:B------:R-:W-:Y:S05]  /*0fa0*/  @P0 BRA `(.L_x_64) ;  /* 0x0000025000000947 */ /* 0x000fea0003800000 */
[----:B------:R-:W0:Y:S01]  /*0fb0*/  DFMA R12, R24, -R12, R18 ;  /* 0x8000000c180c722b */ /* 0x000e220000000012 */
[----:B------:R-:W-:-:S09]  /*0fc0*/  IMAD.MOV.U32 R14, RZ, RZ, RZ ;  /* 0x000000ffff0e7224 */ /* 0x000fd200078e00ff */
[C---:B0-----:R-:W-:Y:S02]  /*0fd0*/  FSETP.NEU.AND P0, PT, R13.reuse, RZ, PT ;  /* 0x000000ff0d00720b */ /* 0x041fe40003f0d000 */
[----:B------:R-:W-:-:S04]  /*0fe0*/  LOP3.LUT R19, R13, 0x80000000, R27, 0x48, !PT ;  /* 0x800000000d137812 */ /* 0x000fc800078e481b */
[----:B------:R-:W-:-:S07]  /*0ff0*/  LOP3.LUT R15, R19, R15, RZ, 0xfc, !PT ;  /* 0x0000000f130f7212 */ /* 0x000fce00078efcff */
[----:B------:R-:W-:Y:S05]  /*1000*/  @!P0 BRA `(.L_x_64) ;  /* 0x000001f000008947 */ /* 0x000fea0003800000 */
[----:B------:R-:W-:Y:S01]  /*1010*/  IMAD.MOV R13, RZ, RZ, -R20 ;  /* 0x000000ffff0d7224 */ /* 0x000fe200078e0a14 */
[----:B------:R-:W0:Y:S01]  /*1020*/  DMUL.RP R14, R24, R14 ;  /* 0x0000000e180e7228 */ /* 0x000e220000008000 */
[----:B------:R-:W-:-:S06]  /*1030*/  IMAD.MOV.U32 R12, RZ, RZ, RZ ;  /* 0x000000ffff0c7224 */ /* 0x000fcc00078e00ff */
[----:B------:R-:W1:-:S03]  /*1040*/  DFMA R12, R10, -R12, R24 ;  /* 0x8000000c0a0c722b */ /* 0x000e460000000018 */
[----:B0-----:R-:W-:-:S03]  /*1050*/  LOP3.LUT R19, R15, R19, RZ, 0x3c, !PT ;  /* 0x000000130f137212 */ /* 0x001fc600078e3cff */
[----:B-1----:R-:W-:-:S04]  /*1060*/  IADD3 R12, -R20, -0x43300000, RZ ;  /* 0xbcd00000140c7810 */ /* 0x002fc80007ffe1ff */
[----:B------:R-:W-:-:S04]  /*1070*/  FSETP.NEU.AND P0, PT, |R13|, R12, PT ;  /* 0x0000000c0d00720b */ /* 0x000fc80003f0d200 */
[----:B------:R-:W-:Y:S02]  /*1080*/  FSEL R10, R14, R10, !P0 ;  /* 0x0000000a0e0a7208 */ /* 0x000fe40004000000 */
[----:B------:R-:W-:Y:S01]  /*1090*/  FSEL R11, R19, R11, !P0 ;  /* 0x0000000b130b7208 */ /* 0x000fe20004000000 */
[----:B------:R-:W-:Y:S05]  /*10a0*/  BRA `(.L_x_64) ;  /* 0x0000015000007947 */ /* 0x000fea0003800000 */
.L_x_63:
[----:B-1----:R-:W0:-:S14]  /*10b0*/  DSETP.NAN.AND P0, PT, R14, R14, PT ;  /* 0x0000000e0e00722a */ /* 0x002e1c0003f08000 */
[----:B0-----:R-:W-:Y:S05]  /*10c0*/  @P0 BRA `(.L_x_65) ;  /* 0x0000011000000947 */ /* 0x001fea0003800000 */
[----:B------:R-:W0:-:S14]  /*10d0*/  DSETP.NAN.AND P0, PT, R26, R26, PT ;  /* 0x0000001a1a00722a */ /* 0x000e1c0003f08000 */
[----:B0-----:R-:W-:Y:S05]  /*10e0*/  @P0 BRA `(.L_x_66) ;  /* 0x000000c000000947 */ /* 0x001fea0003800000 */
[----:B------:R-:W-:Y:S01]  /*10f0*/  ISETP.NE.AND P0, PT, R20, R29, PT ;  /* 0x0000001d1400720c */ /* 0x000fe20003f05270 */
[----:B------:R-:W-:Y:S02]  /*1100*/  IMAD.MOV.U32 R10, RZ, RZ, 0x0 ;  /* 0x00000000ff0a7424 */ /* 0x000fe400078e00ff */
[----:B------:R-:W-:-:S10]  /*1110*/  IMAD.MOV.U32 R11, RZ, RZ, -0x80000 ;  /* 0xfff80000ff0b7424 */ /* 0x000fd400078e00ff */
[----:B------:R-:W-:Y:S05]  /*1120*/  @!P0 BRA `(.L_x_64) ;  /* 0x000000d000008947 */ /* 0x000fea0003800000 */
[----:B------:R-:W-:Y:S02]  /*1130*/  ISETP.NE.AND P0, PT, R20, 0x7ff00000, PT ;  /* 0x7ff000001400780c */ /* 0x000fe40003f05270 */
[----:B------:R-:W-:Y:S02]  /*1140*/  LOP3.LUT R11, R15, 0x80000000, R27, 0x48, !PT ;  /* 0x800000000f0b7812 */ /* 0x000fe400078e481b */
[----:B------:R-:W-:-:S13]  /*1150*/  ISETP.EQ.OR P0, PT, R29, RZ, !P0 ;  /* 0x000000ff1d00720c */ /* 0x000fda0004702670 */
[----:B------:R-:W-:Y:S01]  /*1160*/  @P0 LOP3.LUT R12, R11, 0x7ff00000, RZ, 0xfc, !PT ;  /* 0x7ff000000b0c0812 */ /* 0x000fe200078efcff */
[----:B------:R-:W-:Y:S02]  /*1170*/  @!P0 IMAD.MOV.U32 R10, RZ, RZ, RZ ;  /* 0x000000ffff0a8224 */ /* 0x000fe400078e00ff */
[----:B------:R-:W-:Y:S02]  /*1180*/  @P0 IMAD.MOV.U32 R10, RZ, RZ, RZ ;  /* 0x000000ffff0a0224 */ /* 0x000fe400078e00ff */
[----:B------:R-:W-:Y:S01]  /*1190*/  @P0 IMAD.MOV.U32 R11, RZ, RZ, R12 ;  /* 0x000000ffff0b0224 */ /* 0x000fe200078e000c */
[----:B------:R-:W-:Y:S05]  /*11a0*/  BRA `(.L_x_64) ;  /* 0x0000005000007947 */ /* 0x000fea0003800000 */
.L_x_66:
[----:B------:R-:W-:Y:S01]  /*11b0*/  LOP3.LUT R11, R27, 0x80000, RZ, 0xfc, !PT ;  /* 0x000800001b0b7812 */ /* 0x000fe200078efcff */
[----:B------:R-:W-:Y:S01]  /*11c0*/  IMAD.MOV.U32 R10, RZ, RZ, R26 ;  /* 0x000000ffff0a7224 */ /* 0x000fe200078e001a */
[----:B------:R-:W-:Y:S05]  /*11d0*/  BRA `(.L_x_64) ;  /* 0x0000002000007947 */ /* 0x000fea0003800000 */
.L_x_65:
[----:B------:R-:W-:Y:S01]  /*11e0*/  LOP3.LUT R11, R15, 0x80000, RZ, 0xfc, !PT ;  /* 0x000800000f0b7812 */ /* 0x000fe200078efcff */
[----:B------:R-:W-:Y:S02]  /*11f0*/  IMAD.MOV.U32 R10, RZ, RZ, R14 ;  /* 0x000000ffff0a7224 */ /* 0x000fe400078e000e */
.L_x_64:
[----:B------:R-:W-:Y:S05]  /*1200*/  BSYNC B2 ;  /* 0x0000000000027941 */ /* 0x000fea0003800000 */
.L_x_62:
[----:B------:R-:W-:Y:S02]  /*1210*/  IMAD.MOV.U32 R12, RZ, RZ, R10 ;  /* 0x000000ffff0c7224 */ /* 0x000fe400078e000a */
[----:B------:R-:W-:-:S02]  /*1220*/  IMAD.MOV.U32 R13, RZ, RZ, R11 ;  /* 0x000000ffff0d7224 */ /* 0x000fc400078e000b */
[----:B------:R-:W-:Y:S02]  /*1230*/  IMAD.MOV.U32 R10, RZ, RZ, R0 ;  /* 0x000000ffff0a7224 */ /* 0x000fe400078e0000 */
[----:B------:R-:W-:-:S04]  /*1240*/  IMAD.MOV.U32 R11, RZ, RZ, 0x0 ;  /* 0x00000000ff0b7424 */ /* 0x000fc800078e00ff */
[----:B------:R-:W-:Y:S05]  /*1250*/  RET.REL.NODEC R10 `(_ZN2at6native55_GLOBAL__N__6c1c77d0_17_DistanceKernel_cu_7dd49032_311431cdist_backward_kernel_cuda_implIdNS1_5distsIdE3twoEEEvPT_PKS6_S9_S9_S9_S6_lllllll) ;  /* 0xffffeda00a007950 */ /* 0x000fea0003c3ffff */
        .weak           $__internal_7_$__cuda_sm20_div_s64
        .type           $__internal_7_$__cuda_sm20_div_s64,@function
        .size           $__internal_7_$__cuda_sm20_div_s64,(.L_x_743 - $__internal_7_$__cuda_sm20_div_s64)
$__internal_7_$__cuda_sm20_div_s64:
        /* <DEDUP_REMOVED lines=21> */
[----:B------:R-:W-:-:S04]  /*13b0*/  IADD3 R21, P4, RZ, -R18, RZ ;  /* 0x80000012ff157210 */ /* 0x000fc80007f9e0ff */
[----:B------:R-:W-:Y:S01]  /*13c0*/  IADD3 R17, P2, R19, R16, RZ ;  /* 0x0000001013117210 */ /* 0x000fe20007f5e0ff */
[----:B------:R-:W-:-:S04]  /*13d0*/  IMAD.X R16, R23, 0x1, R15, P0 ;  /* 0x0000000117107824 */ /* 0x000fc800000e060f */
[----:B------:R-:W-:Y:S01]  /*13e0*/  IMAD.WIDE.U32 R14, R17, R8, RZ ;  /* 0x00000008110e7225 */ /* 0x000fe200078e00ff */
[----:B------:R-:W-:-:S03]  /*13f0*/  IADD3.X R19, RZ, RZ, R16, P2, P1 ;  /* 0x000000ffff137210 */ /* 0x000fc600017e2410 */
[----:B------:R-:W-:Y:S01]  /*1400*/  IMAD R15, R17, R9, R15 ;  /* 0x00000009110f7224 */ /* 0x000fe200078e020f */
[----:B------:R-:W-:Y:S02]  /*1410*/  IADD3 R23, P0, RZ, -R14, RZ ;  /* 0x8000000eff177210 */ /* 0x000fe40007f1e0ff */
[----:B------:R-:W-:Y:S01]  /*1420*/  SEL R14, R21, R18, !P3 ;  /* 0x00000012150e7207 */ /* 0x000fe20005800000 */
[----:B------:R-:W-:Y:S02]  /*1430*/  IMAD R15, R19, R8, R15 ;  /* 0x00000008130f7224 */ /* 0x000fe400078e020f */
[----:B------:R-:W-:-:S04]  /*1440*/  IMAD.HI.U32 R16, R17, R23, RZ ;  /* 0x0000001711107227 */ /* 0x000fc800078e00ff */
[----:B------:R-:W-:Y:S02]  /*1450*/  IMAD.X R20, RZ, RZ, ~R15, P0 ;  /* 0x000000ffff147224 */ /* 0x000fe400000e0e0f */
[----:B------:R-:W-:Y:S02]  /*1460*/  IMAD.X R18, RZ, RZ, ~R13, P4 ;  /* 0x000000ffff127224 */ /* 0x000fe400020e0e0d */
[----:B------:R-:W-:-:S03]  /*1470*/  IMAD.WIDE.U32 R16, P0, R17, R20, R16 ;  /* 0x0000001411107225 */ /* 0x000fc60007800010 */
[----:B------:R-:W-:-:S03]  /*1480*/  SEL R18, R18, R13, !P3 ;  /* 0x0000000d12127207 */ /* 0x000fc60005800000 */
[----:B------:R-:W-:-:S04]  /*1490*/  IMAD.HI.U32 R15, P1, R19, R23, R16 ;  /* 0x00000017130f7227 */ /* 0x000fc80007820010 */
[CC--:B------:R-:W-:Y:S02]  /*14a0*/  IMAD R16, R19.reuse, R20.reuse, RZ ;  /* 0x0000001413107224 */ /* 0x0c0fe400078e02ff */
[----:B------:R-:W-:-:S03]  /*14b0*/  IMAD.HI.U32 R20, R19, R20, RZ ;  /* 0x0000001413147227 */ /* 0x000fc600078e00ff */
[----:B------:R-:W-:Y:S01]  /*14c0*/  IADD3 R15, P2, R16, R15, RZ ;  /* 0x0000000f100f7210 */ /* 0x000fe20007f5e0ff */
[----:B------:R-:W-:Y:S02]  /*14d0*/  IMAD.X R19, R20, 0x1, R19, P0 ;  /* 0x0000000114137824 */ /* 0x000fe400000e0613 */
[----:B------:R-:W-:Y:S02]  /*14e0*/  IMAD.MOV.U32 R17, RZ, RZ, RZ ;  /* 0x000000ffff117224 */ /* 0x000fe400078e00ff */
[----:B------:R-:W-:Y:S01]  /*14f0*/  IMAD.HI.U32 R16, R15, R14, RZ ;  /* 0x0000000e0f107227 */ /* 0x000fe200078e00ff */
[----:B------:R-:W-:-:S05]  /*1500*/  IADD3.X R19, RZ, RZ, R19, P2, P1 ;  /* 0x000000ffff137210 */ /* 0x000fca00017e2413 */
[----:B------:R-:W-:-:S04]  /*1510*/  IMAD.WIDE.U32 R16, R15, R18, R16 ;  /* 0x000000120f107225 */ /* 0x000fc800078e0010 */
[C---:B------:R-:W-:Y:S02]  /*1520*/  IMAD R21, R19.reuse, R18, RZ ;  /* 0x0000001213157224 */ /* 0x040fe400078e02ff */
[----:B------:R-:W-:-:S04]  /*1530*/  IMAD.HI.U32 R16, P0, R19, R14, R16 ;  /* 0x0000000e13107227 */ /* 0x000fc80007800010 */
[----:B------:R-:W-:Y:S01]  /*1540*/  IMAD.HI.U32 R15, R19, R18, RZ ;  /* 0x00000012130f7227 */ /* 0x000fe200078e00ff */
[----:B------:R-:W-:-:S03]  /*1550*/  IADD3 R19, P1, R21, R16, RZ ;  /* 0x0000001015137210 */ /* 0x000fc60007f3e0ff */
[----:B------:R-:W-:Y:S02]  /*1560*/  IMAD.X R15, RZ, RZ, R15, P0 ;  /* 0x000000ffff0f7224 */ /* 0x000fe400000e060f */
[----:B------:R-:W-:-:S04]  /*1570*/  IMAD.WIDE.U32 R16, R19, R8, RZ ;  /* 0x0000000813107225 */ /* 0x000fc800078e00ff */
[----:B------:R-:W-:Y:S01]  /*1580*/  IMAD.X R15, RZ, RZ, R15, P1 ;  /* 0x000000ffff0f7224 */ /* 0x000fe200008e060f */
[----:B------:R-:W-:Y:S01]  /*1590*/  IADD3 R23, P1, -R16, R14, RZ ;  /* 0x0000000e10177210 */ /* 0x000fe20007f3e1ff */
[C---:B------:R-:W-:Y:S01]  /*15a0*/  IMAD R17, R19.reuse, R9, R17 ;  /* 0x0000000913117224 */ /* 0x040fe200078e0211 */
[----:B------:R-:W-:Y:S02]  /*15b0*/  IADD3 R14, P2, R19, 0x1, RZ ;  /* 0x00000001130e7810 */ /* 0x000fe40007f5e0ff */
[-C--:B------:R-:W-:Y:S01]  /*15c0*/  ISETP.GE.U32.AND P0, PT, R23, R8.reuse, PT ;  /* 0x000000081700720c */ /* 0x080fe20003f06070 */
[-C--:B------:R-:W-:Y:S02]  /*15d0*/  IMAD R17, R15, R8.reuse, R17 ;  /* 0x000000080f117224 */ /* 0x080fe400078e0211 */
[----:B------:R-:W-:Y:S02]  /*15e0*/  IMAD.X R16, RZ, RZ, R15, P2 ;  /* 0x000000ffff107224 */ /* 0x000fe400010e060f */
[----:B------:R-:W-:Y:S01]  /*15f0*/  IMAD.X R25, R18, 0x1, ~R17, P1 ;  /* 0x0000000112197824 */ /* 0x000fe200008e0e11 */
[----:B------:R-:W-:-:S04]  /*1600*/  IADD3 R17, P1, R23, -R8, RZ ;  /* 0x8000000817117210 */ /* 0x000fc80007f3e0ff */
[C---:B------:R-:W-:Y:S01]  /*1610*/  ISETP.GE.U32.AND.EX P0, PT, R25.reuse, R9, PT, P0 ;  /* 0x000000091900720c */ /* 0x040fe20003f06100 */
[----:B------:R-:W-:-:S03]  /*1620*/  IMAD.X R21, R25, 0x1, ~R9, P1 ;  /* 0x0000000119157824 */ /* 0x000fc600008e0e09 */
[----:B------:R-:W-:Y:S02]  /*1630*/  SEL R17, R17, R23, P0 ;  /* 0x0000001711117207 */ /* 0x000fe40000000000 */
[----:B------:R-:W-:Y:S02]  /*1640*/  SEL R19, R14, R19, P0 ;  /* 0x000000130e137207 */ /* 0x000fe40000000000 */
[----:B------:R-:W-:Y:S02]  /*1650*/  SEL R21, R21, R25, P0 ;  /* 0x0000001915157207 */ /* 0x000fe40000000000 */
[----:B------:R-:W-:Y:S02]  /*1660*/  ISETP.GE.U32.AND P1, PT, R17, R8, PT ;  /* 0x000000081100720c */ /* 0x000fe40003f26070 */
[----:B------:R-:W-:Y:S02]  /*1670*/  SEL R14, R16, R15, P0 ;  /* 0x0000000f100e7207 */ /* 0x000fe40000000000 */
[----:B------:R-:W-:-:S02]  /*1680*/  IADD3 R8, P2, R19, 0x1, RZ ;  /* 0x0000000113087810 */ /* 0x000fc40007f5e0ff */
[----:B------:R-:W-:Y:S02]  /*1690*/  ISETP.GE.U32.AND.EX P0, PT, R21, R9, PT, P1 ;  /* 0x000000091500720c */ /* 0x000fe40003f06110 */
[----:B------:R-:W-:Y:S01]  /*16a0*/  LOP3.LUT R15, R10, R13, RZ, 0x3c, !PT ;  /* 0x0000000d0a0f7212 */ /* 0x000fe200078e3cff */
[----:B------:R-:W-:Y:S01]  /*16b0*/  IMAD.X R9, RZ, RZ, R14, P2 ;  /* 0x000000ffff097224 */ /* 0x000fe200010e060e */
[----:B------:R-:W-:Y:S02]  /*16c0*/  SEL R8, R8, R19, P0 ;  /* 0x0000001308087207 */ /* 0x000fe40000000000 */
[----:B------:R-:W-:Y:S02]  /*16d0*/  ISETP.GE.AND P1, PT, R15, RZ, PT ;  /* 0x000000ff0f00720c */ /* 0x000fe40003f26270 */
[----:B------:R-:W-:Y:S02]  /*16e0*/  SEL R13, R9, R14, P0 ;  /* 0x0000000e090d7207 */ /* 0x000fe40000000000 */
[----:B------:R-:W-:-:S02]  /*16f0*/  IADD3 R9, P2, RZ, -R8, RZ ;  /* 0x80000008ff097210 */ /* 0x000fc40007f5e0ff */
[----:B------:R-:W-:Y:S02]  /*1700*/  ISETP.NE.U32.AND P0, PT, R12, RZ, PT ;  /* 0x000000ff0c00720c */ /* 0x000fe40003f05070 */
[----:B------:R-:W-:Y:S01]  /*1710*/  SEL R12, R9, R8, !P1 ;  /* 0x00000008090c7207 */ /* 0x000fe20004800000 */
[----:B------:R-:W-:Y:S01]  /*1720*/  IMAD.X R14, RZ, RZ, ~R13, P2 ;  /* 0x000000ffff0e7224 */ /* 0x000fe200010e0e0d */
[----:B------:R-:W-:Y:S01]  /*1730*/  ISETP.NE.AND.EX P0, PT, R10, RZ, PT, P0 ;  /* 0x000000ff0a00720c */ /* 0x000fe20003f05300 */
[----:B------:R-:W-:Y:S02]  /*1740*/  IMAD.MOV.U32 R8, RZ, RZ, R4 ;  /* 0x000000ffff087224 */ /* 0x000fe400078e0004 */
[----:B------:R-:W-:Y:S01]  /*1750*/  IMAD.MOV.U32 R9, RZ, RZ, 0x0 ;  /* 0x00000000ff097424 */ /* 0x000fe200078e00ff */
[----:B------:R-:W-:Y:S02]  /*1760*/  SEL R13, R14, R13, !P1 ;  /* 0x0000000d0e0d7207 */ /* 0x000fe40004800000 */
[----:B------:R-:W-:-:S02]  /*1770*/  SEL R12, R12, 0xffffffff, P0 ;  /* 0xffffffff0c0c7807 */ /* 0x000fc40000000000 */
[----:B------:R-:W-:Y:S01]  /*1780*/  SEL R13, R13, 0xffffffff, P0 ;  /* 0xffffffff0d0d7807 */ /* 0x000fe20000000000 */
[----:B------:R-:W-:Y:S06]  /*1790*/  RET.REL.NODEC R8 `(_ZN2at6native55_GLOBAL__N__6c1c77d0_17_DistanceKernel_cu_7dd49032_311431cdist_backward_kernel_cuda_implIdNS1_5distsIdE3twoEEEvPT_PKS6_S9_S9_S9_S6_lllllll) ;  /* 0xffffe86008007950 */ /* 0x000fec0003c3ffff */
.L_x_67:
        /* <DEDUP_REMOVED lines=14> */
.L_x_743:


//--------------------- .text._ZN2at6native55_GLOBAL__N__6c1c77d0_17_DistanceKernel_cu_7dd49032_311431cdist_backward_kernel_cuda_implIdNS1_5distsIdE6lt_twoEEEvPT_PKS6_S9_S9_S9_S6_lllllll --------------------------
	.section	.text._ZN2at6native55_GLOBAL__N__6c1c77d0_17_DistanceKernel_cu_7dd49032_311431cdist_backward_kernel_cuda_implIdNS1_5distsIdE6lt_twoEEEvPT_PKS6_S9_S9_S9_S6_lllllll,"ax",@progbits
	.sectioninfo	@"SHI_REGISTERS=48"
	.align	128
.text._ZN2at6native55_GLOBAL__N__6c1c77d0_17_DistanceKernel_cu_7dd49032_311431cdist_backward_kernel_cuda_implIdNS1_5distsIdE6lt_twoEEEvPT_PKS6_S9_S9_S9_S6_lllllll:
        .type           _ZN2at6native55_GLOBAL__N__6c1c77d0_17_DistanceKernel_cu_7dd49032_311431cdist_backward_kernel_cuda_implIdNS1_5distsIdE6lt_twoEEEvPT_PKS6_S9_S9_S9_S6_lllllll,@function
        .size           _ZN2at6native55_GLOBAL__N__6c1c77d0_17_DistanceKernel_cu_7dd49032_311431cdist_backward_kernel_cuda_implIdNS1_5distsIdE6lt_twoEEEvPT_PKS6_S9_S9_S9_S6_lllllll,(.L_x_746 - _ZN2at6native55_GLOBAL__N__6c1c77d0_17_DistanceKernel_cu_7dd49032_311431cdist_backward_kernel_cuda_implIdNS1_5distsIdE6lt_twoEEEvPT_PKS6_S9_S9_S9_S6_lllllll)
        .other          _ZN2at6native55_GLOBAL__N__6c1c77d0_17_DistanceKernel_cu_7dd49032_311431cdist_backward_kernel_cuda_implIdNS1_5distsIdE6lt_twoEEEvPT_PKS6_S9_S9_S9_S6_lllllll,@"STO_CUDA_ENTRY STV_DEFAULT"
_ZN2at6native55_GLOBAL__N__6c1c77d0_17_DistanceKernel_cu_7dd49032_311431cdist_backward_kernel_cuda_implIdNS1_5distsIdE6lt_twoEEEvPT_PKS6_S9_S9_S9_S6_lllllll:
        /* <DEDUP_REMOVED lines=25> */
[----:B------:R-:W-:Y:S05]  /*0190*/  CALL.REL.NOINC `($__internal_9_$__cuda_sm20_div_s64) ;  /* 0x0000263000007944 */ /* 0x000fea0003c00000 */
[--C-:B------:R-:W-:Y:S02]  /*01a0*/  IMAD.MOV R8, RZ, RZ, -R14.reuse ;  /* 0x000000ffff087224 */ /* 0x100fe400078e0a0e */
[----:B------:R-:W-:Y:S02]  /*01b0*/  IMAD.MOV.U32 R5, RZ, RZ, R14 ;  /* 0x000000ffff057224 */ /* 0x000fe400078e000e */
[----:B------:R-:W-:Y:S01]  /*01c0*/  IMAD R8, R8, c[0x0][0x1b0], R7 ;  /* 0x00006c0008087a24 */ /* 0x000fe200078e0207 */
[----:B------:R-:W-:Y:S05]  /*01d0*/  BRA `(.L_x_70) ;  /* 0x0000014000007947 */ /* 0x000fea0003800000 */
.L_x_69:
        /* <DEDUP_REMOVED lines=20> */
.L_x_70:
[----:B------:R-:W-:Y:S05]  /*0320*/  BSYNC B0 ;  /* 0x0000000000007941 */ /* 0x000fea0003800000 */
.L_x_68:
        /* <DEDUP_REMOVED lines=12> */
[----:B------:R-:W-:-:S05]  /*03f0*/  IADD3 R11, P0, RZ, -R14, RZ ;  /* 0x8000000eff0b7210 */ /* 0x000fca0007f1e0ff */
[----:B------:R-:W-:Y:S02]  /*0400*/  IMAD.X R4, RZ, RZ, ~R15, P0 ;  /* 0x000000ffff047224 */ /* 0x000fe400000e0e0f */
[----:B------:R-:W-:-:S04]  /*0410*/  IMAD.WIDE.U32 R8, R11, c[0x0][0x198], R8 ;  /* 0x000066000b087a25 */ /* 0x000fc800078e0008 */
[----:B------:R-:W-:-:S04]  /*0420*/  IMAD R4, R4, c[0x0][0x198], RZ ;  /* 0x0000660004047a24 */ /* 0x000fc800078e02ff */
[----:B------:R-:W-:-:S04]  /*0430*/  IMAD R11, R11, c[0x0][0x19c], R4 ;  /* 0x000067000b0b7a24 */ /* 0x000fc800078e0204 */
[----:B------:R-:W-:Y:S01]  /*0440*/  IMAD.IADD R4, R9, 0x1, R11 ;  /* 0x0000000109047824 */ /* 0x000fe200078e020b */
[----:B------:R-:W-:Y:S05]  /*0450*/  BRA `(.L_x_73) ;  /* 0x0000016000007947 */ /* 0x000fea0003800000 */
.L_x_72:
[----:B------:R-:W0:Y:S01]  /*0460*/  I2F.U32.RP R4, c[0x0][0x198] ;  /* 0x0000660000047b06 */ /* 0x000e220000209000 */
[----:B------:R-:W-:Y:S01]  /*0470*/  ISETP.NE.U32.AND P2, PT, RZ, c[0x0][0x198], PT ;  /* 0x00006600ff007a0c */ /* 0x000fe20003f45070 */
[----:B------:R-:W-:-:S06]  /*0480*/  IMAD.MOV.U32 R15, RZ, RZ, RZ ;  /* 0x000000ffff0f7224 */ /* 0x000fcc00078e00ff */
[----:B0-----:R-:W0:Y:S02]  /*0490*/  MUFU.RCP R4, R4 ;  /* 0x0000000400047308 */ /* 0x001e240000001000 */
[----:B0-----:R-:W-:Y:S01]  /*04a0*/  IADD3 R10, R4, 0xffffffe, RZ ;  /* 0x0ffffffe040a7810 */ /* 0x001fe20007ffe0ff */
[----:B------:R-:W-:-:S05]  /*04b0*/  IMAD.MOV.U32 R4, RZ, RZ, RZ ;  /* 0x000000ffff047224 */ /* 0x000fca00078e00ff */
        /* <DEDUP_REMOVED lines=16> */
.L_x_73:
[----:B------:R-:W-:Y:S05]  /*05c0*/  BSYNC B0 ;  /* 0x0000000000007941 */ /* 0x000fea0003800000 */
.L_x_71:
[----:B------:R-:W-:Y:S01]  /*05d0*/  IMAD R9, R15, c[0x0][0x1a0], RZ ;  /* 0x000068000f097a24 */ /* 0x000fe200078e02ff */
[----:B------:R-:W-:Y:S01]  /*05e0*/  SHF.R.S32.HI R16, RZ, 0x1f, R5 ;  /* 0x0000001fff107819 */ /* 0x000fe20000011405 */
[C---:B------:R-:W-:Y:S01]  /*05f0*/  IMAD.WIDE.U32 R10, R14.reuse, c[0x0][0x1a0], RZ ;  /* 0x000068000e0a7a25 */ /* 0x040fe200078e00ff */
        /* <DEDUP_REMOVED lines=10> */
[----:B------:R-:W-:Y:S01]  /*06a0*/  IADD3 R6, P1, R2, R10, RZ ;  /* 0x0000000a02067210 */ /* 0x000fe20007f3e0ff */
[----:B------:R-:W-:Y:S01]  /*06b0*/  IMAD.SHL.U32 R12, R7, 0x8, RZ ;  /* 0x00000008070c7824 */ /* 0x000fe200078e00ff */
[----:B------:R-:W-:Y:S01]  /*06c0*/  IADD3 R9, P0, R10, c[0x0][0x1a0], RZ ;  /* 0x000068000a097a10 */ /* 0x000fe20007f1e0ff */
[----:B------:R-:W-:Y:S02]  /*06d0*/  IMAD R21, R5, UR4, RZ ;  /* 0x0000000405157c24 */ /* 0x000fe4000f8e02ff */
[----:B------:R-:W-:Y:S01]  /*06e0*/  IMAD.X R7, R3, 0x1, R11, P1 ;  /* 0x0000000103077824 */ /* 0x000fe200008e060b */
[----:B------:R-:W-:Y:S02]  /*06f0*/  IADD3.X R0, R11, c[0x0][0x1a4], RZ, P0, !PT ;  /* 0x000069000b007a10 */ /* 0x000fe400007fe4ff */
[----:B------:R-:W-:Y:S02]  /*0700*/  ISETP.GE.U32.AND P0, PT, R6, R9, PT ;  /* 0x000000090600720c */ /* 0x000fe40003f06070 */
[----:B------:R-:W-:-:S02]  /*0710*/  IADD3 R10, P1, R12, c[0x0][0x180], RZ ;  /* 0x000060000c0a7a10 */ /* 0x000fc40007f3e0ff */
[----:B------:R-:W-:Y:S02]  /*0720*/  ISETP.GE.AND.EX P0, PT, R7, R0, PT, P0 ;  /* 0x000000000700720c */ /* 0x000fe40003f06300 */
[----:B------:R-:W-:-:S11]  /*0730*/  IADD3.X R11, R13, c[0x0][0x184], RZ, P1, !PT ;  /* 0x000061000d0b7a10 */ /* 0x000fd60000ffe4ff */
[----:B------:R-:W-:Y:S05]  /*0740*/  @P0 EXIT ;  /* 0x000000000000094d */ /* 0x000fea0003800000 */
[----:B------:R-:W2:Y:S01]  /*0750*/  LDG.E.64 R10, [R10.64] ;  /* 0x000000060a0a7981 */ /* 0x000ea2000c1e1b00 */
[----:B------:R-:W-:-:S04]  /*0760*/  IADD3 R12, P0, R12, c[0x0][0x168], RZ ;  /* 0x00005a000c0c7a10 */ /* 0x000fc80007f1e0ff */
[----:B------:R-:W-:-:S06]  /*0770*/  IADD3.X R13, R13, c[0x0][0x16c], RZ, P0, !PT ;  /* 0x00005b000d0d7a10 */ /* 0x000fcc00007fe4ff */
[----:B------:R-:W5:Y:S01]  /*0780*/  LDG.E.64 R12, [R12.64] ;  /* 0x000000060c0c7981 */ /* 0x000f62000c1e1b00 */
[----:B------:R-:W-:Y:S01]  /*0790*/  IMAD R16, R16, c[0x0][0x1c0], RZ ;  /* 0x0000700010107a24 */ /* 0x000fe200078e02ff */
[----:B------:R-:W-:Y:S01]  /*07a0*/  ULDC UR4, c[0x0][0x0] ;  /* 0x0000000000047ab9 */ /* 0x000fe20000000800 */
[C---:B------:R-:W-:Y:S01]  /*07b0*/  IMAD.WIDE.U32 R18, R5.reuse, c[0x0][0x1c0], R2 ;  /* 0x0000700005127a25 */ /* 0x040fe200078e0002 */
[----:B------:R-:W-:Y:S02]  /*07c0*/  ULDC UR5, c[0x0][0xc] ;  /* 0x0000030000057ab9 */ /* 0x000fe40000000800 */
[----:B------:R-:W-:Y:S01]  /*07d0*/  UIMAD UR4, UR4, UR5, URZ ;  /* 0x00000005040472a4 */ /* 0x000fe2000f8e023f */
[----:B------:R-:W-:Y:S02]  /*07e0*/  IMAD R5, R5, c[0x0][0x1c4], R16 ;  /* 0x0000710005057a24 */ /* 0x000fe400078e0210 */
[----:B------:R-:W-:Y:S01]  /*07f0*/  IMAD R23, R4, c[0x0][0x190], RZ ;  /* 0x0000640004177a24 */ /* 0x000fe200078e02ff */
[----:B------:R-:W-:Y:S01]  /*0800*/  USHF.R.S32.HI UR5, URZ, 0x1f, UR4 ;  /* 0x0000001f3f057899 */ /* 0x000fe20008011404 */
[----:B------:R-:W-:-:S02]  /*0810*/  IMAD.MOV.U32 R16, RZ, RZ, R14 ;  /* 0x000000ffff107224 */ /* 0x000fc400078e000e */
[----:B------:R-:W-:Y:S02]  /*0820*/  IMAD.MOV.U32 R17, RZ, RZ, R15 ;  /* 0x000000ffff117224 */ /* 0x000fe400078e000f */
[----:B------:R-:W-:Y:S02]  /*0830*/  IMAD.IADD R19, R19, 0x1, R5 ;  /* 0x0000000113137824 */ /* 0x000fe400078e0205 */
[----:B------:R-:W-:Y:S02]  /*0840*/  IMAD R5, R4, c[0x0][0x1a0], RZ ;  /* 0x0000680004057a24 */ /* 0x000fe400078e02ff */
[----:B------:R-:W-:-:S04]  /*0850*/  IMAD.WIDE.U32 R16, R8, c[0x0][0x190], R16 ;  /* 0x0000640008107a25 */ /* 0x000fc800078e0010 */
[C---:B------:R-:W-:Y:S02]  /*0860*/  IMAD R23, R8.reuse, c[0x0][0x194], R23 ;  /* 0x0000650008177a24 */ /* 0x040fe400078e0217 */
[----:B------:R-:W-:Y:S02]  /*0870*/  IMAD.MOV.U32 R14, RZ, RZ, c[0x0][0x188] ;  /* 0x00006200ff0e7624 */ /* 0x000fe400078e00ff */
[----:B------:R-:W-:Y:S02]  /*0880*/  IMAD.MOV.U32 R15, RZ, RZ, c[0x0][0x18c] ;  /* 0x00006300ff0f7624 */ /* 0x000fe400078e00ff */
[C---:B------:R-:W-:Y:S02]  /*0890*/  IMAD R37, R8.reuse, c[0x0][0x1a4], R5 ;  /* 0x0000690008257a24 */ /* 0x040fe400078e0205 */
[----:B------:R-:W-:Y:S01]  /*08a0*/  IMAD.WIDE.U32 R4, R8, c[0x0][0x1a0], R18 ;  /* 0x0000680008047a25 */ /* 0x000fe200078e0012 */
[----:B------:R-:W-:Y:S01]  /*08b0*/  IADD3 R18, P1, R2, R21, RZ ;  /* 0x0000001502127210 */ /* 0x000fe20007f3e0ff */
[----:B------:R-:W-:-:S02]  /*08c0*/  DSETP.GEU.AND P0, PT, R14, 1, PT ;  /* 0x3ff000000e00742a */ /* 0x000fc40003f0e000 */
[----:B------:R-:W-:Y:S01]  /*08d0*/  IMAD.IADD R17, R17, 0x1, R23 ;  /* 0x0000000111117824 */ /* 0x000fe200078e0217 */
[----:B------:R-:W-:Y:S01]  /*08e0*/  LEA.HI.X.SX32 R19, R21, R3, 0x1, P1 ;  /* 0x0000000315137211 */ /* 0x000fe200008f0eff */
[----:B------:R-:W0:Y:S01]  /*08f0*/  DADD R14, R14, -1 ;  /* 0xbff000000e0e7429 */ /* 0x000e220000000000 */
[----:B------:R-:W-:Y:S01]  /*0900*/  IMAD.IADD R37, R5, 0x1, R37 ;  /* 0x0000000105257824 */ /* 0x000fe200078e0225 */
[----:B------:R-:W-:Y:S01]  /*0910*/  LEA R2, P1, R9, c[0x0][0x170], 0x3 ;  /* 0x00005c0009027a11 */ /* 0x000fe200078218ff */
[----:B------:R-:W-:Y:S01]  /*0920*/  IMAD R17, R17, c[0x0][0x1a0], RZ ;  /* 0x0000680011117a24 */ /* 0x000fe200078e02ff */
[----:B------:R-:W-:Y:S01]  /*0930*/  LEA R8, P2, R4, c[0x0][0x178], 0x3 ;  /* 0x00005e0004087a11 */ /* 0x000fe200078418ff */
[----:B------:R-:W-:Y:S01]  /*0940*/  IMAD.WIDE.U32 R18, R16, c[0x0][0x1a0], R18 ;  /* 0x0000680010127a25 */ /* 0x000fe200078e0012 */
[----:B------:R-:W-:Y:S02]  /*0950*/  LEA.HI.X R3, R9, c[0x0][0x174], R0, 0x3, P1 ;  /* 0x00005d0009037a11 */ /* 0x000fe400008f1c00 */
[----:B------:R-:W-:Y:S01]  /*0960*/  LEA.HI.X R37, R4, c[0x0][0x17c], R37, 0x3, P2 ;  /* 0x00005f0004257a11 */ /* 0x000fe200010f1c25 */
[----:B------:R-:W-:Y:S01]  /*0970*/  IMAD R21, R16, c[0x0][0x1a4], R17 ;  /* 0x0000690010157a24 */ /* 0x000fe200078e0211 */
[----:B------:R-:W-:Y:S01]  /*0980*/  LEA R0, P2, R6, c[0x0][0x170], 0x3 ;  /* 0x00005c0006007a11 */ /* 0x000fe200078418ff */
[----:B0-----:R-:W0:Y:S01]  /*0990*/  DSETP.NEU.AND P1, PT, R14, RZ, PT ;  /* 0x000000ff0e00722a */ /* 0x001e220003f2d000 */
[----:B------:R-:W-:Y:S01]  /*09a0*/  LEA R4, P3, R18, c[0x0][0x160], 0x3 ;  /* 0x0000580012047a11 */ /* 0x000fe200078618ff */
[----:B------:R-:W-:Y:S01]  /*09b0*/  IMAD.IADD R21, R19, 0x1, R21 ;  /* 0x0000000113157824 */ /* 0x000fe200078e0215 */
[----:B------:R-:W-:Y:S01]  /*09c0*/  LEA.HI.X R9, R6, c[0x0][0x174], R7, 0x3, P2 ;  /* 0x00005d0006097a11 */ /* 0x000fe200010f1c07 */
[----:B------:R-:W-:-:S03]  /*09d0*/  IMAD.MOV.U32 R6, RZ, RZ, R0 ;  /* 0x000000ffff067224 */ /* 0x000fc600078e0000 */
[----:B------:R-:W-:Y:S01]  /*09e0*/  LEA.HI.X R5, R18, c[0x0][0x164], R21, 0x3, P3 ;  /* 0x0000590012057a11 */ /* 0x000fe200018f1c15 */
[----:B--2---:R-:W1:-:S04]  /*09f0*/  DADD R16, R10, R14 ;  /* 0x000000000a107229 */ /* 0x004e48000000000e */
[----:B0-----:R0:W2:-:S06]  /*0a00*/  DSETP.EQ.OR P2, PT, R10, 1, !P1 ;  /* 0x3ff000000a00742a */ /* 0x00108c0004f42400 */
[----:B-1----:R-:W-:Y:S01]  /*0a10*/  IMAD.MOV.U32 R7, RZ, RZ, R17 ;  /* 0x000000ffff077224 */ /* 0x002fe200078e0011 */
[----:B------:R-:W-:Y:S05]  /*0a20*/  @!P0 BRA `(.L_x_74) ;  /* 0x00000be000008947 */ /* 0x000fea0003800000 */
[----:B0-2---:R-:W-:-:S04]  /*0a30*/  LOP3.LUT R17, R15, 0x7ff00000, RZ, 0xc0, !PT ;  /* 0x7ff000000f117812 */ /* 0x005fc800078ec0ff */
[----:B------:R-:W-:Y:S02]  /*0a40*/  LEA.HI R17, R17, 0xfffffc0c, RZ, 0xc ;  /* 0xfffffc0c11117811 */ /* 0x000fe400078f60ff */
.L_x_95:
[----:B------:R-:W0:Y:S01]  /*0a50*/  DSETP.NEU.AND P0, PT, R10, RZ, PT ;  /* 0x000000ff0a00722a */ /* 0x000e220003f0d000 */
[----:B------:R-:W-:Y:S01]  /*0a60*/  BSSY B0, `(.L_x_75) ;  /* 0x00000aa000007945 */ /* 0x000fe20003800000 */
[----:B------:R-:W-:-:S12]  /*0a70*/  CS2R R18, SRZ ;  /* 0x0000000000127805 */ /* 0x000fd8000001ff00 */
[----:B01----:R-:W-:Y:S05]  /*0a80*/  @!P0 BRA `(.L_x_76) ;  /* 0x00000a7000008947 */ /* 0x003fea0003800000 */
[----:B------:R-:W-:Y:S02]  /*0a90*/  IMAD.MOV.U32 R36, RZ, RZ, R8 ;  /* 0x000000ffff247224 */ /* 0x000fe400078e0008 */
[----:B------:R-:W-:Y:S02]  /*0aa0*/  IMAD.MOV.U32 R22, RZ, RZ, R6 ;  /* 0x000000ffff167224 */ /* 0x000fe400078e0006 */
[----:B------:R-:W-:Y:S01]  /*0ab0*/  IMAD.MOV.U32 R23, RZ, RZ, R9 ;  /* 0x000000ffff177224 */ /* 0x000fe200078e0009 */
[----:B------:R-:W2:Y:S04]  /*0ac0*/  LDG.E.64 R38, [R36.64] ;  /* 0x0000000624267981 */ /* 0x000ea8000c1e1b00 */
[----:B------:R-:W2:Y:S01]  /*0ad0*/  LDG.E.64 R18, [R22.64] ;  /* 0x0000000616127981 */ /* 0x000ea2000c1e1b00 */
[----:B------:R-:W-:Y:S01]  /*0ae0*/  BSSY B1, `(.L_x_77) ;  /* 0x000000b000017945 */ /* 0x000fe20003800000 */
[--C-:B------:R-:W-:Y:S01]  /*0af0*/  SHF.L.U64.HI R16, R14, R17, R15.reuse ;  /* 0x000000110e107219 */ /* 0x100fe2000001020f */
[----:B------:R-:W-:Y:S01]  /*0b00*/  IMAD.MOV.U32 R42, RZ, RZ, R14 ;  /* 0x000000ffff2a7224 */ /* 0x000fe200078e000e */
[----:B------:R-:W-:Y:S01]  /*0b10*/  MOV R0, 0xb90 ;  /* 0x00000b9000007802 */ /* 0x000fe20000000f00 */
[----:B------:R-:W-:Y:S01]  /*0b20*/  IMAD.MOV.U32 R41, RZ, RZ, R15 ;  /* 0x000000ffff297224 */ /* 0x000fe200078e000f */
[----:B--2---:R0:W1:-:S02]  /*0b30*/  DADD R38, -R38, R18 ;  /* 0x0000000026267229 */ /* 0x0040440000000112 */
[----:B0-----:R-:W-:-:S04]  /*0b40*/  SHF.L.U32 R18, R14, R17, RZ ;  /* 0x000000110e127219 */ /* 0x001fc800000006ff */
[----:B-1----:R-:W0:-:S10]  /*0b50*/  DADD R44, -RZ, |R38| ;  /* 0x00000000ff2c7229 */ /* 0x002e140000000526 */
[----:B0-----:R-:W-:Y:S02]  /*0b60*/  IMAD.MOV.U32 R20, RZ, RZ, R44 ;  /* 0x000000ffff147224 */ /* 0x001fe400078e002c */
[----:B------:R-:W-:Y:S02]  /*0b70*/  IMAD.MOV.U32 R21, RZ, RZ, R45 ;  /* 0x000000ffff157224 */ /* 0x000fe400078e002d */
[----:B-----5:R-:W-:Y:S05]  /*0b80*/  CALL.REL.NOINC `($_ZN2at6native55_GLOBAL__N__6c1c77d0_17_DistanceKernel_cu_7dd49032_311431cdist_backward_kernel_cuda_implIdNS1_5distsIdE6lt_twoEEEvPT_PKS6_S9_S9_S9_S6_lllllll$__internal_accurate_pow) ;  /* 0x0000218000007944 */ /* 0x020fea0003c00000 */
[----:B------:R-:W-:Y:S05]  /*0b90*/  BSYNC B1 ;  /* 0x0000000000017941 */ /* 0x000fea0003800000 */
.L_x_77:
[----:B------:R-:W2:Y:S01]  /*0ba0*/  DSETP.NEU.AND P0, PT, |R38|, RZ, PT ;  /* 0x000000ff2600722a */ /* 0x000ea20003f0d200 */
[----:B------:R-:W-:Y:S01]  /*0bb0*/  BSSY B1, `(.L_x_78) ;  /* 0x000001c000017945 */ /* 0x000fe20003800000 */
[----:B-1----:R-:W-:Y:S02]  /*0bc0*/  IMAD.MOV.U32 R20, RZ, RZ, R24 ;  /* 0x000000ffff147224 */ /* 0x002fe400078e0018 */
[----:B------:R-:W-:-:S10]  /*0bd0*/  IMAD.MOV.U32 R21, RZ, RZ, R25 ;  /* 0x000000ffff157224 */ /* 0x000fd400078e0019 */
[----:B--2---:R-:W-:Y:S05]  /*0be0*/  @!P0 BRA `(.L_x_79) ;  /* 0x0000011000008947 */ /* 0x004fea0003800000 */
[----:B------:R-:W-:Y:S01]  /*0bf0*/  ISETP.GT.AND P4, PT, R45, -0x1, PT ;  /* 0xffffffff2d00780c */ /* 0x000fe20003f84270 */
[----:B0-----:R-:W0:Y:S01]  /*0c00*/  DADD R22, -RZ, -R20 ;  /* 0x00000000ff167229 */ /* 0x001e220000000914 */
[----:B------:R-:W-:-:S04]  /*0c10*/  ISETP.NE.U32.AND P0, PT, R18, RZ, PT ;  /* 0x000000ff1200720c */ /* 0x000fc80003f05070 */
[----:B------:R-:W-:-:S04]  /*0c20*/  ISETP.NE.AND.EX P0, PT, R16, -0x80000000, PT, P0 ;  /* 0x800000001000780c */ /* 0x000fc80003f05300 */
[----:B------:R-:W-:Y:S02]  /*0c30*/  ISETP.LT.AND P3, PT, R45, RZ, !P0 ;  /* 0x000000ff2d00720c */ /* 0x000fe40004761270 */
[----:B------:R-:W-:Y:S02]  /*0c40*/  PLOP3.LUT P0, PT, P0, PT, PT, 0x8, 0x0 ;  /* 0x000000000000781c */ /* 0x000fe4000070e170 */
[----:B0-----:R-:W-:Y:S02]  /*0c50*/  FSEL R0, R22, R20, P3 ;  /* 0x0000001416007208 */ /* 0x001fe40001800000 */
[----:B------:R-:W-:Y:S01]  /*0c60*/  FSEL R23, R23, R21, P3 ;  /* 0x0000001517177208 */ /* 0x000fe20001800000 */
[----:B------:R-:W-:Y:S05]  /*0c70*/  @P4 BRA `(.L_x_80) ;  /* 0x000000f000004947 */ /* 0x000fea0003800000 */
[----:B------:R-:W0:Y:S02]  /*0c80*/  FRND.F64.TRUNC R20, R14 ;  /* 0x0000000e00147313 */ /* 0x000e24000030d800 */
[----:B0-----:R0:W1:Y:S02]  /*0c90*/  DSETP.NEU.AND P3, PT, R20, R14, PT ;  /* 0x0000000e1400722a */ /* 0x0010640003f6d000 */
[----:B0-----:R-:W-:-:S02]  /*0ca0*/  IMAD.MOV.U32 R20, RZ, RZ, R0 ;  /* 0x000000ffff147224 */ /* 0x001fc400078e0000 */
[----:B------:R-:W-:-:S10]  /*0cb0*/  IMAD.MOV.U32 R21, RZ, RZ, R23 ;  /* 0x000000ffff157224 */ /* 0x000fd400078e0017 */
[----:B-1----:R-:W-:Y:S05]  /*0cc0*/  @!P3 BRA `(.L_x_80) ;  /* 0x000000a00000b947 */ /* 0x002fea0003800000 */
[----:B------:R-:W-:Y:S02]  /*0cd0*/  IMAD.MOV.U32 R20, RZ, RZ, 0x0 ;  /* 0x00000000ff147424 */ /* 0x000fe400078e00ff */
[----:B------:R-:W-:Y:S01]  /*0ce0*/  IMAD.MOV.U32 R21, RZ, RZ, -0x80000 ;  /* 0xfff80000ff157424 */ /* 0x000fe200078e00ff */
[----:B------:R-:W-:Y:S05]  /*0cf0*/  BRA `(.L_x_80) ;  /* 0x0000007000007947 */ /* 0x000fea0003800000 */
.L_x_79:
[----:B------:R-:W1:Y:S01]  /*0d00*/  DSETP.NEU.AND P0, PT, |R14|, 0.5, PT ;  /* 0x3fe000000e00742a */ /* 0x000e620003f0d200 */
[----:B------:R-:W-:Y:S01]  /*0d10*/  ISETP.GE.AND P4, PT, R15, RZ, PT ;  /* 0x000000ff0f00720c */ /* 0x000fe20003f86270 */
[----:B------:R-:W-:Y:S01]  /*0d20*/  IMAD.MOV.U32 R20, RZ, RZ, RZ ;  /* 0x000000ffff147224 */ /* 0x000fe200078e00ff */
[----:B------:R-:W-:-:S04]  /*0d30*/  ISETP.EQ.U32.AND P3, PT, R18, RZ, PT ;  /* 0x000000ff1200720c */ /* 0x000fc80003f62070 */
[----:B-1----:R-:W-:-:S04]  /*0d40*/  ISETP.EQ.AND.EX P0, PT, R16, -0x80000000, P0, P3 ;  /* 0x800000001000780c */ /* 0x002fc80000702330 */
[----:B------:R-:W-:-:S04]  /*0d50*/  SEL R21, R45, RZ, P0 ;  /* 0x000000ff2d157207 */ /* 0x000fc80000000000 */
[----:B------:R-:W-:Y:S02]  /*0d60*/  @!P4 LOP3.LUT R21, R21, 0x7ff00000, RZ, 0xfc, !PT ;  /* 0x7ff000001515c812 */ /* 0x000fe400078efcff */
.L_x_80:
[----:B------:R-:W-:Y:S05]  /*0d70*/  BSYNC B1 ;  /* 0x0000000000017941 */ /* 0x000fea0003800000 */
.L_x_78:
[----:B0-----:R-:W0:Y:S01]  /*0d80*/  DADD R22, R14, |R38| ;  /* 0x000000000e167229 */ /* 0x001e220000000426 */
[----:B------:R-:W-:Y:S09]  /*0d90*/  BSSY B1, `(.L_x_81) ;  /* 0x000001c000017945 */ /* 0x000ff20003800000 */
[----:B0-----:R-:W-:-:S04]  /*0da0*/  LOP3.LUT R22, R23, 0x7ff00000, RZ, 0xc0, !PT ;  /* 0x7ff0000017167812 */ /* 0x001fc800078ec0ff */
[----:B------:R-:W-:-:S13]  /*0db0*/  ISETP.NE.AND P3, PT, R22, 0x7ff00000, PT ;  /* 0x7ff000001600780c */ /* 0x000fda0003f65270 */
[----:B------:R-:W-:Y:S05]  /*0dc0*/  @P3 BRA `(.L_x_82) ;  /* 0x0000018000003947 */ /* 0x000fea0003800000 */
[----:B------:R-:W0:-:S06]  /*0dd0*/  DSETP.GTU.AND P3, PT, |R14|, +INF , PT ;  /* 0x7ff000000e00742a */ /* 0x000e0c0003f6c200 */
[----:B0-----:R-:W0:-:S14]  /*0de0*/  DSETP.GTU.OR P3, PT, |R38|, +INF , P3 ;  /* 0x7ff000002600742a */ /* 0x001e1c0001f6c600 */
[----:B0-----:R-:W-:Y:S05]  /*0df0*/  @P3 BRA `(.L_x_83) ;  /* 0x0000014000003947 */ /* 0x001fea0003800000 */
[----:B------:R-:W0:-:S14]  /*0e00*/  DSETP.NEU.AND P3, PT, |R14|, +INF , PT ;  /* 0x7ff000000e00742a */ /* 0x000e1c0003f6d200 */
[----:B0-----:R-:W-:Y:S05]  /*0e10*/  @!P3 BRA `(.L_x_84) ;  /* 0x000000a00000b947 */ /* 0x001fea0003800000 */
[----:B------:R-:W0:-:S14]  /*0e20*/  DSETP.NEU.AND P3, PT, |R38|, +INF , PT ;  /* 0x7ff000002600742a */ /* 0x000e1c0003f6d200 */
[----:B0-----:R-:W-:Y:S05]  /*0e30*/  @P3 BRA `(.L_x_82) ;  /* 0x0000011000003947 */ /* 0x001fea0003800000 */
[----:B------:R-:W-:Y:S01]  /*0e40*/  ISETP.LT.AND P0, PT, R45, RZ, P0 ;  /* 0x000000ff2d00720c */ /* 0x000fe20000701270 */
[----:B------:R-:W-:Y:S01]  /*0e50*/  IMAD.MOV.U32 R20, RZ, RZ, RZ ;  /* 0x000000ffff147224 */ /* 0x000fe200078e00ff */
[C---:B------:R-:W-:Y:S02]  /*0e60*/  LOP3.LUT R0, R15.reuse, 0x7fffffff, RZ, 0xc0, !PT ;  /* 0x7fffffff0f007812 */ /* 0x040fe400078ec0ff */
[----:B------:R-:W-:Y:S02]  /*0e70*/  ISETP.GT.AND P3, PT, R15, -0x1, PT ;  /* 0xffffffff0f00780c */ /* 0x000fe40003f64270 */
[----:B------:R-:W-:Y:S02]  /*0e80*/  ISETP.NE.AND P0, PT, R0, 0x3fe00000, P0 ;  /* 0x3fe000000000780c */ /* 0x000fe40000705270 */
[----:B------:R-:W-:-:S11]  /*0e90*/  SEL R21, RZ, 0x7ff00000, !P3 ;  /* 0x7ff00000ff157807 */ /* 0x000fd60005800000 */
[----:B------:R-:W-:Y:S01]  /*0ea0*/  @P0 IADD3 R21, R21, -0x80000000, RZ ;  /* 0x8000000015150810 */ /* 0x000fe20007ffe0ff */
[----:B------:R-:W-:Y:S05]  /*0eb0*/  BRA `(.L_x_82) ;  /* 0x0000009000007947 */ /* 0x000fea0003800000 */
.L_x_84:
[----:B------:R-:W-:Y:S01]  /*0ec0*/  ISETP.GE.AND P3, PT, R15, RZ, PT ;  /* 0x000000ff0f00720c */ /* 0x000fe20003f66270 */
[----:B------:R-:W0:Y:S01]  /*0ed0*/  DSETP.GT.AND P0, PT, |R38|, 1, PT ;  /* 0x3ff000002600742a */ /* 0x000e220003f04200 */
[----:B------:R-:W-:-:S05]  /*0ee0*/  IMAD.MOV.U32 R20, RZ, RZ, RZ ;  /* 0x000000ffff147224 */ /* 0x000fca00078e00ff */
[----:B0-----:R-:W-:Y:S01]  /*0ef0*/  SEL R0, RZ, 0x7ff00000, !P0 ;  /* 0x7ff00000ff007807 */ /* 0x001fe20004000000 */
[----:B------:R-:W0:-:S05]  /*0f00*/  DSETP.NEU.AND P0, PT, |R38|, -1, PT ;  /* 0xbff000002600742a */ /* 0x000e0a0003f0d200 */
[----:B------:R-:W-:-:S04]  /*0f10*/  @!P3 LOP3.LUT R0, R0, 0x7ff00000, RZ, 0x3c, !PT ;  /* 0x7ff000000000b812 */ /* 0x000fc800078e3cff */
[----:B0-----:R-:W-:Y:S01]  /*0f20*/  SEL R21, R0, 0x3ff00000, P0 ;  /* 0x3ff0000000157807 */ /* 0x001fe20000000000 */
[----:B------:R-:W-:Y:S05]  /*0f30*/  BRA `(.L_x_82) ;  /* 0x0000001000007947 */ /* 0x000fea0003800000 */
.L_x_83:
[----:B------:R0:W1:-:S06]  /*0f40*/  DADD R20, R14, |R38| ;  /* 0x000000000e147229 */ /* 0x00004c0000000426 */
.L_x_82:
[----:B------:R-:W-:Y:S05]  /*0f50*/  BSYNC B1 ;  /* 0x0000000000017941 */ /* 0x000fea0003800000 */
.L_x_81:
[C---:B------:R-:W-:Y:S01]  /*0f60*/  DSETP.GT.AND P0, PT, R38.reuse, RZ, PT ;  /* 0x000000ff2600722a */ /* 0x040fe20003f04000 */
[----:B------:R-:W-:Y:S01]  /*0f70*/  BSSY B1, `(.L_x_85) ;  /* 0x0000011000017945 */ /* 0x000fe20003800000 */
[----:B------:R-:W-:Y:S02]  /*0f80*/  IMAD.MOV.U32 R42, RZ, RZ, R14 ;  /* 0x000000ffff2a7224 */ /* 0x000fe400078e000e */
[----:B------:R-:W2:Y:S01]  /*0f90*/  DSETP.GEU.AND P3, PT, R38, RZ, PT ;  /* 0x000000ff2600722a */ /* 0x000ea20003f6e000 */
[----:B------:R-:W-:-:S03]  /*0fa0*/  IMAD.MOV.U32 R41, RZ, RZ, R15 ;  /* 0x000000ffff297224 */ /* 0x000fc600078e000f */
[----:B------:R-:W-:Y:S02]  /*0fb0*/  DADD R24, -RZ, |R10| ;  /* 0x00000000ff187229 */ /* 0x000fe4000000050a */
[----:B--2---:R-:W-:-:S04]  /*0fc0*/  SEL R0, RZ, 0x1, P3 ;  /* 0x00000001ff007807 */ /* 0x004fc80001800000 */
[----:B------:R-:W-:Y:S01]  /*0fd0*/  IADD3 R22, -R0, 0x1, RZ ;  /* 0x0000000100167810 */ /* 0x000fe20007ffe1ff */
[----:B------:R-:W-:Y:S01]  /*0fe0*/  @!P0 IMAD.MOV R22, RZ, RZ, -R0 ;  /* 0x000000ffff168224 */ /* 0x000fe200078e0a00 */
[----:B------:R-:W2:Y:S01]  /*0ff0*/  DSETP.EQ.OR P0, PT, |R38|, 1, !P1 ;  /* 0x3ff000002600742a */ /* 0x000ea20004f02600 */
[----:B------:R-:W-:-:S04]  /*1000*/  MOV R0, 0x1080 ;  /* 0x0000108000007802 */ /* 0x000fc80000000f00 */
[----:B------:R-:W3:Y:S01]  /*1010*/  I2F.F64 R22, R22 ;  /* 0x0000001600167312 */ /* 0x000ee20000201c00 */
[----:B012---:R-:W-:Y:S01]  /*1020*/  FSEL R38, R20, RZ, !P0 ;  /* 0x000000ff14267208 */ /* 0x007fe20004000000 */
[----:B------:R-:W-:Y:S01]  /*1030*/  IMAD.MOV.U32 R20, RZ, RZ, R24 ;  /* 0x000000ffff147224 */ /* 0x000fe200078e0018 */
[----:B------:R-:W-:Y:S01]  /*1040*/  FSEL R39, R21, 1.875, !P0 ;  /* 0x3ff0000015277808 */ /* 0x000fe20004000000 */
[----:B------:R-:W-:-:S05]  /*1050*/  IMAD.MOV.U32 R21, RZ, RZ, R25 ;  /* 0x000000ffff157224 */ /* 0x000fca00078e0019 */
[----:B---3--:R0:W1:-:S06]  /*1060*/  DMUL R38, R22, R38 ;  /* 0x0000002616267228 */ /* 0x00804c0000000000 */
[----:B01----:R-:W-:Y:S05]  /*1070*/  CALL.REL.NOINC `($_ZN2at6native55_GLOBAL__N__6c1c77d0_17_DistanceKernel_cu_7dd49032_311431cdist_backward_kernel_cuda_implIdNS1_5distsIdE6lt_twoEEEvPT_PKS6_S9_S9_S9_S6_lllllll$__internal_accurate_pow) ;  /* 0x00001c9000007944 */ /* 0x003fea0003c00000 */
[----:B------:R-:W-:Y:S05]  /*1080*/  BSYNC B1 ;  /* 0x0000000000017941 */ /* 0x000fea0003800000 */
.L_x_85:
[----:B------:R-:W-:Y:S01]  /*1090*/  ISETP.GT.AND P4, PT, R11, -0x1, PT ;  /* 0xffffffff0b00780c */ /* 0x000fe20003f84270 */
[----:B------:R-:W-:Y:S01]  /*10a0*/  BSSY B1, `(.L_x_86) ;  /* 0x0000010000017945 */ /* 0x000fe20003800000 */
[----:B------:R-:W-:Y:S01]  /*10b0*/  LOP3.LUT R0, R7, 0x7ff00000, RZ, 0xc0, !PT ;  /* 0x7ff0000007007812 */ /* 0x000fe200078ec0ff */
[----:B-1----:R-:W-:Y:S01]  /*10c0*/  IMAD.MOV.U32 R19, RZ, RZ, R25 ;  /* 0x000000ffff137224 */ /* 0x002fe200078e0019 */
[----:B------:R-:W-:Y:S01]  /*10d0*/  ISETP.EQ.U32.AND P5, PT, R18, RZ, PT ;  /* 0x000000ff1200720c */ /* 0x000fe20003fa2070 */
[----:B------:R-:W-:Y:S01]  /*10e0*/  IMAD.MOV.U32 R18, RZ, RZ, R24 ;  /* 0x000000ffff127224 */ /* 0x000fe200078e0018 */
[----:B------:R-:W-:Y:S02]  /*10f0*/  ISETP.GE.AND P0, PT, R11, RZ, PT ;  /* 0x000000ff0b00720c */ /* 0x000fe40003f06270 */
[----:B------:R-:W-:Y:S02]  /*1100*/  ISETP.NE.AND P3, PT, R0, 0x7ff00000, PT ;  /* 0x7ff000000000780c */ /* 0x000fe40003f65270 */
[----:B------:R-:W-:-:S03]  /*1110*/  ISETP.EQ.AND.EX P0, PT, R16, -0x80000000, !P0, P5 ;  /* 0x800000001000780c */ /* 0x000fc60004702350 */
[----:B------:R-:W-:Y:S05]  /*1120*/  @P4 BRA `(.L_x_87) ;  /* 0x0000007000004947 */ /* 0x000fea0003800000 */
[----:B0-----:R-:W0:Y:S01]  /*1130*/  FRND.F64.TRUNC R22, R14 ;  /* 0x0000000e00167313 */ /* 0x001e22000030d800 */
[----:B------:R-:W1:-:S10]  /*1140*/  DADD R20, -RZ, -R18 ;  /* 0x00000000ff147229 */ /* 0x000e540000000912 */
[----:B-1----:R-:W-:Y:S02]  /*1150*/  FSEL R18, R20, R18, P0 ;  /* 0x0000001214127208 */ /* 0x002fe40000000000 */
[----:B------:R-:W-:Y:S01]  /*1160*/  FSEL R19, R21, R19, P0 ;  /* 0x0000001315137208 */ /* 0x000fe20000000000 */
[----:B0-----:R-:W0:-:S14]  /*1170*/  DSETP.NEU.AND P4, PT, R22, R14, PT ;  /* 0x0000000e1600722a */ /* 0x001e1c0003f8d000 */
[----:B0-----:R-:W-:Y:S02]  /*1180*/  @P4 IMAD.MOV.U32 R18, RZ, RZ, 0x0 ;  /* 0x00000000ff124424 */ /* 0x001fe400078e00ff */
[----:B------:R-:W-:Y:S02]  /*1190*/  @P4 IMAD.MOV.U32 R19, RZ, RZ, -0x80000 ;  /* 0xfff80000ff134424 */ /* 0x000fe400078e00ff */
.L_x_87:
[----:B------:R-:W-:Y:S05]  /*11a0*/  BSYNC B1 ;  /* 0x0000000000017941 */ /* 0x000fea0003800000 */
.L_x_86:
[----:B------:R-:W-:Y:S01]  /*11b0*/  BSSY B1, `(.L_x_88) ;  /* 0x0000019000017945 */ /* 0x000fe20003800000 */
[----:B------:R-:W-:Y:S05]  /*11c0*/  @P3 BRA `(.L_x_89) ;  /* 0x0000017000003947 */ /* 0x000fea0003800000 */
[----:B------:R-:W1:-:S06]  /*11d0*/  DSETP.GTU.AND P3, PT, |R14|, +INF , PT ;  /* 0x7ff000000e00742a */ /* 0x000e4c0003f6c200 */
[----:B-1----:R-:W1:-:S14]  /*11e0*/  DSETP.GTU.OR P3, PT, |R10|, +INF , P3 ;  /* 0x7ff000000a00742a */ /* 0x002e5c0001f6c600 */
[----:B-1----:R-:W-:Y:S05]  /*11f0*/  @P3 BRA `(.L_x_90) ;  /* 0x0000013000003947 */ /* 0x002fea0003800000 */
[----:B------:R-:W1:-:S14]  /*1200*/  DSETP.NEU.AND P3, PT, |R14|, +INF , PT ;  /* 0x7ff000000e00742a */ /* 0x000e5c0003f6d200 */
[----:B-1----:R-:W-:Y:S05]  /*1210*/  @!P3 BRA `(.L_x_91) ;  /* 0x000000900000b947 */ /* 0x002fea0003800000 */
[----:B------:R-:W1:-:S14]  /*1220*/  DSETP.NEU.AND P3, PT, |R10|, +INF , PT ;  /* 0x7ff000000a00742a */ /* 0x000e5c0003f6d200 */
[----:B-1----:R-:W-:Y:S05]  /*1230*/  @P3 BRA `(.L_x_89) ;  /* 0x0000010000003947 */ /* 0x002fea0003800000 */
[C---:B------:R-:W-:Y:S01]  /*1240*/  LOP3.LUT R0, R15.reuse, 0x7fffffff, RZ, 0xc0, !PT ;  /* 0x7fffffff0f007812 */ /* 0x040fe200078ec0ff */
[----:B------:R-:W-:Y:S01]  /*1250*/  IMAD.MOV.U32 R18, RZ, RZ, RZ ;  /* 0x000000ffff127224 */ /* 0x000fe200078e00ff */
[----:B------:R-:W-:Y:S02]  /*1260*/  ISETP.GT.AND P3, PT, R15, -0x1, PT ;  /* 0xffffffff0f00780c */ /* 0x000fe40003f64270 */
[----:B------:R-:W-:Y:S02]  /*1270*/  ISETP.NE.AND P0, PT, R0, 0x3fe00000, P0 ;  /* 0x3fe000000000780c */ /* 0x000fe40000705270 */
[----:B------:R-:W-:-:S11]  /*1280*/  SEL R19, RZ, 0x7ff00000, !P3 ;  /* 0x7ff00000ff137807 */ /* 0x000fd60005800000 */
[----:B------:R-:W-:Y:S01]  /*1290*/  @P0 IADD3 R19, R19, -0x80000000, RZ ;  /* 0x8000000013130810 */ /* 0x000fe20007ffe0ff */
[----:B------:R-:W-:Y:S05]  /*12a0*/  BRA `(.L_x_89) ;  /* 0x0000009000007947 */ /* 0x000fea0003800000 */
.L_x_91:
[----:B------:R-:W-:Y:S01]  /*12b0*/  ISETP.GE.AND P3, PT, R15, RZ, PT ;  /* 0x000000ff0f00720c */ /* 0x000fe20003f66270 */
[----:B------:R-:W1:Y:S01]  /*12c0*/  DSETP.GT.AND P0, PT, |R10|, 1, PT ;  /* 0x3ff000000a00742a */ /* 0x000e620003f04200 */
[----:B------:R-:W-:-:S05]  /*12d0*/  IMAD.MOV.U32 R18, RZ, RZ, RZ ;  /* 0x000000ffff127224 */ /* 0x000fca00078e00ff */
[----:B-1----:R-:W-:Y:S01]  /*12e0*/  SEL R0, RZ, 0x7ff00000, !P0 ;  /* 0x7ff00000ff007807 */ /* 0x002fe20004000000 */
[----:B------:R-:W1:-:S05]  /*12f0*/  DSETP.NEU.AND P0, PT, R10, -1, PT ;  /* 0xbff000000a00742a */ /* 0x000e4a0003f0d000 */
[----:B------:R-:W-:-:S04]  /*1300*/  @!P3 LOP3.LUT R0, R0, 0x7ff00000, RZ, 0x3c, !PT ;  /* 0x7ff000000000b812 */ /* 0x000fc800078e3cff */
[----:B-1----:R-:W-:Y:S01]  /*1310*/  SEL R19, R0, 0x3ff00000, P0 ;  /* 0x3ff0000000137807 */ /* 0x002fe20000000000 */
[----:B------:R-:W-:Y:S05]  /*1320*/  BRA `(.L_x_89) ;  /* 0x0000001000007947 */ /* 0x000fea0003800000 */
.L_x_90:
[----:B------:R1:W2:-:S06]  /*1330*/  DADD R18, R10, R14 ;  /* 0x000000000a127229 */ /* 0x00028c000000000e */
.L_x_89:
[----:B------:R-:W-:Y:S05]  /*1340*/  BSYNC B1 ;  /* 0x0000000000017941 */ /* 0x000fea0003800000 */
.L_x_88:
[----:B--2---:R-:W-:Y:S01]  /*1350*/  FSEL R19, R19, 1.875, !P2 ;  /* 0x3ff0000013137808 */ /* 0x004fe20005000000 */
[----:B------:R-:W-:Y:S01]  /*1360*/  IMAD.MOV.U32 R20, RZ, RZ, 0x1 ;  /* 0x00000001ff147424 */ /* 0x000fe200078e00ff */
[----:B------:R-:W-:Y:S01]  /*1370*/  FSEL R18, R18, RZ, !P2 ;  /* 0x000000ff12127208 */ /* 0x000fe20005000000 */
[----:B------:R-:W2:Y:S01]  /*1380*/  DMUL R38, R12, R38 ;  /* 0x000000260c267228 */ /* 0x000ea20000000000 */
[----:B------:R-:W3:Y:S01]  /*1390*/  MUFU.RCP64H R21, R19 ;  /* 0x0000001300157308 */ /* 0x000ee20000001800 */
[----:B------:R-:W-:Y:S08]  /*13a0*/  BSSY B1, `(.L_x_92) ;  /* 0x0000013000017945 */ /* 0x000ff00003800000 */
[----:B--2---:R-:W-:Y:S01]  /*13b0*/  FSETP.GEU.AND P3, PT, |R39|, 6.5827683646048100446e-37, PT ;  /* 0x036000002700780b */ /* 0x004fe20003f6e200 */
[----:B0--3--:R-:W0:-:S06]  /*13c0*/  DFMA R22, -R18, R20, 1 ;  /* 0x3ff000001216742b */ /* 0x009e0c0000000114 */
[----:B0-----:R-:W0:-:S06]  /*13d0*/  DFMA R22, R22, R22, R22 ;  /* 0x000000161616722b */ /* 0x001e0c0000000016 */
[----:B0-----:R-:W0:-:S06]  /*13e0*/  DFMA R22, R20, R22, R20 ;  /* 0x000000161416722b */ /* 0x001e0c0000000014 */
[----:B0-----:R-:W0:-:S06]  /*13f0*/  DFMA R20, -R18, R22, 1 ;  /* 0x3ff000001214742b */ /* 0x001e0c0000000116 */
[----:B0-----:R-:W0:-:S06]  /*1400*/  DFMA R20, R22, R20, R22 ;  /* 0x000000141614722b */ /* 0x001e0c0000000016 */
[----:B0-----:R-:W0:-:S06]  /*1410*/  DMUL R22, R38, R20 ;  /* 0x0000001426167228 */ /* 0x001e0c0000000000 */
[----:B0-----:R-:W0:-:S06]  /*1420*/  DFMA R24, -R18, R22, R38 ;  /* 0x000000161218722b */ /* 0x001e0c0000000126 */
[----:B0-----:R-:W0:-:S10]  /*1430*/  DFMA R20, R20, R24, R22 ;  /* 0x000000181414722b */ /* 0x001e140000000016 */
[----:B0-----:R-:W-:-:S05]  /*1440*/  FFMA R0, RZ, R19, R21 ;  /* 0x00000013ff007223 */ /* 0x001fca0000000015 */
[----:B------:R-:W-:-:S13]  /*1450*/  FSETP.GT.AND P0, PT, |R0|, 1.469367938527859385e-39, PT ;  /* 0x001000000000780b */ /* 0x000fda0003f04200 */
[----:B------:R-:W-:Y:S05]  /*1460*/  @P0 BRA P3, `(.L_x_93) ;  /* 0x0000006000000947 */ /* 0x000fea0001800000 */
[----:B------:R-:W-:Y:S01]  /*1470*/  IMAD.MOV.U32 R22, RZ, RZ, R38 ;  /* 0x000000ffff167224 */ /* 0x000fe200078e0026 */
[----:B------:R-:W-:Y:S01]  /*1480*/  MOV R32, 0x14d0 ;  /* 0x000014d000207802 */ /* 0x000fe20000000f00 */
[----:B------:R-:W-:Y:S02]  /*1490*/  IMAD.MOV.U32 R23, RZ, RZ, R39 ;  /* 0x000000ffff177224 */ /* 0x000fe400078e0027 */
[----:B------:R-:W-:Y:S02]  /*14a0*/  IMAD.MOV.U32 R20, RZ, RZ, R18 ;  /* 0x000000ffff147224 */ /* 0x000fe400078e0012 */
[----:B------:R-:W-:Y:S02]  /*14b0*/  IMAD.MOV.U32 R21, RZ, RZ, R19 ;  /* 0x000000ffff157224 */ /* 0x000fe400078e0013 */
[----:B-1----:R-:W-:Y:S05]  /*14c0*/  CALL.REL.NOINC `($__internal_8_$__cuda_sm20_div_rn_f64_full) ;  /* 0x00000d3000007944 */ /* 0x002fea0003c00000 */
.L_x_93:
[----:B------:R-:W-:Y:S05]  /*14d0*/  BSYNC B1 ;  /* 0x0000000000017941 */ /* 0x000fea0003800000 */
.L_x_92:
[----:B------:R-:W-:Y:S02]  /*14e0*/  IMAD.MOV.U32 R18, RZ, RZ, R20 ;  /* 0x000000ffff127224 */ /* 0x000fe400078e0014 */
[----:B------:R-:W-:Y:S02]  /*14f0*/  IMAD.MOV.U32 R19, RZ, RZ, R21 ;  /* 0x000000ffff137224 */ /* 0x000fe400078e0015 */
.L_x_76:
[----:B------:R-:W-:Y:S05]  /*1500*/  BSYNC B0 ;  /* 0x0000000000007941 */ /* 0x000fea0003800000 */
.L_x_75:
[----:B------:R-:W-:Y:S01]  /*1510*/  USHF.L.U32 UR8, UR4, 0x3, URZ ;  /* 0x0000000304087899 */ /* 0x000fe2000800063f */
[----:B------:R-:W-:Y:S01]  /*1520*/  IMAD.MOV.U32 R20, RZ, RZ, R4 ;  /* 0x000000ffff147224 */ /* 0x000fe200078e0004 */
[----:B------:R-:W-:Y:S01]  /*1530*/  USHF.L.U64.HI UR9, UR4, 0x3, UR5 ;  /* 0x0000000304097899 */ /* 0x000fe20008010205 */
[----:B------:R-:W-:-:S03]  /*1540*/  IMAD.MOV.U32 R21, RZ, RZ, R5 ;  /* 0x000000ffff157224 */ /* 0x000fc600078e0005 */
[----:B------:R-:W-:Y:S02]  /*1550*/  IADD3 R6, P0, R6, UR8, RZ ;  /* 0x0000000806067c10 */ /* 0x000fe4000ff1e0ff */
[----:B------:R0:W-:Y:S01]  /*1560*/  STG.E.64 [R20.64], R18 ;  /* 0x0000001214007986 */ /* 0x0001e2000c101b06 */
[----:B------:R-:W-:Y:S02]  /*1570*/  IADD3 R8, P3, R8, UR8, RZ ;  /* 0x0000000808087c10 */ /* 0x000fe4000ff7e0ff */
[----:B------:R-:W-:Y:S02]  /*1580*/  IADD3.X R9, R9, UR9, RZ, P0, !PT ;  /* 0x0000000909097c10 */ /* 0x000fe400087fe4ff */
[----:B------:R-:W-:Y:S02]  /*1590*/  ISETP.GE.U32.AND P0, PT, R6, R2, PT ;  /* 0x000000020600720c */ /* 0x000fe40003f06070 */
[----:B------:R-:W-:Y:S02]  /*15a0*/  IADD3 R4, P4, R4, UR8, RZ ;  /* 0x0000000804047c10 */ /* 0x000fe4000ff9e0ff */
[----:B------:R-:W-:-:S02]  /*15b0*/  ISETP.GE.U32.AND.EX P0, PT, R9, R3, PT, P0 ;  /* 0x000000030900720c */ /* 0x000fc40003f06100 */
[----:B------:R-:W-:Y:S02]  /*15c0*/  IADD3.X R37, R37, UR9, RZ, P3, !PT ;  /* 0x0000000925257c10 */ /* 0x000fe40009ffe4ff */
[----:B------:R-:W-:-:S09]  /*15d0*/  IADD3.X R5, R5, UR9, RZ, P4, !PT ;  /* 0x0000000905057c10 */ /* 0x000fd2000a7fe4ff */
[----:B0-----:R-:W-:Y:S01]  /*15e0*/  @P0 CALL.REL.NOINC `(.L_x_94) ;  /* 0x0000001000000944 */ /* 0x001fe20003c00000 */
[----:B------:R-:W-:Y:S05]  /*15f0*/  BRA `(.L_x_95) ;  /* 0xfffff45000007947 */ /* 0x000fea000383ffff */
.L_x_94:
[----:B------:R-:W-:Y:S05]  /*1600*/  EXIT ;  /* 0x000000000000794d */ /* 0x000fea0003800000 */
.L_x_74:
[----:B0-2---:R-:W-:-:S04]  /*1610*/  LOP3.LUT R39, R15, 0x7ff00000, RZ, 0xc0, !PT ;  /* 0x7ff000000f277812 */ /* 0x005fc800078ec0ff */
[----:B------:R-:W-:Y:S02]  /*1620*/  LEA.HI R39, R39, 0xfffffc0c, RZ, 0xc ;  /* 0xfffffc0c27277811 */ /* 0x000fe400078f60ff */
.L_x_116:
[----:B------:R-:W-:Y:S02]  /*1630*/  IMAD.MOV.U32 R36, RZ, RZ, R8 ;  /* 0x000000ffff247224 */ /* 0x000fe400078e0008 */
[----:B------:R-:W-:Y:S02]  /*1640*/  IMAD.MOV.U32 R20, RZ, RZ, R6 ;  /* 0x000000ffff147224 */ /* 0x000fe400078e0006 */
[----:B------:R-:W-:Y:S01]  /*1650*/  IMAD.MOV.U32 R21, RZ, RZ, R9 ;  /* 0x000000ffff157224 */ /* 0x000fe200078e0009 */
[----:B------:R-:W2:Y:S04]  /*1660*/  LDG.E.64 R16, [R36.64] ;  /* 0x0000000624107981 */ /* 0x000ea8000c1e1b00 */
[----:B------:R-:W2:Y:S01]  /*1670*/  LDG.E.64 R18, [R20.64] ;  /* 0x0000000614127981 */ /* 0x000ea2000c1e1b00 */
[----:B------:R-:W-:Y:S01]  /*1680*/  BSSY B0, `(.L_x_96) ;  /* 0x00000a7000007945 */ /* 0x000fe20003800000 */
[----:B-12---:R0:W1:-:S02]  /*1690*/  DADD R16, -R16, R18 ;  /* 0x0000000010107229 */ /* 0x0060440000000112 */
[----:B0-----:R-:W-:-:S04]  /*16a0*/  CS2R R18, SRZ ;  /* 0x0000000000127805 */ /* 0x001fc8000001ff00 */
[----:B-1----:R-:W0:-:S06]  /*16b0*/  DSETP.NEU.AND P0, PT, R16, RZ, PT ;  /* 0x000000ff1000722a */ /* 0x002e0c0003f0d000 */
[----:B0-----:R-:W0:-:S14]  /*16c0*/  DSETP.EQ.OR P0, PT, R10, RZ, !P0 ;  /* 0x000000ff0a00722a */ /* 0x001e1c0004702400 */
[----:B0-----:R-:W-:Y:S05]  /*16d0*/  @P0 BRA `(.L_x_97) ;  /* 0x00000a1000000947 */ /* 0x001fea0003800000 */
[----:B------:R-:W0:Y:S01]  /*16e0*/  DADD R18, -RZ, |R16| ;  /* 0x00000000ff127229 */ /* 0x000e220000000510 */
[----:B------:R-:W-:Y:S01]  /*16f0*/  BSSY B1, `(.L_x_98) ;  /* 0x0000009000017945 */ /* 0x000fe20003800000 */
[CCC-:B------:R-:W-:Y:S01]  /*1700*/  SHF.L.U64.HI R36, R14.reuse, R39.reuse, R15.reuse ;  /* 0x000000270e247219 */ /* 0x1c0fe2000001020f */
[----:B------:R-:W-:Y:S01]  /*1710*/  IMAD.MOV.U32 R42, RZ, RZ, R14 ;  /* 0x000000ffff2a7224 */ /* 0x000fe200078e000e */
[----:B------:R-:W-:Y:S01]  /*1720*/  SHF.L.U32 R38, R14, R39, RZ ;  /* 0x000000270e267219 */ /* 0x000fe200000006ff */
[----:B------:R-:W-:Y:S01]  /*1730*/  IMAD.MOV.U32 R41, RZ, RZ, R15 ;  /* 0x000000ffff297224 */ /* 0x000fe200078e000f */
[----:B------:R-:W-:-:S04]  /*1740*/  MOV R0, 0x1780 ;  /* 0x0000178000007802 */ /* 0x000fc80000000f00 */
[----:B0-----:R-:W-:Y:S02]  /*1750*/  IMAD.MOV.U32 R20, RZ, RZ, R18 ;  /* 0x000000ffff147224 */ /* 0x001fe400078e0012 */
[----:B------:R-:W-:Y:S02]  /*1760*/  IMAD.MOV.U32 R21, RZ, RZ, R19 ;  /* 0x000000ffff157224 */ /* 0x000fe400078e0013 */
[----:B-----5:R-:W-:Y:S05]  /*1770*/  CALL.REL.NOINC `($_ZN2at6native55_GLOBAL__N__6c1c77d0_17_DistanceKernel_cu_7dd49032_311431cdist_backward_kernel_cuda_implIdNS1_5distsIdE6lt_twoEEEvPT_PKS6_S9_S9_S9_S6_lllllll$__internal_accurate_pow) ;  /* 0x0000159000007944 */ /* 0x020fea0003c00000 */
[----:B------:R-:W-:Y:S05]  /*1780*/  BSYNC B1 ;  /* 0x0000000000017941 */ /* 0x000fea0003800000 */
.L_x_98:
        /* <DEDUP_REMOVED lines=22> */
.L_x_100:
[----:B------:R-:W1:Y:S01]  /*18f0*/  DSETP.NEU.AND P0, PT, |R14|, 0.5, PT ;  /* 0x3fe000000e00742a */ /* 0x000e620003f0d200 */
[----:B------:R-:W-:Y:S01]  /*1900*/  ISETP.GE.AND P4, PT, R15, RZ, PT ;  /* 0x000000ff0f00720c */ /* 0x000fe20003f86270 */
[----:B------:R-:W-:Y:S01]  /*1910*/  IMAD.MOV.U32 R20, RZ, RZ, RZ ;  /* 0x000000ffff147224 */ /* 0x000fe200078e00ff */
[----:B------:R-:W-:-:S04]  /*1920*/  ISETP.EQ.U32.AND P3, PT, R38, RZ, PT ;  /* 0x000000ff2600720c */ /* 0x000fc80003f62070 */
[----:B-1----:R-:W-:-:S04]  /*1930*/  ISETP.EQ.AND.EX P0, PT, R36, -0x80000000, P0, P3 ;  /* 0x800000002400780c */ /* 0x002fc80000702330 */
[----:B------:R-:W-:-:S04]  /*1940*/  SEL R21, R19, RZ, P0 ;  /* 0x000000ff13157207 */ /* 0x000fc80000000000 */
[----:B------:R-:W-:Y:S02]  /*1950*/  @!P4 LOP3.LUT R21, R21, 0x7ff00000, RZ, 0xfc, !PT ;  /* 0x7ff000001515c812 */ /* 0x000fe400078efcff */
.L_x_101:
[----:B------:R-:W-:Y:S05]  /*1960*/  BSYNC B1 ;  /* 0x0000000000017941 */ /* 0x000fea0003800000 */
.L_x_99:
        /* <DEDUP_REMOVED lines=20> */
.L_x_105:
        /* <DEDUP_REMOVED lines=8> */
.L_x_104:
[----:B------:R0:W1:-:S06]  /*1b30*/  DADD R20, R14, |R16| ;  /* 0x000000000e147229 */ /* 0x00004c0000000410 */
.L_x_103:
[----:B------:R-:W-:Y:S05]  /*1b40*/  BSYNC B1 ;  /* 0x0000000000017941 */ /* 0x000fea0003800000 */
.L_x_102:
        /* <DEDUP_REMOVED lines=19> */
.L_x_106:
        /* <DEDUP_REMOVED lines=17> */
.L_x_108:
[----:B------:R-:W-:Y:S05]  /*1d90*/  BSYNC B1 ;  /* 0x0000000000017941 */ /* 0x000fea0003800000 */
.L_x_107:
        /* <DEDUP_REMOVED lines=16> */
.L_x_112:
        /* <DEDUP_REMOVED lines=8> */
.L_x_111:
[----:B------:R1:W2:-:S06]  /*1f20*/  DADD R18, R10, R14 ;  /* 0x000000000a127229 */ /* 0x00028c000000000e */
.L_x_110:
[----:B------:R-:W-:Y:S05]  /*1f30*/  BSYNC B1 ;  /* 0x0000000000017941 */ /* 0x000fea0003800000 */
.L_x_109:
        /* <DEDUP_REMOVED lines=24> */
.L_x_114:
[----:B------:R-:W-:Y:S05]  /*20c0*/  BSYNC B1 ;  /* 0x0000000000017941 */ /* 0x000fea0003800000 */
.L_x_113:
[----:B------:R-:W-:Y:S02]  /*20d0*/  IMAD.MOV.U32 R18, RZ, RZ, R20 ;  /* 0x000000ffff127224 */ /* 0x000fe400078e0014 */
[----:B------:R-:W-:Y:S02]  /*20e0*/  IMAD.MOV.U32 R19, RZ, RZ, R21 ;  /* 0x000000ffff137224 */ /* 0x000fe400078e0015 */
.L_x_97:
[----:B------:R-:W-:Y:S05]  /*20f0*/  BSYNC B0 ;  /* 0x0000000000007941 */ /* 0x000fea0003800000 */
.L_x_96:
        /* <DEDUP_REMOVED lines=15> */
.L_x_115:
[----:B------:R-:W-:Y:S05]  /*21f0*/  EXIT ;  /* 0x000000000000794d */ /* 0x000fea0003800000 */
        .weak           $__internal_8_$__cuda_sm20_div_rn_f64_full
        .type           $__internal_8_$__cuda_sm20_div_rn_f64_full,@function
        .size           $__internal_8_$__cuda_sm20_div_rn_f64_full,($__internal_9_$__cuda_sm20_div_s64 - $__internal_8_$__cuda_sm20_div_rn_f64_full)
$__internal_8_$__cuda_sm20_div_rn_f64_full:
[C---:B------:R-:W-:Y:S01]  /*2200*/  FSETP.GEU.AND P0, PT, |R21|.reuse, 1.469367938527859385e-39, PT ;  /* 0x001000001500780b */ /* 0x040fe20003f0e200 */
[----:B------:R-:W-:Y:S01]  /*2210*/  IMAD.MOV.U32 R0, RZ, RZ, 0x1ca00000 ;  /* 0x1ca00000ff007424 */ /* 0x000fe200078e00ff */
[----:B------:R-:W-:Y:S01]  /*2220*/  LOP3.LUT R18, R21, 0x800fffff, RZ, 0xc0, !PT ;  /* 0x800fffff15127812 */ /* 0x000fe200078ec0ff */
[----:B------:R-:W-:Y:S01]  /*2230*/  IMAD.MOV.U32 R28, RZ, RZ, 0x1 ;  /* 0x00000001ff1c7424 */ /* 0x000fe200078e00ff */
[C---:B------:R-:W-:Y:S01]  /*2240*/  FSETP.GEU.AND P4, PT, |R23|.reuse, 1.469367938527859385e-39, PT ;  /* 0x001000001700780b */ /* 0x040fe20003f8e200 */
[----:B------:R-:W-:Y:S01]  /*2250*/  IMAD.MOV.U32 R24, RZ, RZ, R22 ;  /* 0x000000ffff187224 */ /* 0x000fe200078e0016 */
[----:B------:R-:W-:Y:S01]  /*2260*/  LOP3.LUT R19, R18, 0x3ff00000, RZ, 0xfc, !PT ;  /* 0x3ff0000012137812 */ /* 0x000fe200078efcff */
[----:B------:R-:W-:Y:S01]  /*2270*/  IMAD.MOV.U32 R18, RZ, RZ, R20 ;  /* 0x000000ffff127224 */ /* 0x000fe200078e0014 */
[----:B------:R-:W-:Y:S01]  /*2280*/  LOP3.LUT R16, R23, 0x7ff00000, RZ, 0xc0, !PT ;  /* 0x7ff0000017107812 */ /* 0x000fe200078ec0ff */
[----:B------:R-:W-:Y:S01]  /*2290*/  BSSY B2, `(.L_x_117) ;  /* 0x000004f000027945 */ /* 0x000fe20003800000 */
[----:B------:R-:W-:-:S03]  /*22a0*/  LOP3.LUT R33, R21, 0x7ff00000, RZ, 0xc0, !PT ;  /* 0x7ff0000015217812 */ /* 0x000fc600078ec0ff */
[----:B------:R-:W0:Y:S01]  /*22b0*/  @!P0 DMUL R18, R20, 8.98846567431157953865e+307 ;  /* 0x7fe0000014128828 */ /* 0x000e220000000000 */
[C---:B------:R-:W-:Y:S01]  /*22c0*/  ISETP.GE.U32.AND P3, PT, R16.reuse, R33, PT ;  /* 0x000000211000720c */ /* 0x040fe20003f66070 */
[----:B------:R-:W-:Y:S02]  /*22d0*/  IMAD.MOV.U32 R34, RZ, RZ, R16 ;  /* 0x000000ffff227224 */ /* 0x000fe400078e0010 */
[----:B------:R-:W-:Y:S01]  /*22e0*/  @!P4 LOP3.LUT R25, R21, 0x7ff00000, RZ, 0xc0, !PT ;  /* 0x7ff000001519c812 */ /* 0x000fe200078ec0ff */
[----:B------:R-:W-:Y:S01]  /*22f0*/  @!P4 IMAD.MOV.U32 R26, RZ, RZ, RZ ;  /* 0x000000ffff1ac224 */ /* 0x000fe200078e00ff */
[----:B0-----:R-:W0:Y:S02]  /*2300*/  MUFU.RCP64H R29, R19 ;  /* 0x00000013001d7308 */ /* 0x001e240000001800 */
[----:B------:R-:W-:Y:S02]  /*2310*/  @!P4 ISETP.GE.U32.AND P5, PT, R16, R25, PT ;  /* 0x000000191000c20c */ /* 0x000fe40003fa6070 */
[----:B------:R-:W-:-:S02]  /*2320*/  SEL R25, R0, 0x63400000, !P3 ;  /* 0x6340000000197807 */ /* 0x000fc40005800000 */
[----:B------:R-:W-:Y:S02]  /*2330*/  @!P4 SEL R27, R0, 0x63400000, !P5 ;  /* 0x63400000001bc807 */ /* 0x000fe40006800000 */
[--C-:B------:R-:W-:Y:S02]  /*2340*/  LOP3.LUT R25, R25, 0x800fffff, R23.reuse, 0xf8, !PT ;  /* 0x800fffff19197812 */ /* 0x100fe400078ef817 */
[----:B------:R-:W-:Y:S02]  /*2350*/  @!P4 LOP3.LUT R27, R27, 0x80000000, R23, 0xf8, !PT ;  /* 0x800000001b1bc812 */ /* 0x000fe400078ef817 */
[----:B------:R-:W-:Y:S02]  /*2360*/  @!P0 LOP3.LUT R33, R19, 0x7ff00000, RZ, 0xc0, !PT ;  /* 0x7ff0000013218812 */ /* 0x000fe400078ec0ff */
[----:B------:R-:W-:Y:S01]  /*2370*/  @!P4 LOP3.LUT R27, R27, 0x100000, RZ, 0xfc, !PT ;  /* 0x001000001b1bc812 */ /* 0x000fe200078efcff */
[----:B0-----:R-:W0:Y:S01]  /*2380*/  DFMA R30, R28, -R18, 1 ;  /* 0x3ff000001c1e742b */ /* 0x001e220000000812 */
[----:B------:R-:W-:-:S04]  /*2390*/  IADD3 R35, R33, -0x1, RZ ;  /* 0xffffffff21237810 */ /* 0x000fc80007ffe0ff */
[----:B------:R-:W-:-:S04]  /*23a0*/  @!P4 DFMA R24, R24, 2, -R26 ;  /* 0x400000001818c82b */ /* 0x000fc8000000081a */
[----:B0-----:R-:W0:-:S06]  /*23b0*/  DFMA R30, R30, R30, R30 ;  /* 0x0000001e1e1e722b */ /* 0x001e0c000000001e */
[----:B0-----:R0:W1:Y:S01]  /*23c0*/  DFMA R30, R28, R30, R28 ;  /* 0x0000001e1c1e722b */ /* 0x001062000000001c */
[----:B------:R-:W-:-:S04]  /*23d0*/  @!P4 LOP3.LUT R34, R25, 0x7ff00000, RZ, 0xc0, !PT ;  /* 0x7ff000001922c812 */ /* 0x000fc800078ec0ff */
[----:B0-----:R-:W-:Y:S01]  /*23e0*/  IADD3 R28, R34, -0x1, RZ ;  /* 0xffffffff221c7810 */ /* 0x001fe20007ffe0ff */
[----:B-1----:R-:W0:-:S03]  /*23f0*/  DFMA R26, R30, -R18, 1 ;  /* 0x3ff000001e1a742b */ /* 0x002e060000000812 */
[----:B------:R-:W-:-:S03]  /*2400*/  ISETP.GT.U32.AND P0, PT, R28, 0x7feffffe, PT ;  /* 0x7feffffe1c00780c */ /* 0x000fc60003f04070 */
[----:B0-----:R-:W0:Y:S01]  /*2410*/  DFMA R30, R30, R26, R30 ;  /* 0x0000001a1e1e722b */ /* 0x001e22000000001e */
[----:B------:R-:W-:-:S05]  /*2420*/  ISETP.GT.U32.OR P0, PT, R35, 0x7feffffe, P0 ;  /* 0x7feffffe2300780c */ /* 0x000fca0000704470 */
[----:B0-----:R-:W0:-:S06]  /*2430*/  DMUL R26, R30, R24 ;  /* 0x000000181e1a7228 */ /* 0x001e0c0000000000 */
[----:B0-----:R-:W0:-:S06]  /*2440*/  DFMA R28, R26, -R18, R24 ;  /* 0x800000121a1c722b */ /* 0x001e0c0000000018 */
[----:B0-----:R0:W1:Y:S01]  /*2450*/  DFMA R28, R30, R28, R26 ;  /* 0x0000001c1e1c722b */ /* 0x001062000000001a */
[----:B------:R-:W-:Y:S05]  /*2460*/  @P0 BRA `(.L_x_118) ;  /* 0x000001c000000947 */ /* 0x000fea0003800000 */
[----:B------:R-:W-:-:S04]  /*2470*/  LOP3.LUT R23, R21, 0x7ff00000, RZ, 0xc0, !PT ;  /* 0x7ff0000015177812 */ /* 0x000fc800078ec0ff */
        /* <DEDUP_REMOVED lines=8> */
[----:B01----:R-:W0:-:S10]  /*2500*/  DMUL R26, R28, R22 ;  /* 0x000000161c1a7228 */ /* 0x003e140000000000 */
        /* <DEDUP_REMOVED lines=18> */
.L_x_118:
[----:B------:R-:W2:-:S14]  /*2630*/  DSETP.NAN.AND P0, PT, R22, R22, PT ;  /* 0x000000161600722a */ /* 0x000e9c0003f08000 */
[----:B--2---:R-:W-:Y:S05]  /*2640*/  @P0 BRA `(.L_x_120) ;  /* 0x0000011000000947 */ /* 0x004fea0003800000 */
[----:B------:R-:W2:-:S14]  /*2650*/  DSETP.NAN.AND P0, PT, R20, R20, PT ;  /* 0x000000141400722a */ /* 0x000e9c0003f08000 */
[----:B--2---:R-:W-:Y:S05]  /*2660*/  @P0 BRA `(.L_x_121) ;  /* 0x000000c000000947 */ /* 0x004fea0003800000 */
[----:B------:R-:W-:Y:S01]  /*2670*/  ISETP.NE.AND P0, PT, R34, R33, PT ;  /* 0x000000212200720c */ /* 0x000fe20003f05270 */
[----:B0-----:R-:W-:Y:S02]  /*2680*/  IMAD.MOV.U32 R26, RZ, RZ, 0x0 ;  /* 0x00000000ff1a7424 */ /* 0x001fe400078e00ff */
        /* <DEDUP_REMOVED lines=10> */
.L_x_121:
[----:B0-----:R-:W-:Y:S01]  /*2730*/  LOP3.LUT R27, R21, 0x80000, RZ, 0xfc, !PT ;  /* 0x00080000151b7812 */ /* 0x001fe200078efcff */
[----:B------:R-:W-:Y:S01]  /*2740*/  IMAD.MOV.U32 R26, RZ, RZ, R20 ;  /* 0x000000ffff1a7224 */ /* 0x000fe200078e0014 */
[----:B------:R-:W-:Y:S05]  /*2750*/  BRA `(.L_x_119) ;  /* 0x0000002000007947 */ /* 0x000fea0003800000 */
.L_x_120:
[----:B0-----:R-:W-:Y:S01]  /*2760*/  LOP3.LUT R27, R23, 0x80000, RZ, 0xfc, !PT ;  /* 0x00080000171b7812 */ /* 0x001fe200078efcff */
[----:B------:R-:W-:Y:S02]  /*2770*/  IMAD.MOV.U32 R26, RZ, RZ, R22 ;  /* 0x000000ffff1a7224 */ /* 0x000fe400078e0016 */
.L_x_119:
[----:B------:R-:W-:Y:S05]  /*2780*/  BSYNC B2 ;  /* 0x0000000000027941 */ /* 0x000fea0003800000 */
.L_x_117:
[----:B------:R-:W-:Y:S02]  /*2790*/  IMAD.MOV.U32 R33, RZ, RZ, 0x0 ;  /* 0x00000000ff217424 */ /* 0x000fe400078e00ff */
[----:B------:R-:W-:-:S02]  /*27a0*/  IMAD.MOV.U32 R20, RZ, RZ, R26 ;  /* 0x000000ffff147224 */ /* 0x000fc400078e001a */
[----:B------:R-:W-:Y:S01]  /*27b0*/  IMAD.MOV.U32 R21, RZ, RZ, R27 ;  /* 0x000000ffff157224 */ /* 0x000fe200078e001b */
[----:B------:R-:W-:Y:S06]  /*27c0*/  RET.REL.NODEC R32 `(_ZN2at6native55_GLOBAL__N__6c1c77d0_17_DistanceKernel_cu_7dd49032_311431cdist_backward_kernel_cuda_implIdNS1_5distsIdE6lt_twoEEEvPT_PKS6_S9_S9_S9_S6_lllllll) ;  /* 0xffffd83020007950 */ /* 0x000fec0003c3ffff */
        .weak           $__internal_9_$__cuda_sm20_div_s64
        .type           $__internal_9_$__cuda_sm20_div_s64,@function
        .size           $__internal_9_$__cuda_sm20_div_s64,($_ZN2at6native55_GLOBAL__N__6c1c77d0_17_DistanceKernel_cu_7dd49032_311431cdist_backward_kernel_cuda_implIdNS1_5distsIdE6lt_twoEEEvPT_PKS6_S9_S9_S9_S6_lllllll$__internal_accurate_pow - $__internal_9_$__cuda_sm20_div_s64)
$__internal_9_$__cuda_sm20_div_s64:
        /* <DEDUP_REMOVED lines=19> */
[----:B------:R-:W-:Y:S01]  /*2900*/  IMAD.HI.U32 R15, R17, R23, RZ ;  /* 0x00000017110f7227 */ /* 0x000fe200078e00ff */
[----:B------:R-:W-:-:S03]  /*2910*/  IADD3 R23, P4, RZ, -R14, RZ ;  /* 0x8000000eff177210 */ /* 0x000fc60007f9e0ff */
[----:B------:R-:W-:Y:S01]  /*2920*/  IMAD.HI.U32 R18, P1, R17, R21, R18 ;  /* 0x0000001511127227 */ /* 0x000fe20007820012 */
[----:B------:R-:W-:-:S03]  /*2930*/  SEL R23, R23, R14, !P3 ;  /* 0x0000000e17177207 */ /* 0x000fc60005800000 */
[----:B------:R-:W-:Y:S01]  /*2940*/  IMAD.X R15, R15, 0x1, R17, P0 ;  /* 0x000000010f0f7824 */ /* 0x000fe200000e0611 */
[----:B------:R-:W-:-:S04]  /*2950*/  IADD3 R19, P2, R25, R18, RZ ;  /* 0x0000001219137210 */ /* 0x000fc80007f5e0ff */
[----:B------:R-:W-:Y:S01]  /*2960*/  IADD3.X R15, RZ, RZ, R15, P2, P1 ;  /* 0x000000ffff0f7210 */ /* 0x000fe200017e240f */
[----:B------:R-:W-:-:S04]  /*2970*/  IMAD.WIDE.U32 R16, R19, R10, RZ ;  /* 0x0000000a13107225 */ /* 0x000fc800078e00ff */
[----:B------:R-:W-:Y:S01]  /*2980*/  IMAD R17, R19, R11, R17 ;  /* 0x0000000b13117224 */ /* 0x000fe200078e0211 */
[----:B------:R-:W-:-:S03]  /*2990*/  IADD3 R21, P0, RZ, -R16, RZ ;  /* 0x80000010ff157210 */ /* 0x000fc60007f1e0ff */
[----:B------:R-:W-:Y:S02]  /*29a0*/  IMAD R17, R15, R10, R17 ;  /* 0x0000000a0f117224 */ /* 0x000fe400078e0211 */
[----:B------:R-:W-:-:S04]  /*29b0*/  IMAD.HI.U32 R18, R19, R21, RZ ;  /* 0x0000001513127227 */ /* 0x000fc800078e00ff */
[----:B------:R-:W-:-:S04]  /*29c0*/  IMAD.X R16, RZ, RZ, ~R17, P0 ;  /* 0x000000ffff107224 */ /* 0x000fc800000e0e11 */
[----:B------:R-:W-:-:S06]  /*29d0*/  IMAD.WIDE.U32 R18, P0, R19, R16, R18 ;  /* 0x0000001013127225 */ /* 0x000fcc0007800012 */
[----:B------:R-:W-:-:S04]  /*29e0*/  IMAD.HI.U32 R17, P1, R15, R21, R18 ;  /* 0x000000150f117227 */ /* 0x000fc80007820012 */
[CC--:B------:R-:W-:Y:S02]  /*29f0*/  IMAD R18, R15.reuse, R16.reuse, RZ ;  /* 0x000000100f127224 */ /* 0x0c0fe400078e02ff */
[----:B------:R-:W-:-:S03]  /*2a00*/  IMAD.HI.U32 R16, R15, R16, RZ ;  /* 0x000000100f107227 */ /* 0x000fc600078e00ff */
[----:B------:R-:W-:Y:S01]  /*2a10*/  IADD3 R17, P2, R18, R17, RZ ;  /* 0x0000001112117210 */ /* 0x000fe20007f5e0ff */
[----:B------:R-:W-:Y:S02]  /*2a20*/  IMAD.X R18, RZ, RZ, ~R13, P4 ;  /* 0x000000ffff127224 */ /* 0x000fe400020e0e0d */
[----:B------:R-:W-:Y:S02]  /*2a30*/  IMAD.X R15, R16, 0x1, R15, P0 ;  /* 0x00000001100f7824 */ /* 0x000fe400000e060f */
[----:B------:R-:W-:Y:S01]  /*2a40*/  IMAD.HI.U32 R14, R17, R23, RZ ;  /* 0x00000017110e7227 */ /* 0x000fe200078e00ff */
[-C--:B------:R-:W-:Y:S02]  /*2a50*/  SEL R18, R18, R13.reuse, !P3 ;  /* 0x0000000d12127207 */ /* 0x080fe40005800000 */
[----:B------:R-:W-:Y:S01]  /*2a60*/  IADD3.X R19, RZ, RZ, R15, P2, P1 ;  /* 0x000000ffff137210 */ /* 0x000fe200017e240f */
[----:B------:R-:W-:Y:S01]  /*2a70*/  IMAD.MOV.U32 R15, RZ, RZ, RZ ;  /* 0x000000ffff0f7224 */ /* 0x000fe200078e00ff */
[----:B------:R-:W-:-:S03]  /*2a80*/  LOP3.LUT R13, R6, R13, RZ, 0x3c, !PT ;  /* 0x0000000d060d7212 */ /* 0x000fc600078e3cff */
        /* <DEDUP_REMOVED lines=25> */
[----:B------:R-:W-:Y:S01]  /*2c20*/  ISETP.GE.AND P1, PT, R13, RZ, PT ;  /* 0x000000ff0d00720c */ /* 0x000fe20003f26270 */
[----:B------:R-:W-:Y:S01]  /*2c30*/  IMAD.X R15, RZ, RZ, R10, P2 ;  /* 0x000000ffff0f7224 */ /* 0x000fe200010e060a */
[----:B------:R-:W-:-:S04]  /*2c40*/  SEL R14, R14, R17, P0 ;  /* 0x000000110e0e7207 */ /* 0x000fc80000000000 */
[----:B------:R-:W-:Y:S02]  /*2c50*/  SEL R15, R15, R10, P0 ;  /* 0x0000000a0f0f7207 */ /* 0x000fe40000000000 */
[-C--:B------:R-:W-:Y:S02]  /*2c60*/  IADD3 R11, P2, RZ, -R14.reuse, RZ ;  /* 0x8000000eff0b7210 */ /* 0x080fe40007f5e0ff */
[----:B------:R-:W-:Y:S02]  /*2c70*/  ISETP.NE.U32.AND P0, PT, R12, RZ, PT ;  /* 0x000000ff0c00720c */ /* 0x000fe40003f05070 */
[----:B------:R-:W-:Y:S01]  /*2c80*/  SEL R14, R11, R14, !P1 ;  /* 0x0000000e0b0e7207 */ /* 0x000fe20004800000 */
[----:B------:R-:W-:Y:S01]  /*2c90*/  IMAD.X R10, RZ, RZ, ~R15, P2 ;  /* 0x000000ffff0a7224 */ /* 0x000fe200010e0e0f */
[----:B------:R-:W-:Y:S01]  /*2ca0*/  ISETP.NE.AND.EX P0, PT, R6, RZ, PT, P0 ;  /* 0x000000ff0600720c */ /* 0x000fe20003f05300 */
[----:B------:R-:W-:-:S03]  /*2cb0*/  IMAD.MOV.U32 R11, RZ, RZ, 0x0 ;  /* 0x00000000ff0b7424 */ /* 0x000fc600078e00ff */
[----:B------:R-:W-:Y:S01]  /*2cc0*/  SEL R15, R10, R15, !P1 ;  /* 0x0000000f0a0f7207 */ /* 0x000fe20004800000 */
[----:B------:R-:W-:Y:S01]  /*2cd0*/  IMAD.MOV.U32 R10, RZ, RZ, R4 ;  /* 0x000000ffff0a7224 */ /* 0x000fe200078e0004 */
[----:B------:R-:W-:Y:S02]  /*2ce0*/  SEL R14, R14, 0xffffffff, P0 ;  /* 0xffffffff0e0e7807 */ /* 0x000fe40000000000 */
[----:B------:R-:W-:Y:S01]  /*2cf0*/  SEL R15, R15, 0xffffffff, P0 ;  /* 0xffffffff0f0f7807 */ /* 0x000fe20000000000 */
[----:B------:R-:W-:Y:S06]  /*2d00*/  RET.REL.NODEC R10 `(_ZN2at6native55_GLOBAL__N__6c1c77d0_17_DistanceKernel_cu_7dd49032_311431cdist_backward_kernel_cuda_implIdNS1_5distsIdE6lt_twoEEEvPT_PKS6_S9_S9_S9_S6_lllllll) ;  /* 0xffffd2f00a007950 */ /* 0x000fec0003c3ffff */
        .type           $_ZN2at6native55_GLOBAL__N__6c1c77d0_17_DistanceKernel_cu_7dd49032_311431cdist_backward_kernel_cuda_implIdNS1_5distsIdE6lt_twoEEEvPT_PKS6_S9_S9_S9_S6_lllllll$__internal_accurate_pow,@function
        .size           $_ZN2at6native55_GLOBAL__N__6c1c77d0_17_DistanceKernel_cu_7dd49032_311431cdist_backward_kernel_cuda_implIdNS1_5distsIdE6lt_twoEEEvPT_PKS6_S9_S9_S9_S6_lllllll$__internal_accurate_pow,(.L_x_746 - $_ZN2at6native55_GLOBAL__N__6c1c77d0_17_DistanceKernel_cu_7dd49032_311431cdist_backward_kernel_cuda_implIdNS1_5distsIdE6lt_twoEEEvPT_PKS6_S9_S9_S9_S6_lllllll$__internal_accurate_pow)
$_ZN2at6native55_GLOBAL__N__6c1c77d0_17_DistanceKernel_cu_7dd49032_311431cdist_backward_kernel_cuda_implIdNS1_5distsIdE6lt_twoEEEvPT_PKS6_S9_S9_S9_S6_lllllll$__internal_accurate_pow:
[----:B------:R-:W-:Y:S01]  /*2d10*/  SHF.R.U32.HI R40, RZ, 0x14, R21 ;  /* 0x00000014ff287819 */ /* 0x000fe20000011615 */
[----:B------:R-:W-:Y:S02]  /*2d20*/  IMAD.MOV.U32 R26, RZ, RZ, R20 ;  /* 0x000000ffff1a7224 */ /* 0x000fe400078e0014 */
[----:B------:R-:W-:Y:S01]  /*2d30*/  IMAD.MOV.U32 R22, RZ, RZ, RZ ;  /* 0x000000ffff167224 */ /* 0x000fe200078e00ff */
[----:B------:R-:W-:-:S13]  /*2d40*/  ISETP.NE.AND P0, PT, R40, RZ, PT ;  /* 0x000000ff2800720c */ /* 0x000fda0003f05270 */
[----:B------:R-:W0:-:S10]  /*2d50*/  @!P0 DMUL R34, R20, 1.80143985094819840000e+16 ;  /* 0x4350000014228828 */ /* 0x000e140000000000 */
[----:B0-----:R-:W-:Y:S01]  /*2d60*/  @!P0 IMAD.MOV.U32 R21, RZ, RZ, R35 ;  /* 0x000000ffff158224 */ /* 0x001fe200078e0023 */
[----:B------:R-:W-:Y:S01]  /*2d70*/  @!P0 LEA.HI R40, R35, 0xffffffca, RZ, 0xc ;  /* 0xffffffca23288811 */ /* 0x000fe200078f60ff */
[----:B------:R-:W-:-:S03]  /*2d80*/  @!P0 IMAD.MOV.U32 R26, RZ, RZ, R34 ;  /* 0x000000ffff1a8224 */ /* 0x000fc600078e0022 */
[----:B------:R-:W-:-:S04]  /*2d90*/  LOP3.LUT R21, R21, 0x800fffff, RZ, 0xc0, !PT ;  /* 0x800fffff15157812 */ /* 0x000fc800078ec0ff */
[----:B------:R-:W-:-:S04]  /*2da0*/  LOP3.LUT R27, R21, 0x3ff00000, RZ, 0xfc, !PT ;  /* 0x3ff00000151b7812 */ /* 0x000fc800078efcff */
[----:B------:R-:W-:-:S13]  /*2db0*/  ISETP.GE.U32.AND P3, PT, R27, 0x3ff6a09f, PT ;  /* 0x3ff6a09f1b00780c */ /* 0x000fda0003f66070 */
[----:B------:R-:W-:-:S05]  /*2dc0*/  @P3 IADD3 R21, R27, -0x100000, RZ ;  /* 0xfff000001b153810 */ /* 0x000fca0007ffe0ff */
[----:B------:R-:W-:-:S06]  /*2dd0*/  @P3 IMAD.MOV.U32 R27, RZ, RZ, R21 ;  /* 0x000000ffff1b3224 */ /* 0x000fcc00078e0015 */
[----:B------:R-:W0:-:S04]  /*2de0*/  DADD R28, R26, 1 ;  /* 0x3ff000001a1c7429 */ /* 0x000e080000000000 */
[----:B------:R-:W-:Y:S02]  /*2df0*/  DADD R26, R26, -1 ;  /* 0xbff000001a1a7429 */ /* 0x000fe40000000000 */
[----:B0-----:R-:W0:Y:S02]  /*2e00*/  MUFU.RCP64H R23, R29 ;  /* 0x0000001d00177308 */ /* 0x001e240000001800 */
[----:B0-----:R-:W0:-:S06]  /*2e10*/  DFMA R20, -R28, R22, 1 ;  /* 0x3ff000001c14742b */ /* 0x001e0c0000000116 */
[----:B0-----:R-:W0:-:S06]  /*2e20*/  DFMA R20, R20, R20, R20 ;  /* 0x000000141414722b */ /* 0x001e0c0000000014 */
[----:B0-----:R0:W1:Y:S02]  /*2e30*/  DFMA R20, R22, R20, R22 ;  /* 0x000000141614722b */ /* 0x0010640000000016 */
[----:B0-----:R-:W-:Y:S02]  /*2e40*/  IMAD.MOV.U32 R22, RZ, RZ, 0x7d2cafe2 ;  /* 0x7d2cafe2ff167424 */ /* 0x001fe400078e00ff */
[----:B------:R-:W-:Y:S02]  /*2e50*/  IMAD.MOV.U32 R23, RZ, RZ, 0x3eb0f5ff ;  /* 0x3eb0f5ffff177424 */ /* 0x000fe400078e00ff */
[----:B-1----:R-:W0:-:S06]  /*2e60*/  DMUL R24, R20, R26 ;  /* 0x0000001a14187228 */ /* 0x002e0c0000000000 */
[----:B0-----:R-:W0:-:S06]  /*2e70*/  DFMA R24, R20, R26, R24 ;  /* 0x0000001a1418722b */ /* 0x001e0c0000000018 */
[----:B0-----:R-:W0:-:S04]  /*2e80*/  DMUL R30, R24, R24 ;  /* 0x00000018181e7228 */ /* 0x001e080000000000 */
[----:B------:R-:W-:-:S04]  /*2e90*/  DMUL R32, R24, R24 ;  /* 0x0000001818207228 */ /* 0x000fc80000000000 */
[----:B0-----:R-:W0:-:S06]  /*2ea0*/  DFMA R22, R30, R22, c[0x2][0x0] ;  /* 0x008000001e16762b */ /* 0x001e0c0000000016 */
[----:B0-----:R-:W0:-:S04]  /*2eb0*/  DFMA R28, R30, R22, c[0x2][0x8] ;  /* 0x008002001e1c762b */ /* 0x001e080000000016 */
[----:B------:R-:W1:-:S04]  /*2ec0*/  DADD R22, R26, -R24 ;  /* 0x000000001a167229 */ /* 0x000e480000000818 */
[----:B0-----:R-:W0:-:S04]  /*2ed0*/  DFMA R28, R30, R28, c[0x2][0x10] ;  /* 0x008004001e1c762b */ /* 0x001e08000000001c */
[----:B-1----:R-:W1:-:S04]  /*2ee0*/  DADD R22, R22, R22 ;  /* 0x0000000016167229 */ /* 0x002e480000000016 */
[----:B0-----:R-:W0:-:S04]  /*2ef0*/  DFMA R28, R30, R28, c[0x2][0x18] ;  /* 0x008006001e1c762b */ /* 0x001e08000000001c */
[----:B-1----:R-:W1:-:S04]  /*2f00*/  DFMA R22, R26, -R24, R22 ;  /* 0x800000181a16722b */ /* 0x002e480000000016 */
[----:B0-----:R-:W0:-:S04]  /*2f10*/  DFMA R28, R30, R28, c[0x2][0x20] ;  /* 0x008008001e1c762b */ /* 0x001e08000000001c */
[----:B-1----:R-:W-:-:S04]  /*2f20*/  DMUL R22, R20, R22 ;  /* 0x0000001614167228 */ /* 0x002fc80000000000 */
[----:B0-----:R-:W0:-:S06]  /*2f30*/  DFMA R28, R30, R28, c[0x2][0x28] ;  /* 0x00800a001e1c762b */ /* 0x001e0c000000001c */
[----:B0-----:R-:W0:-:S06]  /*2f40*/  DFMA R26, R30, R28, c[0x2][0x30] ;  /* 0x00800c001e1a762b */ /* 0x001e0c000000001c */
[----:B0-----:R-:W0:-:S06]  /*2f50*/  DADD R20, -R26, c[0x2][0x30] ;  /* 0x00800c001a147629 */ /* 0x001e0c0000000100 */
[----:B0-----:R0:W1:Y:S02]  /*2f60*/  DFMA R20, R30, R28, R20 ;  /* 0x0000001c1e14722b */ /* 0x0010640000000014 */
[----:B0-----:R-:W-:Y:S01]  /*2f70*/  IADD3 R31, R23, 0x100000, RZ ;  /* 0x00100000171f7810 */ /* 0x001fe20007ffe0ff */
[----:B------:R-:W-:Y:S01]  /*2f80*/  IMAD.MOV.U32 R30, RZ, RZ, R22 ;  /* 0x000000ffff1e7224 */ /* 0x000fe200078e0016 */
[----:B------:R-:W0:-:S04]  /*2f90*/  DFMA R28, R24, R24, -R32 ;  /* 0x00000018181c722b */ /* 0x000e080000000820 */
[----:B-1----:R-:W1:-:S04]  /*2fa0*/  DADD R20, RZ, R20 ;  /* 0x00000000ff147229 */ /* 0x002e480000000014 */
[----:B0-----:R-:W-:-:S04]  /*2fb0*/  DFMA R30, R24, R30, R28 ;  /* 0x0000001e181e722b */ /* 0x001fc8000000001c */
[----:B------:R-:W0:-:S04]  /*2fc0*/  DMUL R28, R24, R32 ;  /* 0x00000020181c7228 */ /* 0x000e080000000000 */
[----:B-1----:R-:W-:-:S04]  /*2fd0*/  DADD R20, R20, c[0x2][0x38] ;  /* 0x00800e0014147629 */ /* 0x002fc80000000000 */
[----:B0-----:R-:W0:-:S06]  /*2fe0*/  DFMA R34, R24, R32, -R28 ;  /* 0x000000201822722b */ /* 0x001e0c000000081c */
[----:B0-----:R-:W0:-:S04]  /*2ff0*/  DFMA R34, R22, R32, R34 ;  /* 0x000000201622722b */ /* 0x001e080000000022 */
[----:B------:R-:W1:-:S04]  /*3000*/  DADD R32, R26, R20 ;  /* 0x000000001a207229 */ /* 0x000e480000000014 */
[----:B0-----:R-:W-:-:S04]  /*3010*/  DFMA R30, R24, R30, R34 ;  /* 0x0000001e181e722b */ /* 0x001fc80000000022 */
[----:B-1----:R-:W0:-:S04]  /*3020*/  DADD R34, R26, -R32 ;  /* 0x000000001a227229 */ /* 0x002e080000000820 */
[----:B------:R-:W1:-:S04]  /*3030*/  DMUL R26, R32, R28 ;  /* 0x0000001c201a7228 */ /* 0x000e480000000000 */
[----:B0-----:R-:W-:-:S04]  /*3040*/  DADD R34, R20, R34 ;  /* 0x0000000014227229 */ /* 0x001fc80000000022 */
[----:B-1----:R-:W0:-:S06]  /*3050*/  DFMA R20, R32, R28, -R26 ;  /* 0x0000001c2014722b */ /* 0x002e0c000000081a */
[----:B0-----:R-:W0:-:S06]  /*3060*/  DFMA R20, R32, R30, R20 ;  /* 0x0000001e2014722b */ /* 0x001e0c0000000014 */
[----:B0-----:R-:W0:-:S06]  /*3070*/  DFMA R34, R34, R28, R20 ;  /* 0x0000001c2222722b */ /* 0x001e0c0000000014 */
[----:B0-----:R-:W0:-:S06]  /*3080*/  DADD R28, R26, R34 ;  /* 0x000000001a1c7229 */ /* 0x001e0c0000000022 */
[----:B0-----:R-:W0:-:S04]  /*3090*/  DADD R20, R24, R28 ;  /* 0x0000000018147229 */ /* 0x001e08000000001c */
[----:B------:R-:W1:-:S04]  /*30a0*/  DADD R26, R26, -R28 ;  /* 0x000000001a1a7229 */ /* 0x000e48000000081c */
[----:B0-----:R-:W0:-:S04]  /*30b0*/  DADD R24, R24, -R20 ;  /* 0x0000000018187229 */ /* 0x001e080000000814 */
[----:B-1----:R-:W-:-:S04]  /*30c0*/  DADD R26, R34, R26 ;  /* 0x00000000221a7229 */ /* 0x002fc8000000001a */
[----:B0-----:R0:W1:Y:S02]  /*30d0*/  DADD R28, R28, R24 ;  /* 0x000000001c1c7229 */ /* 0x0010640000000018 */
[C---:B0-----:R-:W-:Y:S01]  /*30e0*/  IADD3 R24, R40.reuse, -0x3ff, RZ ;  /* 0xfffffc0128187810 */ /* 0x041fe20007ffe0ff */
[----:B------:R-:W-:Y:S01]  /*30f0*/  IMAD.MOV.U32 R25, RZ, RZ, 0x43300000 ;  /* 0x43300000ff197424 */ /* 0x000fe200078e00ff */
[----:B------:R-:W-:Y:S01]  /*3100*/  @P3 IADD3 R24, R40, -0x3fe, RZ ;  /* 0xfffffc0228183810 */ /* 0x000fe20007ffe0ff */
[----:B------:R-:W-:Y:S01]  /*3110*/  IMAD.MOV.U32 R40, RZ, RZ, R42 ;  /* 0x000000ffff287224 */ /* 0x000fe200078e002a */
[----:B-1----:R-:W0:Y:S02]  /*3120*/  DADD R28, R26, R28 ;  /* 0x000000001a1c7229 */ /* 0x002e24000000001c */
[----:B------:R-:W-:-:S04]  /*3130*/  LOP3.LUT R24, R24, 0x80000000, RZ, 0x3c, !PT ;  /* 0x8000000018187812 */ /* 0x000fc800078e3cff */
[----:B0-----:R-:W0:-:S04]  /*3140*/  DADD R28, R22, R28 ;  /* 0x00000000161c7229 */ /* 0x001e08000000001c */
[----:B------:R-:W-:-:S04]  /*3150*/  DADD R24, R24, c[0x2][0x40] ;  /* 0x0080100018187629 */ /* 0x000fc80000000000 */
[----:B0-----:R-:W0:-:S06]  /*3160*/  DADD R26, R20, R28 ;  /* 0x00000000141a7229 */ /* 0x001e0c000000001c */
[----:B0-----:R-:W0:-:S04]  /*3170*/  DFMA R22, R24, c[0x2][0x48], R26 ;  /* 0x0080120018167a2b */ /* 0x001e08000000001a */
[----:B------:R-:W1:-:S04]  /*3180*/  DADD R30, R20, -R26 ;  /* 0x00000000141e7229 */ /* 0x000e48000000081a */
[----:B0-----:R-:W0:-:S04]  /*3190*/  DFMA R20, -R24, c[0x2][0x48], R22 ;  /* 0x0080120018147a2b */ /* 0x001e080000000116 */
[----:B-1----:R-:W-:-:S04]  /*31a0*/  DADD R30, R28, R30 ;  /* 0x000000001c1e7229 */ /* 0x002fc8000000001e */
[----:B0-----:R0:W1:Y:S02]  /*31b0*/  DADD R20, -R26, R20 ;  /* 0x000000001a147229 */ /* 0x0010640000000114 */
[----:B0-----:R-:W-:Y:S01]  /*31c0*/  LOP3.LUT R27, R41, 0xff0fffff, RZ, 0xc0, !PT ;  /* 0xff0fffff291b7812 */ /* 0x001fe200078ec0ff */
[----:B------:R-:W-:-:S03]  /*31d0*/  IMAD.MOV.U32 R26, RZ, RZ, 0x652b82fe ;  /* 0x652b82feff1a7424 */ /* 0x000fc600078e00ff */
[----:B-1----:R0:W1:Y:S02]  /*31e0*/  DADD R30, R30, -R20 ;  /* 0x000000001e1e7229 */ /* 0x0020640000000814 */
[----:B0-----:R-:W-:-:S04]  /*31f0*/  IMAD.SHL.U32 R20, R41, 0x2, RZ ;  /* 0x0000000229147824 */ /* 0x001fc800078e00ff */
[----:B-1----:R-:W0:Y:S01]  /*3200*/  DFMA R24, R24, c[0x2][0x50], R30 ;  /* 0x0080140018187a2b */ /* 0x002e22000000001e */
[----:B------:R-:W-:-:S04]  /*3210*/  ISETP.GT.U32.AND P0, PT, R20, -0x2000001, PT ;  /* 0xfdffffff1400780c */ /* 0x000fc80003f04070 */
[----:B------:R-:W-:Y:S01]  /*3220*/  SEL R41, R27, R41, P0 ;  /* 0x000000291b297207 */ /* 0x000fe20000000000 */
[----:B0-----:R-:W0:Y:S01]  /*3230*/  DADD R20, R22, R24 ;  /* 0x0000000016147229 */ /* 0x001e220000000018 */
[----:B------:R-:W-:-:S05]  /*3240*/  IMAD.MOV.U32 R27, RZ, RZ, 0x3ff71547 ;  /* 0x3ff71547ff1b7424 */ /* 0x000fca00078e00ff */
[----:B0-----:R-:W0:-:S04]  /*3250*/  DADD R22, R22, -R20 ;  /* 0x0000000016167229 */ /* 0x001e080000000814 */
[----:B------:R-:W1:-:S04]  /*3260*/  DMUL R30, R20, R40 ;  /* 0x00000028141e7228 */ /* 0x000e480000000000 */
[----:B0-----:R-:W-:-:S04]  /*3270*/  DADD R22, R24, R22 ;  /* 0x0000000018167229 */ /* 0x001fc80000000016 */
[-C--:B-1----:R0:W1:Y:S02]  /*3280*/  DFMA R28, R20, R40.reuse, -R30 ;  /* 0x00000028141c722b */ /* 0x082064000000081e */
[----:B0-----:R-:W-:Y:S02]  /*3290*/  IMAD.MOV.U32 R20, RZ, RZ, 0x69ce2bdf ;  /* 0x69ce2bdfff147424 */ /* 0x001fe400078e00ff */
[----:B------:R-:W-:Y:S02]  /*32a0*/  IMAD.MOV.U32 R21, RZ, RZ, 0x3e5ade15 ;  /* 0x3e5ade15ff157424 */ /* 0x000fe400078e00ff */
[----:B-1----:R-:W0:-:S06]  /*32b0*/  DFMA R28, R22, R40, R28 ;  /* 0x00000028161c722b */ /* 0x002e0c000000001c */
[----:B0-----:R-:W0:-:S06]  /*32c0*/  DADD R22, R30, R28 ;  /* 0x000000001e167229 */ /* 0x001e0c000000001c */
[----:B0-----:R-:W0:-:S04]  /*32d0*/  DFMA R26, R22, R26, 6.75539944105574400000e+15 ;  /* 0x43380000161a742b */ /* 0x001e08000000001a */
[----:B------:R-:W-:Y:S02]  /*32e0*/  FSETP.GEU.FTZ.AND P0, PT, |R23|, 4.1917929649353027344, PT ;  /* 0x4086232b1700780b */ /* 0x000fe40003f1e200 */
[----:B0-----:R-:W0:-:S06]  /*32f0*/  DADD R32, R26, -6.75539944105574400000e+15 ;  /* 0xc33800001a207429 */ /* 0x001e0c0000000000 */
[----:B0-----:R-:W0:-:S06]  /*3300*/  DFMA R24, R32, c[0x2][0x58], R22 ;  /* 0x0080160020187a2b */ /* 0x001e0c0000000016 */
[----:B0-----:R-:W0:-:S06]  /*3310*/  DFMA R24, R32, c[0x2][0x60], R24 ;  /* 0x0080180020187a2b */ /* 0x001e0c0000000018 */
[----:B0-----:R-:W0:-:S06]  /*3320*/  DFMA R20, R24, R20, c[0x2][0x68] ;  /* 0x00801a001814762b */ /* 0x001e0c0000000014 */
        /* <DEDUP_REMOVED lines=8> */
[----:B0-----:R-:W0:-:S06]  /*33b0*/  DFMA R20, R24, R20, 1 ;  /* 0x3ff000001814742b */ /* 0x001e0c0000000014 */
[----:B0-----:R-:W0:-:S10]  /*33c0*/  DFMA R20, R24, R20, 1 ;  /* 0x3ff000001814742b */ /* 0x001e140000000014 */
[----:B0-----:R-:W-:Y:S02]  /*33d0*/  IMAD R25, R26, 0x100000, R21 ;  /* 0x001000001a197824 */ /* 0x001fe400078e0215 */
[----:B------:R-:W-:Y:S01]  /*33e0*/  IMAD.MOV.U32 R24, RZ, RZ, R20 ;  /* 0x000000ffff187224 */ /* 0x000fe200078e0014 */
[----:B------:R-:W-:Y:S05]  /*33f0*/  @!P0 BRA `(.L_x_122) ;  /* 0x000000c000008947 */ /* 0x000fea0003800000 */
[----:B------:R-:W-:Y:S01]  /*3400*/  FSETP.GEU.FTZ.AND P0, PT, |R23|, 4.2275390625, PT ;  /* 0x408748001700780b */ /* 0x000fe20003f1e200 */
[----:B------:R-:W-:-:S04]  /*3410*/  DADD R24, R22, +INF ;  /* 0x7ff0000016187429 */ /* 0x000fc80000000000 */
[----:B------:R-:W0:-:S06]  /*3420*/  DSETP.GEU.AND P3, PT, R22, RZ, PT ;  /* 0x000000ff1600722a */ /* 0x000e0c0003f6e000 */
[----:B0-----:R-:W-:Y:S02]  /*3430*/  FSEL R24, R24, RZ, P3 ;  /* 0x000000ff18187208 */ /* 0x001fe40001800000 */
[----:B------:R-:W-:Y:S02]  /*3440*/  @!P0 LEA.HI R27, R26, R26, RZ, 0x1 ;  /* 0x0000001a1a1b8211 */ /* 0x000fe400078f08ff */
[----:B------:R-:W-:Y:S02]  /*3450*/  FSEL R25, R25, RZ, P3 ;  /* 0x000000ff19197208 */ /* 0x000fe40001800000 */
[----:B------:R-:W-:-:S05]  /*3460*/  @!P0 SHF.R.S32.HI R27, RZ, 0x1, R27 ;  /* 0x00000001ff1b8819 */ /* 0x000fca000001141b */
[----:B------:R-:W-:Y:S02]  /*3470*/  @!P0 IMAD R21, R27, 0x100000, R21 ;  /* 0x001000001b158824 */ /* 0x000fe400078e0215 */
[----:B------:R-:W-:Y:S02]  /*3480*/  @!P0 IMAD.IADD R27, R26, 0x1, -R27 ;  /* 0x000000011a1b8824 */ /* 0x000fe400078e0a1b */
[----:B------:R-:W-:-:S03]  /*3490*/  @!P0 IMAD.MOV.U32 R26, RZ, RZ, RZ ;  /* 0x000000ffff1a8224 */ /* 0x000fc600078e00ff */
[----:B------:R-:W-:-:S06]  /*34a0*/  @!P0 LEA R27, R27, 0x3ff00000, 0x14 ;  /* 0x3ff000001b1b8811 */ /* 0x000fcc00078ea0ff */
[----:B------:R0:W1:-:S06]  /*34b0*/  @!P0 DMUL R24, R20, R26 ;  /* 0x0000001a14188228 */ /* 0x00004c0000000000 */
.L_x_122:
[----:B-1----:R-:W-:Y:S01]  /*34c0*/  DSETP.NEU.AND P0, PT, |R24|, +INF , PT ;  /* 0x7ff000001800742a */ /* 0x002fe20003f0d200 */
[----:B0-----:R-:W-:Y:S02]  /*34d0*/  IMAD.MOV.U32 R20, RZ, RZ, R0 ;  /* 0x000000ffff147224 */ /* 0x001fe400078e0000 */
[----:B------:R-:W-:Y:S01]  /*34e0*/  IMAD.MOV.U32 R21, RZ, RZ, 0x0 ;  /* 0x00000000ff157424 */ /* 0x000fe200078e00ff */
[----:B------:R-:W0:-:S06]  /*34f0*/  DADD R22, R30, -R22 ;  /* 0x000000001e167229 */ /* 0x000e0c0000000816 */
[----:B0-----:R-:W0:-:S06]  /*3500*/  DADD R22, R28, R22 ;  /* 0x000000001c167229 */ /* 0x001e0c0000000016 */
[----:B0-----:R0:W1:Y:S01]  /*3510*/  @P0 DFMA R24, R22, R24, R24 ;  /* 0x000000181618022b */ /* 0x0010620000000018 */
[----:B------:R-:W-:Y:S10]  /*3520*/  RET.REL.NODEC R20 `(_ZN2at6native55_GLOBAL__N__6c1c77d0_17_DistanceKernel_cu_7dd49032_311431cdist_backward_kernel_cuda_implIdNS1_5distsIdE6lt_twoEEEvPT_PKS6_S9_S9_S9_S6_lllllll) ;  /* 0xffffcad014007950 */ /* 0x000ff40003c3ffff */
.L_x_123:
        /* <DEDUP_REMOVED lines=13> */
.L_x_746:


//--------------------- .text._ZN2at6native55_GLOBAL__N__6c1c77d0_17_DistanceKernel_cu_7dd49032_311431cdist_backward_kernel_cuda_implIdNS1_5distsIdE3oneEEEvPT_PKS6_S9_S9_S9_S6_lllllll --------------------------
	.section	.text._ZN2at6native55_GLOBAL__N__6c1c77d0_17_DistanceKernel_cu_7dd49032_311431cdist_backward_kernel_cuda_implIdNS1_5distsIdE3oneEEEvPT_PKS6_S9_S9_S9_S6_lllllll,"ax",@progbits
	.sectioninfo	@"SHI_REGISTERS=28"
	.align	128
.text._ZN2at6native55_GLOBAL__N__6c1c77d0_17_DistanceKernel_cu_7dd49032_311431cdist_backward_kernel_cuda_implIdNS1_5distsIdE3oneEEEvPT_PKS6_S9_S9_S9_S6_lllllll:
        .type           _ZN2at6native55_GLOBAL__N__6c1c77d0_17_DistanceKernel_cu_7dd49032_311431cdist_backward_kernel_cuda_implIdNS1_5distsIdE3oneEEEvPT_PKS6_S9_S9_S9_S6_lllllll,@function
        .size           _ZN2at6native55_GLOBAL__N__6c1c77d0_17_DistanceKernel_cu_7dd49032_311431cdist_backward_kernel_cuda_implIdNS1_5distsIdE3oneEEEvPT_PKS6_S9_S9_S9_S6_lllllll,(.L_x_750 - _ZN2at6native55_GLOBAL__N__6c1c77d0_17_DistanceKernel_cu_7dd49032_311431cdist_backward_kernel_cuda_implIdNS1_5distsIdE3oneEEEvPT_PKS6_S9_S9_S9_S6_lllllll)
        .other          _ZN2at6native55_GLOBAL__N__6c1c77d0_17_DistanceKernel_cu_7dd49032_311431cdist_backward_kernel_cuda_implIdNS1_5distsIdE3oneEEEvPT_PKS6_S9_S9_S9_S6_lllllll,@"STO_CUDA_ENTRY STV_DEFAULT"
_ZN2at6native55_GLOBAL__N__6c1c77d0_17_DistanceKernel_cu_7dd49032_311431cdist_backward_kernel_cuda_implIdNS1_5distsIdE3oneEEEvPT_PKS6_S9_S9_S9_S6_lllllll:
        /* <DEDUP_REMOVED lines=25> */
[----:B------:R-:W-:Y:S05]  /*0190*/  CALL.REL.NOINC `($__internal_10_$__cuda_sm20_div_s64) ;  /* 0x0000098000007944 */ /* 0x000fea0003c00000 */
[----:B------:R-:W-:Y:S01]  /*01a0*/  IADD3 R6, -R10, RZ, RZ ;  /* 0x000000ff0a067210 */ /* 0x000fe20007ffe1ff */
[----:B------:R-:W-:-:S04]  /*01b0*/  IMAD.MOV.U32 R5, RZ, RZ, R10 ;  /* 0x000000ffff057224 */ /* 0x000fc800078e000a */
[----:B------:R-:W-:Y:S01]  /*01c0*/  IMAD R6, R6, c[0x0][0x1b0], R11 ;  /* 0x00006c0006067a24 */ /* 0x000fe200078e020b */
[----:B------:R-:W-:Y:S05]  /*01d0*/  BRA `(.L_x_126) ;  /* 0x0000014000007947 */ /* 0x000fea0003800000 */
.L_x_125:
        /* <DEDUP_REMOVED lines=20> */
.L_x_126:
[----:B------:R-:W-:Y:S05]  /*0320*/  BSYNC B0 ;  /* 0x0000000000007941 */ /* 0x000fea0003800000 */
.L_x_124:
        /* <DEDUP_REMOVED lines=12> */
[----:B------:R-:W-:Y:S01]  /*03f0*/  IADD3 R9, P0, RZ, -R10, RZ ;  /* 0x8000000aff097210 */ /* 0x000fe20007f1e0ff */
[----:B------:R-:W-:-:S03]  /*0400*/  IMAD.MOV.U32 R8, RZ, RZ, R10 ;  /* 0x000000ffff087224 */ /* 0x000fc600078e000a */
[----:B------:R-:W-:Y:S01]  /*0410*/  IADD3.X R4, RZ, ~R15, RZ, P0, !PT ;  /* 0x8000000fff047210 */ /* 0x000fe200007fe4ff */
[----:B------:R-:W-:-:S04]  /*0420*/  IMAD.WIDE.U32 R12, R9, c[0x0][0x198], R6 ;  /* 0x00006600090c7a25 */ /* 0x000fc800078e0006 */
[----:B------:R-:W-:-:S04]  /*0430*/  IMAD R4, R4, c[0x0][0x198], RZ ;  /* 0x0000660004047a24 */ /* 0x000fc800078e02ff */
[----:B------:R-:W-:Y:S02]  /*0440*/  IMAD R7, R9, c[0x0][0x19c], R4 ;  /* 0x0000670009077a24 */ /* 0x000fe400078e0204 */
[----:B------:R-:W-:Y:S02]  /*0450*/  IMAD.MOV.U32 R9, RZ, RZ, R15 ;  /* 0x000000ffff097224 */ /* 0x000fe400078e000f */
[----:B------:R-:W-:Y:S01]  /*0460*/  IMAD.IADD R14, R13, 0x1, R7 ;  /* 0x000000010d0e7824 */ /* 0x000fe200078e0207 */
[----:B------:R-:W-:Y:S05]  /*0470*/  BRA `(.L_x_129) ;  /* 0x0000016000007947 */ /* 0x000fea0003800000 */
.L_x_128:
        /* <DEDUP_REMOVED lines=11> */
[----:B------:R-:W-:Y:S02]  /*0530*/  IMAD.MOV R7, RZ, RZ, -R8 ;  /* 0x000000ffff077224 */ /* 0x000fe400078e0a08 */
[----:B------:R-:W-:Y:S02]  /*0540*/  IMAD.MOV.U32 R9, RZ, RZ, RZ ;  /* 0x000000ffff097224 */ /* 0x000fe400078e00ff */
        /* <DEDUP_REMOVED lines=9> */
.L_x_129:
[----:B------:R-:W-:Y:S05]  /*05e0*/  BSYNC B0 ;  /* 0x0000000000007941 */ /* 0x000fea0003800000 */
.L_x_127:
[----:B------:R-:W-:Y:S01]  /*05f0*/  IMAD R13, R9, c[0x0][0x1a0], RZ ;  /* 0x00006800090d7a24 */ /* 0x000fe200078e02ff */
[----:B------:R-:W-:Y:S01]  /*0600*/  SHF.R.S32.HI R16, RZ, 0x1f, R5 ;  /* 0x0000001fff107819 */ /* 0x000fe20000011405 */
[C---:B------:R-:W-:Y:S01]  /*0610*/  IMAD.WIDE.U32 R6, R8.reuse, c[0x0][0x1a0], RZ ;  /* 0x0000680008067a25 */ /* 0x040fe200078e00ff */
[----:B------:R-:W-:Y:S02]  /*0620*/  ULDC UR4, c[0x0][0x1a0] ;  /* 0x0000680000047ab9 */ /* 0x000fe40000000800 */
[----:B------:R-:W-:Y:S01]  /*0630*/  ULDC UR5, c[0x0][0x1b0] ;  /* 0x00006c0000057ab9 */ /* 0x000fe20000000800 */
[----:B------:R-:W-:Y:S01]  /*0640*/  IMAD R13, R8, c[0x0][0x1a4], R13 ;  /* 0x00006900080d7a24 */ /* 0x000fe200078e020d */
[----:B------:R-:W-:Y:S01]  /*0650*/  UIMAD UR4, UR4, UR5, URZ ;  /* 0x00000005040472a4 */ /* 0x000fe2000f8e023f */
[----:B------:R-:W-:-:S03]  /*0660*/  IMAD R4, R16, c[0x0][0x1b8], RZ ;  /* 0x00006e0010047a24 */ /* 0x000fc600078e02ff */
[----:B------:R-:W-:Y:S01]  /*0670*/  IADD3 R7, R7, R13, RZ ;  /* 0x0000000d07077210 */ /* 0x000fe20007ffe0ff */
[----:B------:R-:W-:-:S04]  /*0680*/  IMAD R13, R5, c[0x0][0x1bc], R4 ;  /* 0x00006f00050d7a24 */ /* 0x000fc800078e0204 */
[----:B------:R-:W-:-:S04]  /*0690*/  IMAD.WIDE.U32 R6, R5, c[0x0][0x1b8], R6 ;  /* 0x00006e0005067a25 */ /* 0x000fc800078e0006 */
[----:B------:R-:W-:Y:S01]  /*06a0*/  IMAD.IADD R7, R7, 0x1, R13 ;  /* 0x0000000107077824 */ /* 0x000fe200078e020d */
[----:B------:R-:W-:Y:S02]  /*06b0*/  IADD3 R13, P2, R2, R6, RZ ;  /* 0x00000006020d7210 */ /* 0x000fe40007f5e0ff */
[----:B------:R-:W-:Y:S02]  /*06c0*/  IADD3 R10, P0, R6, c[0x0][0x1a0], RZ ;  /* 0x00006800060a7a10 */ /* 0x000fe40007f1e0ff */
[----:B------:R-:W-:Y:S01]  /*06d0*/  LEA R6, P1, R11, c[0x0][0x168], 0x3 ;  /* 0x00005a000b067a11 */ /* 0x000fe200078218ff */
[----:B------:R-:W-:Y:S01]  /*06e0*/  IMAD.X R4, R3, 0x1, R7, P2 ;  /* 0x0000000103047824 */ /* 0x000fe200010e0607 */
[----:B------:R-:W-:Y:S02]  /*06f0*/  IADD3.X R15, R7, c[0x0][0x1a4], RZ, P0, !PT ;  /* 0x00006900070f7a10 */ /* 0x000fe400007fe4ff */
[----:B------:R-:W-:Y:S02]  /*0700*/  ISETP.GE.U32.AND P0, PT, R13, R10, PT ;  /* 0x0000000a0d00720c */ /* 0x000fe40003f06070 */
[----:B------:R-:W-:Y:S01]  /*0710*/  LEA.HI.X R7, R11, c[0x0][0x16c], R0, 0x3, P1 ;  /* 0x00005b000b077a11 */ /* 0x000fe200008f1c00 */
[----:B------:R-:W-:Y:S01]  /*0720*/  IMAD R11, R5, UR4, RZ ;  /* 0x00000004050b7c24 */ /* 0x000fe2000f8e02ff */
[----:B------:R-:W-:-:S13]  /*0730*/  ISETP.GE.AND.EX P0, PT, R4, R15, PT, P0 ;  /* 0x0000000f0400720c */ /* 0x000fda0003f06300 */
[----:B------:R-:W-:Y:S05]  /*0740*/  @P0 EXIT ;  /* 0x000000000000094d */ /* 0x000fea0003800000 */
[----:B------:R-:W5:Y:S01]  /*0750*/  LDG.E.64 R6, [R6.64] ;  /* 0x0000000606067981 */ /* 0x000f62000c1e1b00 */
        /* <DEDUP_REMOVED lines=15> */
[----:B------:R-:W-:Y:S02]  /*0850*/  IMAD.IADD R0, R9, 0x1, R19 ;  /* 0x0000000109007824 */ /* 0x000fe400078e0213 */
[----:B------:R-:W-:Y:S02]  /*0860*/  IMAD R5, R14, c[0x0][0x1a0], RZ ;  /* 0x000068000e057a24 */ /* 0x000fe400078e02ff */
[----:B------:R-:W-:Y:S01]  /*0870*/  IMAD R9, R0, c[0x0][0x1a0], RZ ;  /* 0x0000680000097a24 */ /* 0x000fe200078e02ff */
[----:B------:R-:W-:Y:S01]  /*0880*/  LEA R0, P0, R10, c[0x0][0x170], 0x3 ;  /* 0x00005c000a007a11 */ /* 0x000fe200078018ff */
[----:B------:R-:W-:-:S02]  /*0890*/  IMAD R5, R12, c[0x0][0x1a4], R5 ;  /* 0x000069000c057a24 */ /* 0x000fc400078e0205 */
[----:B------:R-:W-:Y:S01]  /*08a0*/  IMAD.WIDE.U32 R16, R12, c[0x0][0x1a0], R16 ;  /* 0x000068000c107a25 */ /* 0x000fe200078e0010 */
[----:B------:R-:W-:-:S03]  /*08b0*/  LEA.HI.X R10, R10, c[0x0][0x174], R15, 0x3, P0 ;  /* 0x00005d000a0a7a11 */ /* 0x000fc600000f1c0f */
[----:B------:R-:W-:Y:S01]  /*08c0*/  IMAD R11, R8, c[0x0][0x1a4], R9 ;  /* 0x00006900080b7a24 */ /* 0x000fe200078e0209 */
[----:B------:R-:W-:Y:S01]  /*08d0*/  LEA R14, P1, R16, c[0x0][0x178], 0x3 ;  /* 0x00005e00100e7a11 */ /* 0x000fe200078218ff */
[----:B------:R-:W-:Y:S01]  /*08e0*/  IMAD.WIDE.U32 R8, R8, c[0x0][0x1a0], R2 ;  /* 0x0000680008087a25 */ /* 0x000fe200078e0002 */
[----:B------:R-:W-:-:S03]  /*08f0*/  IADD3 R3, R17, R5, RZ ;  /* 0x0000000511037210 */ /* 0x000fc60007ffe0ff */
[----:B------:R-:W-:Y:S01]  /*0900*/  IMAD.IADD R11, R9, 0x1, R11 ;  /* 0x00000001090b7824 */ /* 0x000fe200078e020b */
[----:B------:R-:W-:Y:S02]  /*0910*/  LEA.HI.X R16, R16, c[0x0][0x17c], R3, 0x3, P1 ;  /* 0x00005f0010107a11 */ /* 0x000fe400008f1c03 */
[C---:B------:R-:W-:Y:S02]  /*0920*/  LEA R3, P0, R13.reuse, c[0x0][0x170], 0x3 ;  /* 0x00005c000d037a11 */ /* 0x040fe400078018ff */
[C---:B------:R-:W-:Y:S01]  /*0930*/  LEA R2, P1, R8.reuse, c[0x0][0x160], 0x3 ;  /* 0x0000580008027a11 */ /* 0x040fe200078218ff */
[----:B------:R-:W-:Y:S01]  /*0940*/  IMAD.MOV.U32 R15, RZ, RZ, R16 ;  /* 0x000000ffff0f7224 */ /* 0x000fe200078e0010 */
[----:B------:R-:W-:Y:S01]  /*0950*/  LEA.HI.X R13, R13, c[0x0][0x174], R4, 0x3, P0 ;  /* 0x00005d000d0d7a11 */ /* 0x000fe200000f1c04 */
[----:B------:R-:W-:Y:S01]  /*0960*/  IMAD.MOV.U32 R4, RZ, RZ, R3 ;  /* 0x000000ffff047224 */ /* 0x000fe200078e0003 */
[----:B------:R-:W-:-:S03]  /*0970*/  LEA.HI.X R5, R8, c[0x0][0x164], R11, 0x3, P1 ;  /* 0x0000590008057a11 */ /* 0x000fc600008f1c0b */
[----:B------:R-:W-:-:S03]  /*0980*/  IMAD.MOV.U32 R3, RZ, RZ, R13 ;  /* 0x000000ffff037224 */ /* 0x000fc600078e000d */
.L_x_130:
[----:B0-----:R-:W-:Y:S01]  /*0990*/  MOV R12, R4 ;  /* 0x00000004000c7202 */ /* 0x001fe20000000f00 */
[----:B------:R-:W-:Y:S01]  /*09a0*/  IMAD.MOV.U32 R13, RZ, RZ, R3 ;  /* 0x000000ffff0d7224 */ /* 0x000fe200078e0003 */
[----:B------:R-:W2:Y:S05]  /*09b0*/  LDG.E.64 R8, [R14.64] ;  /* 0x000000060e087981 */ /* 0x000eaa000c1e1b00 */
[----:B------:R-:W2:Y:S02]  /*09c0*/  LDG.E.64 R12, [R12.64] ;  /* 0x000000060c0c7981 */ /* 0x000ea4000c1e1b00 */
[----:B--2---:R0:W1:Y:S02]  /*09d0*/  DADD R8, -R8, R12 ;  /* 0x0000000008087229 */ /* 0x004064000000010c */
[----:B0-----:R-:W-:Y:S01]  /*09e0*/  IMAD.MOV.U32 R12, RZ, RZ, R2 ;  /* 0x000000ffff0c7224 */ /* 0x001fe200078e0002 */
[----:B------:R-:W-:Y:S01]  /*09f0*/  IADD3 R2, P2, R2, UR8, RZ ;  /* 0x0000000802027c10 */ /* 0x000fe2000ff5e0ff */
[----:B------:R-:W-:-:S02]  /*0a00*/  IMAD.MOV.U32 R13, RZ, RZ, R5 ;  /* 0x000000ffff0d7224 */ /* 0x000fc400078e0005 */
[----:B-1----:R-:W-:Y:S01]  /*0a10*/  DSETP.GT.AND P0, PT, R8, RZ, PT ;  /* 0x000000ff0800722a */ /* 0x002fe20003f04000 */
[----:B------:R-:W-:-:S03]  /*0a20*/  IADD3.X R5, R5, UR5, RZ, P2, !PT ;  /* 0x0000000505057c10 */ /* 0x000fc600097fe4ff */
[----:B------:R-:W0:-:S06]  /*0a30*/  DSETP.GEU.AND P1, PT, R8, RZ, PT ;  /* 0x000000ff0800722a */ /* 0x000e0c0003f2e000 */
[----:B0-----:R-:W-:Y:S02]  /*0a40*/  SEL R8, RZ, 0x1, P1 ;  /* 0x00000001ff087807 */ /* 0x001fe40000800000 */
[----:B------:R-:W-:Y:S02]  /*0a50*/  IADD3 R14, P1, R14, UR8, RZ ;  /* 0x000000080e0e7c10 */ /* 0x000fe4000ff3e0ff */
[----:B------:R-:W-:Y:S01]  /*0a60*/  IADD3 R11, -R8, 0x1, RZ ;  /* 0x00000001080b7810 */ /* 0x000fe20007ffe1ff */
[----:B------:R-:W-:Y:S01]  /*0a70*/  @!P0 IMAD.MOV R11, RZ, RZ, -R8 ;  /* 0x000000ffff0b8224 */ /* 0x000fe200078e0a08 */
[----:B------:R-:W-:Y:S02]  /*0a80*/  IADD3 R4, P0, R4, UR8, RZ ;  /* 0x0000000804047c10 */ /* 0x000fe4000ff1e0ff */
[----:B------:R-:W-:Y:S01]  /*0a90*/  IADD3.X R15, R15, UR5, RZ, P1, !PT ;  /* 0x000000050f0f7c10 */ /* 0x000fe20008ffe4ff */
[----:B------:R-:W0:Y:S01]  /*0aa0*/  I2F.F64 R8, R11 ;  /* 0x0000000b00087312 */ /* 0x000e220000201c00 */
[----:B------:R-:W-:-:S02]  /*0ab0*/  IADD3.X R3, R3, UR5, RZ, P0, !PT ;  /* 0x0000000503037c10 */ /* 0x000fc400087fe4ff */
[----:B------:R-:W-:-:S04]  /*0ac0*/  ISETP.GE.U32.AND P0, PT, R4, R0, PT ;  /* 0x000000000400720c */ /* 0x000fc80003f06070 */
[----:B------:R-:W-:Y:S01]  /*0ad0*/  ISETP.GE.U32.AND.EX P0, PT, R3, R10, PT, P0 ;  /* 0x0000000a0300720c */ /* 0x000fe20003f06100 */
[----:B0----5:R-:W0:-:S07]  /*0ae0*/  DMUL R8, R6, R8 ;  /* 0x0000000806087228 */ /* 0x021e0e0000000000 */
[----:B0-----:R0:W-:Y:S05]  /*0af0*/  STG.E.64 [R12.64], R8 ;  /* 0x000000080c007986 */ /* 0x0011ea000c101b06 */
[----:B------:R-:W-:Y:S05]  /*0b00*/  @!P0 BRA `(.L_x_130) ;  /* 0xfffffe8000008947 */ /* 0x000fea000383ffff */
[----:B------:R-:W-:Y:S05]  /*0b10*/  EXIT ;  /* 0x000000000000794d */ /* 0x000fea0003800000 */
        .weak           $__internal_10_$__cuda_sm20_div_s64
        .type           $__internal_10_$__cuda_sm20_div_s64,@function
        .size           $__internal_10_$__cuda_sm20_div_s64,(.L_x_750 - $__internal_10_$__cuda_sm20_div_s64)
$__internal_10_$__cuda_sm20_div_s64:
[----:B------:R-:W-:Y:S02]  /*0b20*/  IADD3 R9, P1, RZ, -R16, RZ ;  /* 0x80000010ff097210 */ /* 0x000fe40007f3e0ff */
[----:B------:R-:W-:Y:S02]  /*0b30*/  ISETP.GE.AND P0, PT, R10, RZ, PT ;  /* 0x000000ff0a00720c */ /* 0x000fe40003f06270 */
[----:B------:R-:W-:Y:S02]  /*0b40*/  IADD3.X R13, RZ, ~R10, RZ, P1, !PT ;  /* 0x8000000aff0d7210 */ /* 0x000fe40000ffe4ff */
[----:B------:R-:W-:-:S02]  /*0b50*/  SEL R8, R9, R16, !P0 ;  /* 0x0000001009087207 */ /* 0x000fc40004000000 */
[----:B------:R-:W-:Y:S02]  /*0b60*/  SEL R9, R13, R10, !P0 ;  /* 0x0000000a0d097207 */ /* 0x000fe40004000000 */
[----:B------:R-:W-:Y:S02]  /*0b70*/  ISETP.GE.AND P3, PT, R17, RZ, PT ;  /* 0x000000ff1100720c */ /* 0x000fe40003f66270 */
        /* <DEDUP_REMOVED lines=51> */
[----:B------:R-:W-:Y:S02]  /*0eb0*/  IADD3 R12, P2, R21, 0x1, RZ ;  /* 0x00000001150c7810 */ /* 0x000fe40007f5e0ff */
[C---:B------:R-:W-:Y:S01]  /*0ec0*/  ISETP.GE.U32.AND.EX P0, PT, R19.reuse, R9, PT, P0 ;  /* 0x000000091300720c */ /* 0x040fe20003f06100 */
[----:B------:R-:W-:Y:S02]  /*0ed0*/  IMAD.X R15, R19, 0x1, ~R9, P1 ;  /* 0x00000001130f7824 */ /* 0x000fe400008e0e09 */
[----:B------:R-:W-:Y:S01]  /*0ee0*/  IMAD.X R14, RZ, RZ, R23, P2 ;  /* 0x000000ffff0e7224 */ /* 0x000fe200010e0617 */
[----:B------:R-:W-:-:S02]  /*0ef0*/  SEL R13, R13, R25, P0 ;  /* 0x000000190d0d7207 */ /* 0x000fc40000000000 */
[----:B------:R-:W-:Y:S02]  /*0f00*/  SEL R21, R12, R21, P0 ;  /* 0x000000150c157207 */ /* 0x000fe40000000000 */
[----:B------:R-:W-:Y:S02]  /*0f10*/  SEL R15, R15, R19, P0 ;  /* 0x000000130f0f7207 */ /* 0x000fe40000000000 */
[----:B------:R-:W-:Y:S02]  /*0f20*/  ISETP.GE.U32.AND P1, PT, R13, R8, PT ;  /* 0x000000080d00720c */ /* 0x000fe40003f26070 */
[----:B------:R-:W-:Y:S02]  /*0f30*/  SEL R12, R14, R23, P0 ;  /* 0x000000170e0c7207 */ /* 0x000fe40000000000 */
[----:B------:R-:W-:Y:S02]  /*0f40*/  IADD3 R8, P2, R21, 0x1, RZ ;  /* 0x0000000115087810 */ /* 0x000fe40007f5e0ff */
[----:B------:R-:W-:-:S02]  /*0f50*/  ISETP.GE.U32.AND.EX P0, PT, R15, R9, PT, P1 ;  /* 0x000000090f00720c */ /* 0x000fc40003f06110 */
[----:B------:R-:W-:Y:S01]  /*0f60*/  LOP3.LUT R13, R10, R17, RZ, 0x3c, !PT ;  /* 0x000000110a0d7212 */ /* 0x000fe200078e3cff */
[----:B------:R-:W-:Y:S01]  /*0f70*/  IMAD.X R15, RZ, RZ, R12, P2 ;  /* 0x000000ffff0f7224 */ /* 0x000fe200010e060c */
[----:B------:R-:W-:Y:S02]  /*0f80*/  SEL R8, R8, R21, P0 ;  /* 0x0000001508087207 */ /* 0x000fe40000000000 */
[----:B------:R-:W-:Y:S02]  /*0f90*/  ISETP.GE.AND P1, PT, R13, RZ, PT ;  /* 0x000000ff0d00720c */ /* 0x000fe40003f26270 */
[----:B------:R-:W-:Y:S02]  /*0fa0*/  SEL R15, R15, R12, P0 ;  /* 0x0000000c0f0f7207 */ /* 0x000fe40000000000 */
[----:B------:R-:W-:Y:S02]  /*0fb0*/  IADD3 R9, P2, RZ, -R8, RZ ;  /* 0x80000008ff097210 */ /* 0x000fe40007f5e0ff */
[----:B------:R-:W-:-:S02]  /*0fc0*/  ISETP.NE.U32.AND P0, PT, R16, RZ, PT ;  /* 0x000000ff1000720c */ /* 0x000fc40003f05070 */
[-C--:B------:R-:W-:Y:S02]  /*0fd0*/  IADD3.X R12, RZ, ~R15.reuse, RZ, P2, !PT ;  /* 0x8000000fff0c7210 */ /* 0x080fe400017fe4ff */
[----:B------:R-:W-:Y:S02]  /*0fe0*/  ISETP.NE.AND.EX P0, PT, R10, RZ, PT, P0 ;  /* 0x000000ff0a00720c */ /* 0x000fe40003f05300 */
[----:B------:R-:W-:Y:S01]  /*0ff0*/  SEL R10, R9, R8, !P1 ;  /* 0x00000008090a7207 */ /* 0x000fe20004800000 */
[----:B------:R-:W-:Y:S01]  /*1000*/  IMAD.MOV.U32 R8, RZ, RZ, R4 ;  /* 0x000000ffff087224 */ /* 0x000fe200078e0004 */
[----:B------:R-:W-:Y:S01]  /*1010*/  SEL R15, R12, R15, !P1 ;  /* 0x0000000f0c0f7207 */ /* 0x000fe20004800000 */
[----:B------:R-:W-:Y:S01]  /*1020*/  IMAD.MOV.U32 R9, RZ, RZ, 0x0 ;  /* 0x00000000ff097424 */ /* 0x000fe200078e00ff */
[----:B------:R-:W-:Y:S02]  /*1030*/  SEL R10, R10, 0xffffffff, P0 ;  /* 0xffffffff0a0a7807 */ /* 0x000fe40000000000 */
[----:B------:R-:W-:Y:S01]  /*1040*/  SEL R15, R15, 0xffffffff, P0 ;  /* 0xffffffff0f0f7807 */ /* 0x000fe20000000000 */
[----:B------:R-:W-:Y:S06]  /*1050*/  RET.REL.NODEC R8 `(_ZN2at6native55_GLOBAL__N__6c1c77d0_17_DistanceKernel_cu_7dd49032_311431cdist_backward_kernel_cuda_implIdNS1_5distsIdE3oneEEEvPT_PKS6_S9_S9_S9_S6_lllllll) ;  /* 0xffffefa008007950 */ /* 0x000fec0003c3ffff */
.L_x_131:
        /* <DEDUP_REMOVED lines=10> */
.L_x_750:


//--------------------- .text._ZN2at6native55_GLOBAL__N__6c1c77d0_17_DistanceKernel_cu_7dd49032_311431cdist_backward_kernel_cuda_implIdNS1_5distsIdE1pEEEvPT_PKS6_S9_S9_S9_S6_lllllll --------------------------
	.section	.text._ZN2at6native55_GLOBAL__N__6c1c77d0_17_DistanceKernel_cu_7dd49032_311431cdist_backward_kernel_cuda_implIdNS1_5distsIdE1pEEEvPT_PKS6_S9_S9_S9_S6_lllllll,"ax",@progbits
	.sectioninfo	@"SHI_REGISTERS=40"
	.align	128
.text._ZN2at6native55_GLOBAL__N__6c1c77d0_17_DistanceKernel_cu_7dd49032_311431cdist_backward_kernel_cuda_implIdNS1_5distsIdE1pEEEvPT_PKS6_S9_S9_S9_S6_lllllll:
        .type           _ZN2at6native55_GLOBAL__N__6c1c77d0_17_DistanceKernel_cu_7dd49032_311431cdist_backward_kernel_cuda_implIdNS1_5distsIdE1pEEEvPT_PKS6_S9_S9_S9_S6_lllllll,@function
        .size           _ZN2at6native55_GLOBAL__N__6c1c77d0_17_DistanceKernel_cu_7dd49032_311431cdist_backward_kernel_cuda_implIdNS1_5distsIdE1pEEEvPT_PKS6_S9_S9_S9_S6_lllllll,(.L_x_752 - _ZN2at6native55_GLOBAL__N__6c1c77d0_17_DistanceKernel_cu_7dd49032_311431cdist_backward_kernel_cuda_implIdNS1_5distsIdE1pEEEvPT_PKS6_S9_S9_S9_S6_lllllll)
        .other          _ZN2at6native55_GLOBAL__N__6c1c77d0_17_DistanceKernel_cu_7dd49032_311431cdist_backward_kernel_cuda_implIdNS1_5distsIdE1pEEEvPT_PKS6_S9_S9_S9_S6_lllllll,@"STO_CUDA_ENTRY STV_DEFAULT"
_ZN2at6native55_GLOBAL__N__6c1c77d0_17_DistanceKernel_cu_7dd49032_311431cdist_backward_kernel_cuda_implIdNS1_5distsIdE1pEEEvPT_PKS6_S9_S9_S9_S6_lllllll:
        /* <DEDUP_REMOVED lines=25> */
[----:B------:R-:W-:Y:S05]  /*0190*/  CALL.REL.NOINC `($__internal_12_$__cuda_sm20_div_s64) ;  /* 0x0000230000007944 */ /* 0x000fea0003c00000 */
[--C-:B------:R-:W-:Y:S02]  /*01a0*/  IMAD.MOV R7, RZ, RZ, -R10.reuse ;  /* 0x000000ffff077224 */ /* 0x100fe400078e0a0a */
[----:B------:R-:W-:Y:S02]  /*01b0*/  IMAD.MOV.U32 R5, RZ, RZ, R10 ;  /* 0x000000ffff057224 */ /* 0x000fe400078e000a */
[----:B------:R-:W-:Y:S01]  /*01c0*/  IMAD R6, R7, c[0x0][0x1b0], R0 ;  /* 0x00006c0007067a24 */ /* 0x000fe200078e0200 */
[----:B------:R-:W-:Y:S05]  /*01d0*/  BRA `(.L_x_134) ;  /* 0x0000014000007947 */ /* 0x000fea0003800000 */
.L_x_133:
        /* <DEDUP_REMOVED lines=20> */
.L_x_134:
[----:B------:R-:W-:Y:S05]  /*0320*/  BSYNC B0 ;  /* 0x0000000000007941 */ /* 0x000fea0003800000 */
.L_x_132:
        /* <DEDUP_REMOVED lines=21> */
.L_x_136:
        /* <DEDUP_REMOVED lines=23> */
.L_x_137:
[----:B------:R-:W-:Y:S05]  /*05f0*/  BSYNC B0 ;  /* 0x0000000000007941 */ /* 0x000fea0003800000 */
.L_x_135:
        /* <DEDUP_REMOVED lines=12> */
[----:B------:R-:W-:Y:S01]  /*06c0*/  IADD3 R13, P0, R8, c[0x0][0x1a0], RZ ;  /* 0x00006800080d7a10 */ /* 0x000fe20007f1e0ff */
[----:B------:R-:W-:Y:S01]  /*06d0*/  IMAD R19, R5, UR4, RZ ;  /* 0x0000000405137c24 */ /* 0x000fe2000f8e02ff */
[----:B------:R-:W-:Y:S01]  /*06e0*/  IADD3 R4, P1, R2, R8, RZ ;  /* 0x0000000802047210 */ /* 0x000fe20007f3e0ff */
[C---:B------:R-:W-:Y:S01]  /*06f0*/  IMAD.SHL.U32 R8, R0.reuse, 0x8, RZ ;  /* 0x0000000800087824 */ /* 0x040fe200078e00ff */
[----:B------:R-:W-:Y:S02]  /*0700*/  SHF.L.U64.HI R9, R0, 0x3, R11 ;  /* 0x0000000300097819 */ /* 0x000fe4000001020b */
[----:B------:R-:W-:Y:S01]  /*0710*/  IADD3.X R0, R15, c[0x0][0x1a4], RZ, P0, !PT ;  /* 0x000069000f007a10 */ /* 0x000fe200007fe4ff */
[----:B------:R-:W-:Y:S01]  /*0720*/  IMAD.X R15, R3, 0x1, R15, P1 ;  /* 0x00000001030f7824 */ /* 0x000fe200008e060f */
        /* <DEDUP_REMOVED lines=9> */
[----:B------:R-:W-:Y:S01]  /*07c0*/  IMAD.MOV.U32 R22, RZ, RZ, c[0x0][0x188] ;  /* 0x00006200ff167624 */ /* 0x000fe200078e00ff */
[C---:B------:R-:W-:Y:S01]  /*07d0*/  LEA R37, P1, R13.reuse, c[0x0][0x170], 0x3 ;  /* 0x00005c000d257a11 */ /* 0x040fe200078218ff */
[----:B------:R-:W-:Y:S01]  /*07e0*/  IMAD.MOV.U32 R23, RZ, RZ, c[0x0][0x18c] ;  /* 0x00006300ff177624 */ /* 0x000fe200078e00ff */
[----:B------:R-:W-:Y:S01]  /*07f0*/  ULDC UR4, c[0x0][0x0] ;  /* 0x0000000000047ab9 */ /* 0x000fe20000000800 */
[----:B------:R-:W-:Y:S01]  /*0800*/  IMAD R18, R16, c[0x0][0x1c0], RZ ;  /* 0x0000700010127a24 */ /* 0x000fe200078e02ff */
[----:B------:R-:W-:Y:S01]  /*0810*/  LEA.HI.X R0, R13, c[0x0][0x174], R0, 0x3, P1 ;  /* 0x00005d000d007a11 */ /* 0x000fe200008f1c00 */
[----:B------:R-:W-:Y:S01]  /*0820*/  IMAD R25, R14, c[0x0][0x190], RZ ;  /* 0x000064000e197a24 */ /* 0x000fe200078e02ff */
[----:B------:R-:W-:Y:S01]  /*0830*/  ULDC UR5, c[0x0][0xc] ;  /* 0x0000030000057ab9 */ /* 0x000fe20000000800 */
[C---:B------:R-:W0:Y:S01]  /*0840*/  DADD R20, R22.reuse, -1 ;  /* 0xbff0000016147429 */ /* 0x040e220000000000 */
[C---:B------:R-:W-:Y:S01]  /*0850*/  IMAD.WIDE.U32 R16, R5.reuse, c[0x0][0x1c0], R2 ;  /* 0x0000700005107a25 */ /* 0x040fe200078e0002 */
[----:B------:R-:W-:Y:S01]  /*0860*/  IADD3 R2, P0, R2, R19, RZ ;  /* 0x0000001302027210 */ /* 0x000fe20007f1e0ff */
[----:B------:R-:W-:Y:S01]  /*0870*/  UIMAD UR4, UR4, UR5, URZ ;  /* 0x00000005040472a4 */ /* 0x000fe2000f8e023f */
[----:B------:R-:W1:Y:S01]  /*0880*/  DADD R22, R22, -2 ;  /* 0xc000000016167429 */ /* 0x000e620000000000 */
[----:B------:R-:W-:Y:S01]  /*0890*/  IMAD R5, R5, c[0x0][0x1c4], R18 ;  /* 0x0000710005057a24 */ /* 0x000fe200078e0212 */
[----:B0-----:R-:W0:Y:S01]  /*08a0*/  R2UR UR10, R20 ;  /* 0x00000000140a73c2 */ /* 0x001e2200000e0000 */
[----:B------:R-:W-:Y:S01]  /*08b0*/  IMAD.WIDE.U32 R6, R12, c[0x0][0x190], R6 ;  /* 0x000064000c067a25 */ /* 0x000fe200078e0006 */
[----:B------:R-:W-:Y:S01]  /*08c0*/  LEA.HI.X.SX32 R3, R19, R3, 0x1, P0 ;  /* 0x0000000313037211 */ /* 0x000fe200000f0eff */
[----:B------:R-:W-:-:S02]  /*08d0*/  USHF.R.S32.HI UR7, URZ, 0x1f, UR4 ;  /* 0x0000001f3f077899 */ /* 0x000fc40008011404 */
[----:B------:R-:W-:Y:S02]  /*08e0*/  IMAD R27, R12, c[0x0][0x194], R25 ;  /* 0x000065000c1b7a24 */ /* 0x000fe400078e0219 */
[----:B------:R-:W-:Y:S01]  /*08f0*/  IMAD.IADD R17, R17, 0x1, R5 ;  /* 0x0000000111117824 */ /* 0x000fe200078e0205 */
[----:B-1----:R-:W1:Y:S01]  /*0900*/  R2UR UR8, R22 ;  /* 0x00000000160873c2 */ /* 0x002e6200000e0000 */
[----:B------:R-:W-:Y:S02]  /*0910*/  IMAD R25, R14, c[0x0][0x1a0], RZ ;  /* 0x000068000e197a24 */ /* 0x000fe400078e02ff */
[----:B------:R-:W-:Y:S02]  /*0920*/  IMAD.IADD R5, R7, 0x1, R27 ;  /* 0x0000000107057824 */ /* 0x000fe400078e021b */
[C---:B------:R-:W-:Y:S02]  /*0930*/  IMAD R7, R12.reuse, c[0x0][0x1a4], R25 ;  /* 0x000069000c077a24 */ /* 0x040fe400078e0219 */
[----:B------:R-:W-:Y:S01]  /*0940*/  IMAD R5, R5, c[0x0][0x1a0], RZ ;  /* 0x0000680005057a24 */ /* 0x000fe200078e02ff */
[----:B------:R-:W1:Y:S01]  /*0950*/  R2UR UR9, R23 ;  /* 0x00000000170973c2 */ /* 0x000e6200000e0000 */
[----:B------:R-:W-:-:S04]  /*0960*/  IMAD.WIDE.U32 R16, R12, c[0x0][0x1a0], R16 ;  /* 0x000068000c107a25 */ /* 0x000fc800078e0010 */
[----:B------:R-:W-:Y:S01]  /*0970*/  IMAD R19, R6, c[0x0][0x1a4], R5 ;  /* 0x0000690006137a24 */ /* 0x000fe200078e0205 */
[----:B------:R-:W-:Y:S01]  /*0980*/  LEA R5, P2, R16, c[0x0][0x178], 0x3 ;  /* 0x00005e0010057a11 */ /* 0x000fe200078418ff */
[----:B------:R-:W-:Y:S01]  /*0990*/  IMAD.IADD R7, R17, 0x1, R7 ;  /* 0x0000000111077824 */ /* 0x000fe200078e0207 */
[----:B------:R-:W0:Y:S01]  /*09a0*/  R2UR UR11, R21 ;  /* 0x00000000150b73c2 */ /* 0x000e2200000e0000 */
[----:B------:R-:W-:-:S03]  /*09b0*/  IMAD.WIDE.U32 R2, R6, c[0x0][0x1a0], R2 ;  /* 0x0000680006027a25 */ /* 0x000fc600078e0002 */
[----:B------:R-:W-:Y:S01]  /*09c0*/  LEA.HI.X R16, R16, c[0x0][0x17c], R7, 0x3, P2 ;  /* 0x00005f0010107a11 */ /* 0x000fe200010f1c07 */
[----:B------:R-:W-:Y:S01]  /*09d0*/  IMAD.IADD R19, R3, 0x1, R19 ;  /* 0x0000000103137824 */ /* 0x000fe200078e0213 */
[----:B------:R-:W-:Y:S02]  /*09e0*/  LEA R6, P2, R4, c[0x0][0x170], 0x3 ;  /* 0x00005c0004067a11 */ /* 0x000fe400078418ff */
[----:B------:R-:W-:Y:S02]  /*09f0*/  LEA R34, P3, R2, c[0x0][0x160], 0x3 ;  /* 0x0000580002227a11 */ /* 0x000fe400078618ff */
[----:B------:R-:W-:Y:S01]  /*0a00*/  LEA.HI.X R7, R4, c[0x0][0x174], R15, 0x3, P2 ;  /* 0x00005d0004077a11 */ /* 0x000fe200010f1c0f */
[----:B------:R-:W-:Y:S01]  /*0a10*/  IMAD.MOV.U32 R4, RZ, RZ, R5 ;  /* 0x000000ffff047224 */ /* 0x000fe200078e0005 */
[----:B------:R-:W-:Y:S01]  /*0a20*/  LEA.HI.X R35, R2, c[0x0][0x164], R19, 0x3, P3 ;  /* 0x0000590002237a11 */ /* 0x000fe200018f1c13 */
[----:B------:R-:W-:Y:S01]  /*0a30*/  IMAD.MOV.U32 R5, RZ, RZ, R16 ;  /* 0x000000ffff057224 */ /* 0x000fe200078e0010 */
[----:B-1----:R-:W-:-:S04]  /*0a40*/  DSETP.NEU.AND P1, PT, RZ, UR8, PT ;  /* 0x00000008ff007e2a */ /* 0x002fc8000bf2d000 */
[----:B--2---:R-:W1:-:S04]  /*0a50*/  DSETP.NEU.AND P0, PT, R10, 1, PT ;  /* 0x3ff000000a00742a */ /* 0x004e480003f0d000 */
[----:B0-----:R0:W2:-:S04]  /*0a60*/  DADD R32, R10, UR10 ;  /* 0x0000000a0a207e29 */ /* 0x0010880008000000 */
[----:B-1----:R-:W1:Y:S02]  /*0a70*/  DSETP.EQ.OR P0, PT, RZ, UR10, !P0 ;  /* 0x0000000aff007e2a */ /* 0x002e64000c702400 */
[----:B------:R-:W-:Y:S05]  /*0a80*/  @!P1 BRA `(.L_x_138) ;  /* 0x00000d1000009947 */ /* 0x000fea0003800000 */
[----:B0-2---:R-:W-:-:S04]  /*0a90*/  ULOP3.LUT UR5, UR9, 0x7ff00000, URZ, 0xc0, !UPT ;  /* 0x7ff0000009057892 */ /* 0x005fc8000f8ec03f */
[----:B------:R-:W-:-:S04]  /*0aa0*/  ULEA.HI UR5, UR5, 0xfffffc0c, URZ, 0xc ;  /* 0xfffffc0c05057891 */ /* 0x000fc8000f8f603f */
[----:B------:R-:W-:Y:S02]  /*0ab0*/  USHF.L.U64.HI UR15, UR8, UR5, UR9 ;  /* 0x00000005080f7299 */ /* 0x000fe40008010209 */
[----:B------:R-:W-:Y:S02]  /*0ac0*/  USHF.L.U32 UR6, UR8, UR5, URZ ;  /* 0x0000000508067299 */ /* 0x000fe4000800063f */
.L_x_159:
[----:B------:R-:W2:Y:S04]  /*0ad0*/  LDG.E.64 R12, [R4.64] ;  /* 0x0000000c040c7981 */ /* 0x000ea8000c1e1b00 */
[----:B------:R-:W2:Y:S01]  /*0ae0*/  LDG.E.64 R2, [R6.64] ;  /* 0x0000000c06027981 */ /* 0x000ea2000c1e1b00 */
[----:B------:R-:W0:Y:S01]  /*0af0*/  DSETP.NEU.AND P1, PT, R10, RZ, PT ;  /* 0x000000ff0a00722a */ /* 0x000e220003f2d000 */
[----:B------:R-:W-:Y:S03]  /*0b00*/  BSSY B0, `(.L_x_139) ;  /* 0x00000b9000007945 */ /* 0x000fe60003800000 */
[----:B--2---:R2:W3:-:S02]  /*0b10*/  DADD R12, -R12, R2 ;  /* 0x000000000c0c7229 */ /* 0x0044c40000000102 */
[----:B--2---:R-:W-:-:S08]  /*0b20*/  CS2R R2, SRZ ;  /* 0x0000000000027805 */ /* 0x004fd0000001ff00 */
[----:B01----:R-:W-:Y:S05]  /*0b30*/  @!P1 BRA `(.L_x_140) ;  /* 0x00000b5000009947 */ /* 0x003fea0003800000 */
[----:B---3--:R-:W0:Y:S01]  /*0b40*/  DADD R14, -RZ, |R12| ;  /* 0x00000000ff0e7229 */ /* 0x008e22000000050c */
[----:B------:R-:W-:Y:S01]  /*0b50*/  IMAD.U32 R17, RZ, RZ, UR9 ;  /* 0x00000009ff117e24 */ /* 0x000fe2000f8e00ff */
[----:B------:R-:W-:Y:S01]  /*0b60*/  BSSY B1, `(.L_x_141) ;  /* 0x0000009000017945 */ /* 0x000fe20003800000 */
[----:B------:R-:W-:Y:S01]  /*0b70*/  IMAD.U32 R3, RZ, RZ, UR9 ;  /* 0x00000009ff037e24 */ /* 0x000fe2000f8e00ff */
[----:B------:R-:W-:Y:S01]  /*0b80*/  MOV R32, 0xbf0 ;  /* 0x00000bf000207802 */ /* 0x000fe20000000f00 */
[----:B------:R-:W-:Y:S02]  /*0b90*/  IMAD.U32 R16, RZ, RZ, UR8 ;  /* 0x00000008ff107e24 */ /* 0x000fe4000f8e00ff */
[----:B------:R-:W-:Y:S02]  /*0ba0*/  IMAD.MOV.U32 R3, RZ, RZ, R17 ;  /* 0x000000ffff037224 */ /* 0x000fe400078e0011 */
[----:B------:R-:W-:Y:S02]  /*0bb0*/  IMAD.U32 R2, RZ, RZ, UR8 ;  /* 0x00000008ff027e24 */ /* 0x000fe4000f8e00ff */
[----:B0-----:R-:W-:-:S02]  /*0bc0*/  IMAD.MOV.U32 R16, RZ, RZ, R14 ;  /* 0x000000ffff107224 */ /* 0x001fc400078e000e */
[----:B------:R-:W-:Y:S02]  /*0bd0*/  IMAD.MOV.U32 R17, RZ, RZ, R15 ;  /* 0x000000ffff117224 */ /* 0x000fe400078e000f */
[----:B-1---5:R-:W-:Y:S05]  /*0be0*/  CALL.REL.NOINC `($_ZN2at6native55_GLOBAL__N__6c1c77d0_17_DistanceKernel_cu_7dd49032_311431cdist_backward_kernel_cuda_implIdNS1_5distsIdE1pEEEvPT_PKS6_S9_S9_S9_S6_lllllll$__internal_accurate_pow) ;  /* 0x00001df000007944 */ /* 0x022fea0003c00000 */
[----:B------:R-:W-:Y:S05]  /*0bf0*/  BSYNC B1 ;  /* 0x0000000000017941 */ /* 0x000fea0003800000 */
.L_x_141:
[----:B------:R-:W1:Y:S01]  /*0c00*/  DSETP.NEU.AND P1, PT, |R12|, RZ, PT ;  /* 0x000000ff0c00722a */ /* 0x000e620003f2d200 */
[----:B------:R-:W-:Y:S01]  /*0c10*/  BSSY B1, `(.L_x_142) ;  /* 0x0000023000017945 */ /* 0x000fe20003800000 */
[----:B------:R-:W-:Y:S02]  /*0c20*/  IMAD.MOV.U32 R2, RZ, RZ, R18 ;  /* 0x000000ffff027224 */ /* 0x000fe400078e0012 */
[----:B------:R-:W-:-:S10]  /*0c30*/  IMAD.MOV.U32 R3, RZ, RZ, R19 ;  /* 0x000000ffff037224 */ /* 0x000fd400078e0013 */
[----:B-1----:R-:W-:Y:S05]  /*0c40*/  @!P1 BRA `(.L_x_143) ;  /* 0x0000013000009947 */ /* 0x002fea0003800000 */
[----:B------:R-:W-:Y:S01]  /*0c50*/  UISETP.NE.U32.AND UP0, UPT, UR6, URZ, UPT ;  /* 0x0000003f0600728c */ /* 0x000fe2000bf05070 */
[----:B------:R-:W-:Y:S01]  /*0c60*/  ISETP.GT.AND P3, PT, R15, -0x1, PT ;  /* 0xffffffff0f00780c */ /* 0x000fe20003f64270 */
[----:B0-----:R-:W0:Y:S02]  /*0c70*/  DADD R16, -RZ, -R2 ;  /* 0x00000000ff107229 */ /* 0x001e240000000902 */
[----:B------:R-:W-:-:S06]  /*0c80*/  UISETP.NE.AND.EX UP0, UPT, UR15, -0x80000000, UPT, UP0 ;  /* 0x800000000f00788c */ /* 0x000fcc000bf05300 */
[----:B------:R-:W-:Y:S02]  /*0c90*/  PLOP3.LUT P2, PT, PT, PT, UP0, 0x80, 0x0 ;  /* 0x000000000000781c */ /* 0x000fe40003f4f008 */
[----:B------:R-:W-:Y:S02]  /*0ca0*/  PLOP3.LUT P1, PT, PT, PT, UP0, 0x80, 0x0 ;  /* 0x000000000000781c */ /* 0x000fe40003f2f008 */
[----:B------:R-:W-:Y:S02]  /*0cb0*/  ISETP.LT.AND P2, PT, R15, RZ, !P2 ;  /* 0x000000ff0f00720c */ /* 0x000fe40005741270 */
[----:B------:R-:W-:Y:S02]  /*0cc0*/  PLOP3.LUT P1, PT, P1, PT, PT, 0x8, 0x0 ;  /* 0x000000000000781c */ /* 0x000fe40000f2e170 */
[----:B0-----:R-:W-:Y:S02]  /*0cd0*/  FSEL R16, R16, R2, P2 ;  /* 0x0000000210107208 */ /* 0x001fe40001000000 */
[----:B------:R-:W-:Y:S01]  /*0ce0*/  FSEL R17, R17, R3, P2 ;  /* 0x0000000311117208 */ /* 0x000fe20001000000 */
[----:B------:R-:W-:Y:S05]  /*0cf0*/  @P3 BRA `(.L_x_144) ;  /* 0x0000014000003947 */ /* 0x000fea0003800000 */
[----:B------:R-:W0:Y:S02]  /*0d00*/  FRND.F64.TRUNC R2, UR8 ;  /* 0x0000000800027d13 */ /* 0x000e24000830d800 */
[----:B0-----:R0:W1:-:S02]  /*0d10*/  DSETP.NEU.AND P2, PT, R2, UR8, PT ;  /* 0x0000000802007e2a */ /* 0x001044000bf4d000 */
[----:B0-----:R-:W-:Y:S02]  /*0d20*/  IMAD.MOV.U32 R2, RZ, RZ, R16 ;  /* 0x000000ffff027224 */ /* 0x001fe400078e0010 */
[----:B------:R-:W-:-:S10]  /*0d30*/  IMAD.MOV.U32 R3, RZ, RZ, R17 ;  /* 0x000000ffff037224 */ /* 0x000fd400078e0011 */
[----:B-1----:R-:W-:Y:S05]  /*0d40*/  @!P2 BRA `(.L_x_144) ;  /* 0x000000f00000a947 */ /* 0x002fea0003800000 */
[----:B------:R-:W-:Y:S02]  /*0d50*/  IMAD.MOV.U32 R2, RZ, RZ, 0x0 ;  /* 0x00000000ff027424 */ /* 0x000fe400078e00ff */
[----:B------:R-:W-:Y:S01]  /*0d60*/  IMAD.MOV.U32 R3, RZ, RZ, -0x80000 ;  /* 0xfff80000ff037424 */ /* 0x000fe200078e00ff */
[----:B------:R-:W-:Y:S05]  /*0d70*/  BRA `(.L_x_144) ;  /* 0x000000c000007947 */ /* 0x000fea0003800000 */
.L_x_143:
[----:B------:R-:W-:Y:S01]  /*0d80*/  IMAD.U32 R2, RZ, RZ, UR8 ;  /* 0x00000008ff027e24 */ /* 0x000fe2000f8e00ff */
[----:B------:R-:W-:Y:S01]  /*0d90*/  UISETP.EQ.U32.AND UP1, UPT, UR6, URZ, UPT ;  /* 0x0000003f0600728c */ /* 0x000fe2000bf22070 */
[----:B------:R-:W-:Y:S01]  /*0da0*/  IMAD.U32 R3, RZ, RZ, UR9 ;  /* 0x00000009ff037e24 */ /* 0x000fe2000f8e00ff */
[----:B------:R-:W-:-:S05]  /*0db0*/  ISETP.LE.AND P2, PT, RZ, UR9, PT ;  /* 0x00000009ff007c0c */ /* 0x000fca000bf43270 */
[----:B------:R1:W2:Y:S02]  /*0dc0*/  DSETP.NEU.AND P1, PT, |R2|, 0.5, PT ;  /* 0x3fe000000200742a */ /* 0x0002a40003f2d200 */
[----:B-1----:R-:W-:-:S12]  /*0dd0*/  IMAD.MOV.U32 R2, RZ, RZ, RZ ;  /* 0x000000ffff027224 */ /* 0x002fd800078e00ff */
[----:B--2---:R-:W-:Y:S02]  /*0de0*/  VOTEU.ANY UP0, P1 ;  /* 0x00000000003f7886 */ /* 0x004fe40000800100 */
[----:B------:R-:W-:-:S06]  /*0df0*/  UISETP.EQ.AND.EX UP0, UPT, UR15, -0x80000000, UP0, UP1 ;  /* 0x800000000f00788c */ /* 0x000fcc0008702310 */
[----:B------:R-:W-:Y:S02]  /*0e00*/  PLOP3.LUT P3, PT, PT, PT, UP0, 0x80, 0x0 ;  /* 0x000000000000781c */ /* 0x000fe40003f6f008 */
[----:B------:R-:W-:Y:S02]  /*0e10*/  PLOP3.LUT P1, PT, PT, PT, UP0, 0x80, 0x0 ;  /* 0x000000000000781c */ /* 0x000fe40003f2f008 */
[----:B------:R-:W-:-:S04]  /*0e20*/  SEL R3, R15, RZ, P3 ;  /* 0x000000ff0f037207 */ /* 0x000fc80001800000 */
[----:B------:R-:W-:Y:S02]  /*0e30*/  @!P2 LOP3.LUT R3, R3, 0x7ff00000, RZ, 0xfc, !PT ;  /* 0x7ff000000303a812 */ /* 0x000fe400078efcff */
.L_x_144:
[----:B------:R-:W-:Y:S05]  /*0e40*/  BSYNC B1 ;  /* 0x0000000000017941 */ /* 0x000fea0003800000 */
.L_x_142:
[----:B0-----:R-:W0:Y:S01]  /*0e50*/  DADD R16, |R12|, UR8 ;  /* 0x000000080c107e29 */ /* 0x001e220008000200 */
[----:B------:R-:W-:Y:S09]  /*0e60*/  BSSY B1, `(.L_x_145) ;  /* 0x0000022000017945 */ /* 0x000ff20003800000 */
[----:B0-----:R-:W-:-:S04]  /*0e70*/  LOP3.LUT R16, R17, 0x7ff00000, RZ, 0xc0, !PT ;  /* 0x7ff0000011107812 */ /* 0x001fc800078ec0ff */
[----:B------:R-:W-:-:S13]  /*0e80*/  ISETP.NE.AND P2, PT, R16, 0x7ff00000, PT ;  /* 0x7ff000001000780c */ /* 0x000fda0003f45270 */
[----:B------:R-:W-:Y:S05]  /*0e90*/  @P2 BRA `(.L_x_146) ;  /* 0x000001e000002947 */ /* 0x000fea0003800000 */
[----:B------:R-:W-:Y:S02]  /*0ea0*/  IMAD.U32 R16, RZ, RZ, UR8 ;  /* 0x00000008ff107e24 */ /* 0x000fe4000f8e00ff */
[----:B------:R-:W-:-:S06]  /*0eb0*/  IMAD.U32 R17, RZ, RZ, UR9 ;  /* 0x00000009ff117e24 */ /* 0x000fcc000f8e00ff */
[----:B------:R-:W0:-:S06]  /*0ec0*/  DSETP.GTU.AND P2, PT, |R16|, +INF , PT ;  /* 0x7ff000001000742a */ /* 0x000e0c0003f4c200 */
[----:B0-----:R-:W0:-:S14]  /*0ed0*/  DSETP.GTU.OR P2, PT, |R12|, +INF , P2 ;  /* 0x7ff000000c00742a */ /* 0x001e1c000174c600 */
[----:B0-----:R-:W-:Y:S05]  /*0ee0*/  @P2 BRA `(.L_x_147) ;  /* 0x0000018000002947 */ /* 0x001fea0003800000 */
[----:B------:R-:W-:Y:S02]  /*0ef0*/  IMAD.U32 R16, RZ, RZ, UR8 ;  /* 0x00000008ff107e24 */ /* 0x000fe4000f8e00ff */
[----:B------:R-:W-:-:S06]  /*0f00*/  IMAD.U32 R17, RZ, RZ, UR9 ;  /* 0x00000009ff117e24 */ /* 0x000fcc000f8e00ff */
[----:B------:R-:W0:-:S14]  /*0f10*/  DSETP.NEU.AND P2, PT, |R16|, +INF , PT ;  /* 0x7ff000001000742a */ /* 0x000e1c0003f4d200 */
[----:B0-----:R-:W-:Y:S05]  /*0f20*/  @!P2 BRA `(.L_x_148) ;  /* 0x000000c00000a947 */ /* 0x001fea0003800000 */
[----:B------:R-:W0:-:S14]  /*0f30*/  DSETP.NEU.AND P2, PT, |R12|, +INF , PT ;  /* 0x7ff000000c00742a */ /* 0x000e1c0003f4d200 */
[----:B0-----:R-:W-:Y:S05]  /*0f40*/  @P2 BRA `(.L_x_146) ;  /* 0x0000013000002947 */ /* 0x001fea0003800000 */
[----:B------:R-:W-:Y:S01]  /*0f50*/  ULOP3.LUT UR5, UR9, 0x7fffffff, URZ, 0xc0, !UPT ;  /* 0x7fffffff09057892 */ /* 0x000fe2000f8ec03f */
[----:B------:R-:W-:Y:S01]  /*0f60*/  ISETP.LT.AND P1, PT, R15, RZ, P1 ;  /* 0x000000ff0f00720c */ /* 0x000fe20000f21270 */
[----:B------:R-:W-:-:S04]  /*0f70*/  UISETP.GT.AND UP0, UPT, UR9, -0x1, UPT ;  /* 0xffffffff0900788c */ /* 0x000fc8000bf04270 */
[----:B------:R-:W-:Y:S02]  /*0f80*/  IMAD.U32 R2, RZ, RZ, UR5 ;  /* 0x00000005ff027e24 */ /* 0x000fe4000f8e00ff */
[----:B------:R-:W-:-:S03]  /*0f90*/  PLOP3.LUT P2, PT, PT, PT, UP0, 0x80, 0x0 ;  /* 0x000000000000781c */ /* 0x000fc60003f4f008 */
[----:B------:R-:W-:Y:S01]  /*0fa0*/  ISETP.NE.AND P1, PT, R2, 0x3fe00000, P1 ;  /* 0x3fe000000200780c */ /* 0x000fe20000f25270 */
[----:B------:R-:W-:Y:S01]  /*0fb0*/  IMAD.MOV.U32 R2, RZ, RZ, RZ ;  /* 0x000000ffff027224 */ /* 0x000fe200078e00ff */
[----:B------:R-:W-:-:S11]  /*0fc0*/  SEL R3, RZ, 0x7ff00000, !P2 ;  /* 0x7ff00000ff037807 */ /* 0x000fd60005000000 */
[----:B------:R-:W-:Y:S01]  /*0fd0*/  @P1 IADD3 R3, R3, -0x80000000, RZ ;  /* 0x8000000003031810 */ /* 0x000fe20007ffe0ff */
[----:B------:R-:W-:Y:S05]  /*0fe0*/  BRA `(.L_x_146) ;  /* 0x0000009000007947 */ /* 0x000fea0003800000 */
.L_x_148:
[----:B------:R-:W-:Y:S01]  /*0ff0*/  ISETP.LE.AND P2, PT, RZ, UR9, PT ;  /* 0x00000009ff007c0c */ /* 0x000fe2000bf43270 */
[----:B------:R-:W0:-:S06]  /*1000*/  DSETP.GT.AND P1, PT, |R12|, 1, PT ;  /* 0x3ff000000c00742a */ /* 0x000e0c0003f24200 */
[----:B0-----:R-:W-:Y:S01]  /*1010*/  SEL R2, RZ, 0x7ff00000, !P1 ;  /* 0x7ff00000ff027807 */ /* 0x001fe20004800000 */
[----:B------:R-:W0:-:S05]  /*1020*/  DSETP.NEU.AND P1, PT, |R12|, -1, PT ;  /* 0xbff000000c00742a */ /* 0x000e0a0003f2d200 */
[----:B------:R-:W-:-:S04]  /*1030*/  @!P2 LOP3.LUT R2, R2, 0x7ff00000, RZ, 0x3c, !PT ;  /* 0x7ff000000202a812 */ /* 0x000fc800078e3cff */
[----:B0-----:R-:W-:Y:S01]  /*1040*/  SEL R3, R2, 0x3ff00000, P1 ;  /* 0x3ff0000002037807 */ /* 0x001fe20000800000 */
[----:B------:R-:W-:Y:S01]  /*1050*/  IMAD.MOV.U32 R2, RZ, RZ, RZ ;  /* 0x000000ffff027224 */ /* 0x000fe200078e00ff */
[----:B------:R-:W-:Y:S05]  /*1060*/  BRA `(.L_x_146) ;  /* 0x0000001000007947 */ /* 0x000fea0003800000 */
.L_x_147:
[----:B------:R0:W1:-:S06]  /*1070*/  DADD R2, |R12|, UR8 ;  /* 0x000000080c027e29 */ /* 0x00004c0008000200 */
.L_x_146:
[----:B------:R-:W-:Y:S05]  /*1080*/  BSYNC B1 ;  /* 0x0000000000017941 */ /* 0x000fea0003800000 */
.L_x_145:
[----:B------:R-:W-:Y:S01]  /*1090*/  ULOP3.LUT UR5, UR11, 0x7ff00000, URZ, 0xc0, !UPT ;  /* 0x7ff000000b057892 */ /* 0x000fe2000f8ec03f */
[----:B------:R-:W2:Y:S01]  /*10a0*/  DSETP.NEU.AND P1, PT, |R12|, 1, PT ;  /* 0x3ff000000c00742a */ /* 0x000ea20003f2d200 */
[----:B------:R-:W-:Y:S01]  /*10b0*/  IMAD.U32 R15, RZ, RZ, UR11 ;  /* 0x0000000bff0f7e24 */ /* 0x000fe2000f8e00ff */
[----:B------:R-:W-:Y:S01]  /*10c0*/  BSSY B1, `(.L_x_149) ;  /* 0x0000011000017945 */ /* 0x000fe20003800000 */
[----:B------:R-:W-:Y:S01]  /*10d0*/  ULEA.HI UR5, UR5, 0xfffffc0c, URZ, 0xc ;  /* 0xfffffc0c05057891 */ /* 0x000fe2000f8f603f */
[----:B------:R-:W3:Y:S01]  /*10e0*/  DADD R16, -RZ, |R10| ;  /* 0x00000000ff107229 */ /* 0x000ee2000000050a */
[----:B------:R-:W-:Y:S02]  /*10f0*/  MOV R32, 0x11d0 ;  /* 0x000011d000207802 */ /* 0x000fe40000000f00 */
[----:B------:R-:W-:Y:S01]  /*1100*/  USHF.L.U32 UR14, UR10, UR5, URZ ;  /* 0x000000050a0e7299 */ /* 0x000fe2000800063f */
[----:B-12---:R-:W-:Y:S01]  /*1110*/  FSEL R2, R2, RZ, P1 ;  /* 0x000000ff02027208 */ /* 0x006fe20000800000 */
[----:B------:R-:W-:Y:S01]  /*1120*/  USHF.L.U64.HI UR5, UR10, UR5, UR11 ;  /* 0x000000050a057299 */ /* 0x000fe2000801020b */
[----:B------:R-:W-:-:S03]  /*1130*/  FSEL R3, R3, 1.875, P1 ;  /* 0x3ff0000003037808 */ /* 0x000fc60000800000 */
[----:B------:R-:W-:Y:S02]  /*1140*/  ISETP.NE.U32.AND P1, PT, RZ, UR14, PT ;  /* 0x0000000eff007c0c */ /* 0x000fe4000bf25070 */
[----:B------:R-:W-:Y:S01]  /*1150*/  IMAD.U32 R14, RZ, RZ, UR5 ;  /* 0x00000005ff0e7e24 */ /* 0x000fe2000f8e00ff */
[----:B0-----:R0:W1:Y:S02]  /*1160*/  DMUL R12, R12, R2 ;  /* 0x000000020c0c7228 */ /* 0x0010640000000000 */
[----:B0-----:R-:W-:Y:S02]  /*1170*/  IMAD.U32 R3, RZ, RZ, UR11 ;  /* 0x0000000bff037e24 */ /* 0x001fe4000f8e00ff */
[----:B------:R-:W-:Y:S01]  /*1180*/  ISETP.NE.AND.EX P1, PT, R14, -0x80000000, PT, P1 ;  /* 0x800000000e00780c */ /* 0x000fe20003f25310 */
[----:B------:R-:W-:Y:S02]  /*1190*/  IMAD.U32 R2, RZ, RZ, UR10 ;  /* 0x0000000aff027e24 */ /* 0x000fe4000f8e00ff */
[----:B------:R-:W-:-:S02]  /*11a0*/  IMAD.U32 R14, RZ, RZ, UR10 ;  /* 0x0000000aff0e7e24 */ /* 0x000fc4000f8e00ff */
[----:B------:R-:W-:-:S03]  /*11b0*/  IMAD.MOV.U32 R3, RZ, RZ, R15 ;  /* 0x000000ffff037224 */ /* 0x000fc600078e000f */
[----:B-1-3--:R-:W-:Y:S05]  /*11c0*/  CALL.REL.NOINC `($_ZN2at6native55_GLOBAL__N__6c1c77d0_17_DistanceKernel_cu_7dd49032_311431cdist_backward_kernel_cuda_implIdNS1_5distsIdE1pEEEvPT_PKS6_S9_S9_S9_S6_lllllll$__internal_accurate_pow) ;  /* 0x0000181000007944 */ /* 0x00afea0003c00000 */
[----:B------:R-:W-:Y:S05]  /*11d0*/  BSYNC B1 ;  /* 0x0000000000017941 */ /* 0x000fea0003800000 */
.L_x_149:
[----:B------:R-:W-:Y:S01]  /*11e0*/  ISETP.GT.AND P3, PT, R11, -0x1, PT ;  /* 0xffffffff0b00780c */ /* 0x000fe20003f64270 */
[----:B------:R-:W-:Y:S01]  /*11f0*/  BSSY B1, `(.L_x_150) ;  /* 0x000000e000017945 */ /* 0x000fe20003800000 */
[----:B------:R-:W-:Y:S01]  /*1200*/  LOP3.LUT R2, R33, 0x7ff00000, RZ, 0xc0, !PT ;  /* 0x7ff0000021027812 */ /* 0x000fe200078ec0ff */
[----:B------:R-:W-:Y:S01]  /*1210*/  IMAD.MOV.U32 R3, RZ, RZ, R19 ;  /* 0x000000ffff037224 */ /* 0x000fe200078e0013 */
[----:B------:R-:W-:Y:S02]  /*1220*/  ISETP.LT.AND P1, PT, R11, RZ, !P1 ;  /* 0x000000ff0b00720c */ /* 0x000fe40004f21270 */
[----:B------:R-:W-:Y:S01]  /*1230*/  ISETP.NE.AND P2, PT, R2, 0x7ff00000, PT ;  /* 0x7ff000000200780c */ /* 0x000fe20003f45270 */
[----:B------:R-:W-:-:S06]  /*1240*/  IMAD.MOV.U32 R2, RZ, RZ, R18 ;  /* 0x000000ffff027224 */ /* 0x000fcc00078e0012 */
[----:B------:R-:W-:Y:S05]  /*1250*/  @P3 BRA `(.L_x_151) ;  /* 0x0000007000003947 */ /* 0x000fea0003800000 */
[----:B0-----:R-:W0:Y:S01]  /*1260*/  FRND.F64.TRUNC R16, UR10 ;  /* 0x0000000a00107d13 */ /* 0x001e22000830d800 */
[----:B------:R-:W1:-:S10]  /*1270*/  DADD R14, -RZ, -R2 ;  /* 0x00000000ff0e7229 */ /* 0x000e540000000902 */
[----:B-1----:R-:W-:Y:S02]  /*1280*/  FSEL R2, R14, R2, P1 ;  /* 0x000000020e027208 */ /* 0x002fe40000800000 */
[----:B------:R-:W-:Y:S01]  /*1290*/  FSEL R3, R15, R3, P1 ;  /* 0x000000030f037208 */ /* 0x000fe20000800000 */
[----:B0-----:R-:W0:-:S14]  /*12a0*/  DSETP.NEU.AND P3, PT, R16, UR10, PT ;  /* 0x0000000a10007e2a */ /* 0x001e1c000bf6d000 */
[----:B0-----:R-:W-:Y:S02]  /*12b0*/  @P3 IMAD.MOV.U32 R2, RZ, RZ, 0x0 ;  /* 0x00000000ff023424 */ /* 0x001fe400078e00ff */
[----:B------:R-:W-:Y:S02]  /*12c0*/  @P3 IMAD.MOV.U32 R3, RZ, RZ, -0x80000 ;  /* 0xfff80000ff033424 */ /* 0x000fe400078e00ff */
.L_x_151:
[----:B------:R-:W-:Y:S05]  /*12d0*/  BSYNC B1 ;  /* 0x0000000000017941 */ /* 0x000fea0003800000 */
.L_x_150:
[----:B------:R-:W-:Y:S01]  /*12e0*/  BSSY B1, `(.L_x_152) ;  /* 0x000001f000017945 */ /* 0x000fe20003800000 */
[----:B------:R-:W-:Y:S05]  /*12f0*/  @P2 BRA `(.L_x_153) ;  /* 0x000001d000002947 */ /* 0x000fea0003800000 */
[----:B------:R-:W-:Y:S02]  /*1300*/  IMAD.U32 R14, RZ, RZ, UR10 ;  /* 0x0000000aff0e7e24 */ /* 0x000fe4000f8e00ff */
[----:B------:R-:W-:-:S06]  /*1310*/  IMAD.U32 R15, RZ, RZ, UR11 ;  /* 0x0000000bff0f7e24 */ /* 0x000fcc000f8e00ff */
[----:B------:R-:W1:-:S06]  /*1320*/  DSETP.GTU.AND P2, PT, |R14|, +INF , PT ;  /* 0x7ff000000e00742a */ /* 0x000e4c0003f4c200 */
[----:B-1----:R-:W1:-:S14]  /*1330*/  DSETP.GTU.OR P2, PT, |R10|, +INF , P2 ;  /* 0x7ff000000a00742a */ /* 0x002e5c000174c600 */
[----:B-1----:R-:W-:Y:S05]  /*1340*/  @P2 BRA `(.L_x_154) ;  /* 0x0000017000002947 */ /* 0x002fea0003800000 */
[----:B------:R-:W-:Y:S02]  /*1350*/  IMAD.U32 R14, RZ, RZ, UR10 ;  /* 0x0000000aff0e7e24 */ /* 0x000fe4000f8e00ff */
[----:B------:R-:W-:-:S06]  /*1360*/  IMAD.U32 R15, RZ, RZ, UR11 ;  /* 0x0000000bff0f7e24 */ /* 0x000fcc000f8e00ff */
[----:B------:R-:W1:-:S14]  /*1370*/  DSETP.NEU.AND P2, PT, |R14|, +INF , PT ;  /* 0x7ff000000e00742a */ /* 0x000e5c0003f4d200 */
[----:B-1----:R-:W-:Y:S05]  /*1380*/  @!P2 BRA `(.L_x_155) ;  /* 0x000000b00000a947 */ /* 0x002fea0003800000 */
[----:B------:R-:W1:-:S14]  /*1390*/  DSETP.NEU.AND P2, PT, |R10|, +INF , PT ;  /* 0x7ff000000a00742a */ /* 0x000e5c0003f4d200 */
[----:B-1----:R-:W-:Y:S05]  /*13a0*/  @P2 BRA `(.L_x_153) ;  /* 0x0000012000002947 */ /* 0x002fea0003800000 */
[----:B------:R-:W-:Y:S02]  /*13b0*/  ULOP3.LUT UR5, UR11, 0x7fffffff, URZ, 0xc0, !UPT ;  /* 0x7fffffff0b057892 */ /* 0x000fe4000f8ec03f */
        /* <DEDUP_REMOVED lines=8> */
.L_x_155:
[----:B------:R-:W-:Y:S01]  /*1440*/  ISETP.LE.AND P2, PT, RZ, UR11, PT ;  /* 0x0000000bff007c0c */ /* 0x000fe2000bf43270 */
[----:B------:R-:W1:-:S06]  /*1450*/  DSETP.GT.AND P1, PT, |R10|, 1, PT ;  /* 0x3ff000000a00742a */ /* 0x000e4c0003f24200 */
[----:B-1----:R-:W-:Y:S01]  /*1460*/  SEL R2, RZ, 0x7ff00000, !P1 ;  /* 0x7ff00000ff027807 */ /* 0x002fe20004800000 */
[----:B------:R-:W1:-:S05]  /*1470*/  DSETP.NEU.AND P1, PT, R10, -1, PT ;  /* 0xbff000000a00742a */ /* 0x000e4a0003f2d000 */
[----:B------:R-:W-:-:S04]  /*1480*/  @!P2 LOP3.LUT R2, R2, 0x7ff00000, RZ, 0x3c, !PT ;  /* 0x7ff000000202a812 */ /* 0x000fc800078e3cff */
[----:B-1----:R-:W-:Y:S01]  /*1490*/  SEL R3, R2, 0x3ff00000, P1 ;  /* 0x3ff0000002037807 */ /* 0x002fe20000800000 */
[----:B------:R-:W-:Y:S01]  /*14a0*/  IMAD.MOV.U32 R2, RZ, RZ, RZ ;  /* 0x000000ffff027224 */ /* 0x000fe200078e00ff */
[----:B------:R-:W-:Y:S05]  /*14b0*/  BRA `(.L_x_153) ;  /* 0x0000001000007947 */ /* 0x000fea0003800000 */
.L_x_154:
[----:B------:R1:W2:-:S06]  /*14c0*/  DADD R2, R10, UR10 ;  /* 0x0000000a0a027e29 */ /* 0x00028c0008000000 */
.L_x_153:
[----:B------:R-:W-:Y:S05]  /*14d0*/  BSYNC B1 ;  /* 0x0000000000017941 */ /* 0x000fea0003800000 */
.L_x_152:
        /* <DEDUP_REMOVED lines=23> */
[----:B-1----:R-:W-:Y:S05]  /*1650*/  CALL.REL.NOINC `($__internal_11_$__cuda_sm20_div_rn_f64_full) ;  /* 0x0000087000007944 */ /* 0x002fea0003c00000 */
.L_x_157:
[----:B------:R-:W-:Y:S05]  /*1660*/  BSYNC B1 ;  /* 0x0000000000017941 */ /* 0x000fea0003800000 */
.L_x_156:
[----:B------:R-:W-:Y:S02]  /*1670*/  IMAD.MOV.U32 R2, RZ, RZ, R14 ;  /* 0x000000ffff027224 */ /* 0x000fe400078e000e */
[----:B------:R-:W-:Y:S02]  /*1680*/  IMAD.MOV.U32 R3, RZ, RZ, R15 ;  /* 0x000000ffff037224 */ /* 0x000fe400078e000f */
.L_x_140:
[----:B---3--:R-:W-:Y:S05]  /*1690*/  BSYNC B0 ;  /* 0x0000000000007941 */ /* 0x008fea0003800000 */
.L_x_139:
        /* <DEDUP_REMOVED lines=15> */
.L_x_158:
[----:B------:R-:W-:Y:S05]  /*1790*/  EXIT ;  /* 0x000000000000794d */ /* 0x000fea0003800000 */
.L_x_138:
[----:B0-2---:R-:W-:-:S04]  /*17a0*/  ULOP3.LUT UR5, UR11, 0x7ff00000, URZ, 0xc0, !UPT ;  /* 0x7ff000000b057892 */ /* 0x005fc8000f8ec03f */
[----:B------:R-:W-:-:S03]  /*17b0*/  ULEA.HI UR5, UR5, 0xfffffc0c, URZ, 0xc ;  /* 0xfffffc0c05057891 */ /* 0x000fc6000f8f603f */
.L_x_171:
[----:B------:R-:W0:Y:S01]  /*17c0*/  DSETP.NEU.AND P1, PT, R10, RZ, PT ;  /* 0x000000ff0a00722a */ /* 0x000e220003f2d000 */
[----:B------:R-:W-:Y:S01]  /*17d0*/  BSSY B0, `(.L_x_160) ;  /* 0x0000060000007945 */ /* 0x000fe20003800000 */
[----:B------:R-:W-:-:S12]  /*17e0*/  CS2R R2, SRZ ;  /* 0x0000000000027805 */ /* 0x000fd8000001ff00 */
[----:B01----:R-:W-:Y:S05]  /*17f0*/  @!P1 BRA `(.L_x_161) ;  /* 0x000005d000009947 */ /* 0x003fea0003800000 */
[----:B------:R-:W2:Y:S04]  /*1800*/  LDG.E.64 R12, [R4.64] ;  /* 0x0000000c040c7981 */ /* 0x000ea8000c1e1b00 */
[----:B------:R-:W2:Y:S01]  /*1810*/  LDG.E.64 R2, [R6.64] ;  /* 0x0000000c06027981 */ /* 0x000ea2000c1e1b00 */
[----:B------:R-:W-:Y:S01]  /*1820*/  USHF.L.U64.HI UR6, UR10, UR5, UR11 ;  /* 0x000000050a067299 */ /* 0x000fe2000801020b */
[----:B------:R-:W-:Y:S01]  /*1830*/  IMAD.U32 R15, RZ, RZ, UR11 ;  /* 0x0000000bff0f7e24 */ /* 0x000fe2000f8e00ff */
[----:B------:R-:W-:Y:S01]  /*1840*/  USHF.L.U32 UR8, UR10, UR5, URZ ;  /* 0x000000050a087299 */ /* 0x000fe2000800063f */
[----:B------:R-:W0:Y:S01]  /*1850*/  DADD R16, -RZ, |R10| ;  /* 0x00000000ff107229 */ /* 0x000e22000000050a */
[----:B------:R-:W-:Y:S01]  /*1860*/  BSSY B1, `(.L_x_162) ;  /* 0x000000b000017945 */ /* 0x000fe20003800000 */
[----:B------:R-:W-:Y:S01]  /*1870*/  MOV R32, 0x1910 ;  /* 0x0000191000207802 */ /* 0x000fe20000000f00 */
[----:B------:R-:W-:-:S02]  /*1880*/  IMAD.U32 R14, RZ, RZ, UR6 ;  /* 0x00000006ff0e7e24 */ /* 0x000fc4000f8e00ff */
[----:B------:R-:W-:-:S04]  /*1890*/  ISETP.NE.U32.AND P1, PT, RZ, UR8, PT ;  /* 0x00000008ff007c0c */ /* 0x000fc8000bf25070 */
[----:B------:R-:W-:Y:S01]  /*18a0*/  ISETP.NE.AND.EX P1, PT, R14, -0x80000000, PT, P1 ;  /* 0x800000000e00780c */ /* 0x000fe20003f25310 */
[----:B------:R-:W-:Y:S01]  /*18b0*/  IMAD.U32 R14, RZ, RZ, UR10 ;  /* 0x0000000aff0e7e24 */ /* 0x000fe2000f8e00ff */
[----:B--2---:R2:W3:Y:S02]  /*18c0*/  DADD R12, -R12, R2 ;  /* 0x000000000c0c7229 */ /* 0x0044e40000000102 */
[----:B--2---:R-:W-:Y:S02]  /*18d0*/  IMAD.U32 R3, RZ, RZ, UR11 ;  /* 0x0000000bff037e24 */ /* 0x004fe4000f8e00ff */
[----:B------:R-:W-:Y:S02]  /*18e0*/  IMAD.U32 R2, RZ, RZ, UR10 ;  /* 0x0000000aff027e24 */ /* 0x000fe4000f8e00ff */
[----:B------:R-:W-:Y:S02]  /*18f0*/  IMAD.MOV.U32 R3, RZ, RZ, R15 ;  /* 0x000000ffff037224 */ /* 0x000fe400078e000f */
[----:B01-3-5:R-:W-:Y:S05]  /*1900*/  CALL.REL.NOINC `($_ZN2at6native55_GLOBAL__N__6c1c77d0_17_DistanceKernel_cu_7dd49032_311431cdist_backward_kernel_cuda_implIdNS1_5distsIdE1pEEEvPT_PKS6_S9_S9_S9_S6_lllllll$__internal_accurate_pow) ;  /* 0x000010d000007944 */ /* 0x02bfea0003c00000 */
[----:B------:R-:W-:Y:S05]  /*1910*/  BSYNC B1 ;  /* 0x0000000000017941 */ /* 0x000fea0003800000 */
.L_x_162:
[----:B------:R-:W-:Y:S01]  /*1920*/  ISETP.GT.AND P3, PT, R11, -0x1, PT ;  /* 0xffffffff0b00780c */ /* 0x000fe20003f64270 */
[----:B------:R-:W-:Y:S01]  /*1930*/  BSSY B1, `(.L_x_163) ;  /* 0x000000e000017945 */ /* 0x000fe20003800000 */
[----:B------:R-:W-:Y:S01]  /*1940*/  LOP3.LUT R2, R33, 0x7ff00000, RZ, 0xc0, !PT ;  /* 0x7ff0000021027812 */ /* 0x000fe200078ec0ff */
[----:B------:R-:W-:Y:S01]  /*1950*/  IMAD.MOV.U32 R3, RZ, RZ, R19 ;  /* 0x000000ffff037224 */ /* 0x000fe200078e0013 */
[----:B------:R-:W-:-:S02]  /*1960*/  ISETP.LT.AND P1, PT, R11, RZ, !P1 ;  /* 0x000000ff0b00720c */ /* 0x000fc40004f21270 */
        /* <DEDUP_REMOVED lines=10> */
.L_x_164:
[----:B------:R-:W-:Y:S05]  /*1a10*/  BSYNC B1 ;  /* 0x0000000000017941 */ /* 0x000fea0003800000 */
.L_x_163:
        /* <DEDUP_REMOVED lines=22> */
.L_x_168:
        /* <DEDUP_REMOVED lines=8> */
.L_x_167:
[----:B------:R1:W2:-:S06]  /*1c00*/  DADD R2, R10, UR10 ;  /* 0x0000000a0a027e29 */ /* 0x00028c0008000000 */
.L_x_166:
[----:B------:R-:W-:Y:S05]  /*1c10*/  BSYNC B1 ;  /* 0x0000000000017941 */ /* 0x000fea0003800000 */
.L_x_165:
        /* <DEDUP_REMOVED lines=24> */
.L_x_170:
[----:B------:R-:W-:Y:S05]  /*1da0*/  BSYNC B1 ;  /* 0x0000000000017941 */ /* 0x000fea0003800000 */
.L_x_169:
[----:B------:R-:W-:Y:S02]  /*1db0*/  IMAD.MOV.U32 R2, RZ, RZ, R14 ;  /* 0x000000ffff027224 */ /* 0x000fe400078e000e */
[----:B------:R-:W-:Y:S02]  /*1dc0*/  IMAD.MOV.U32 R3, RZ, RZ, R15 ;  /* 0x000000ffff037224 */ /* 0x000fe400078e000f */
.L_x_161:
[----:B------:R-:W-:Y:S05]  /*1dd0*/  BSYNC B0 ;  /* 0x0000000000007941 */ /* 0x000fea0003800000 */
.L_x_160:
        /* <DEDUP_REMOVED lines=15> */
        .weak           $__internal_11_$__cuda_sm20_div_rn_f64_full
        .type           $__internal_11_$__cuda_sm20_div_rn_f64_full,@function
        .size           $__internal_11_$__cuda_sm20_div_rn_f64_full,($__internal_12_$__cuda_sm20_div_s64 - $__internal_11_$__cuda_sm20_div_rn_f64_full)
$__internal_11_$__cuda_sm20_div_rn_f64_full:
[C---:B------:R-:W-:Y:S01]  /*1ed0*/  FSETP.GEU.AND P1, PT, |R13|.reuse, 1.469367938527859385e-39, PT ;  /* 0x001000000d00780b */ /* 0x040fe20003f2e200 */
[----:B------:R-:W-:Y:S01]  /*1ee0*/  IMAD.MOV.U32 R26, RZ, RZ, 0x1ca00000 ;  /* 0x1ca00000ff1a7424 */ /* 0x000fe200078e00ff */
[----:B------:R-:W-:Y:S01]  /*1ef0*/  LOP3.LUT R2, R13, 0x800fffff, RZ, 0xc0, !PT ;  /* 0x800fffff0d027812 */ /* 0x000fe200078ec0ff */
[----:B------:R-:W-:Y:S01]  /*1f00*/  IMAD.MOV.U32 R18, RZ, RZ, 0x1 ;  /* 0x00000001ff127424 */ /* 0x000fe200078e00ff */
[C---:B------:R-:W-:Y:S01]  /*1f10*/  FSETP.GEU.AND P3, PT, |R15|.reuse, 1.469367938527859385e-39, PT ;  /* 0x001000000f00780b */ /* 0x040fe20003f6e200 */
[----:B------:R-:W-:Y:S01]  /*1f20*/  BSSY B2, `(.L_x_172) ;  /* 0x0000053000027945 */ /* 0x000fe20003800000 */
[----:B------:R-:W-:Y:S01]  /*1f30*/  LOP3.LUT R3, R2, 0x3ff00000, RZ, 0xfc, !PT ;  /* 0x3ff0000002037812 */ /* 0x000fe200078efcff */
[----:B------:R-:W-:Y:S01]  /*1f40*/  IMAD.MOV.U32 R2, RZ, RZ, R12 ;  /* 0x000000ffff027224 */ /* 0x000fe200078e000c */
[----:B------:R-:W-:Y:S02]  /*1f50*/  LOP3.LUT R25, R15, 0x7ff00000, RZ, 0xc0, !PT ;  /* 0x7ff000000f197812 */ /* 0x000fe400078ec0ff */
[----:B------:R-:W-:-:S03]  /*1f60*/  LOP3.LUT R28, R13, 0x7ff00000, RZ, 0xc0, !PT ;  /* 0x7ff000000d1c7812 */ /* 0x000fc600078ec0ff */
[----:B------:R-:W0:Y:S01]  /*1f70*/  @!P1 DMUL R2, R12, 8.98846567431157953865e+307 ;  /* 0x7fe000000c029828 */ /* 0x000e220000000000 */
[----:B------:R-:W-:Y:S01]  /*1f80*/  ISETP.GE.U32.AND P2, PT, R25, R28, PT ;  /* 0x0000001c1900720c */ /* 0x000fe20003f46070 */
[----:B------:R-:W-:Y:S02]  /*1f90*/  IMAD.MOV.U32 R27, RZ, RZ, R25 ;  /* 0x000000ffff1b7224 */ /* 0x000fe400078e0019 */
[----:B------:R-:W-:Y:S01]  /*1fa0*/  @!P3 LOP3.LUT R16, R13, 0x7ff00000, RZ, 0xc0, !PT ;  /* 0x7ff000000d10b812 */ /* 0x000fe200078ec0ff */
[----:B------:R-:W-:Y:S01]  /*1fb0*/  @!P3 IMAD.MOV.U32 R22, RZ, RZ, RZ ;  /* 0x000000ffff16b224 */ /* 0x000fe200078e00ff */
[----:B0-----:R-:W0:Y:S01]  /*1fc0*/  MUFU.RCP64H R19, R3 ;  /* 0x0000000300137308 */ /* 0x001e220000001800 */
[----:B------:R-:W-:Y:S02]  /*1fd0*/  SEL R17, R26, 0x63400000, !P2 ;  /* 0x634000001a117807 */ /* 0x000fe40005000000 */
[----:B------:R-:W-:Y:S01]  /*1fe0*/  @!P3 ISETP.GE.U32.AND P4, PT, R25, R16, PT ;  /* 0x000000101900b20c */ /* 0x000fe20003f86070 */
[----:B------:R-:W-:Y:S01]  /*1ff0*/  IMAD.MOV.U32 R16, RZ, RZ, R14 ;  /* 0x000000ffff107224 */ /* 0x000fe200078e000e */
[----:B------:R-:W-:-:S02]  /*2000*/  LOP3.LUT R17, R17, 0x800fffff, R15, 0xf8, !PT ;  /* 0x800fffff11117812 */ /* 0x000fc400078ef80f */
[----:B------:R-:W-:Y:S02]  /*2010*/  @!P3 SEL R23, R26, 0x63400000, !P4 ;  /* 0x634000001a17b807 */ /* 0x000fe40006000000 */
[----:B------:R-:W-:Y:S02]  /*2020*/  @!P1 LOP3.LUT R28, R3, 0x7ff00000, RZ, 0xc0, !PT ;  /* 0x7ff00000031c9812 */ /* 0x000fe400078ec0ff */
[----:B------:R-:W-:Y:S02]  /*2030*/  @!P3 LOP3.LUT R23, R23, 0x80000000, R15, 0xf8, !PT ;  /* 0x800000001717b812 */ /* 0x000fe400078ef80f */
[----:B------:R-:W-:Y:S02]  /*2040*/  IADD3 R29, R28, -0x1, RZ ;  /* 0xffffffff1c1d7810 */ /* 0x000fe40007ffe0ff */
[----:B------:R-:W-:Y:S01]  /*2050*/  @!P3 LOP3.LUT R23, R23, 0x100000, RZ, 0xfc, !PT ;  /* 0x001000001717b812 */ /* 0x000fe200078efcff */
[----:B0-----:R-:W0:-:S05]  /*2060*/  DFMA R20, R18, -R2, 1 ;  /* 0x3ff000001214742b */ /* 0x001e0a0000000802 */
[----:B------:R-:W-:-:S04]  /*2070*/  @!P3 DFMA R16, R16, 2, -R22 ;  /* 0x400000001010b82b */ /* 0x000fc80000000816 */
[----:B0-----:R-:W0:-:S06]  /*2080*/  DFMA R20, R20, R20, R20 ;  /* 0x000000141414722b */ /* 0x001e0c0000000014 */
[----:B0-----:R-:W0:Y:S01]  /*2090*/  DFMA R18, R18, R20, R18 ;  /* 0x000000141212722b */ /* 0x001e220000000012 */
[----:B------:R-:W-:-:S04]  /*20a0*/  @!P3 LOP3.LUT R27, R17, 0x7ff00000, RZ, 0xc0, !PT ;  /* 0x7ff00000111bb812 */ /* 0x000fc800078ec0ff */
[----:B------:R-:W-:Y:S01]  /*20b0*/  IADD3 R22, R27, -0x1, RZ ;  /* 0xffffffff1b167810 */ /* 0x000fe20007ffe0ff */
[----:B0-----:R-:W0:-:S03]  /*20c0*/  DFMA R20, R18, -R2, 1 ;  /* 0x3ff000001214742b */ /* 0x001e060000000802 */
[----:B------:R-:W-:-:S03]  /*20d0*/  ISETP.GT.U32.AND P1, PT, R22, 0x7feffffe, PT ;  /* 0x7feffffe1600780c */ /* 0x000fc60003f24070 */
[----:B0-----:R-:W0:Y:S01]  /*20e0*/  DFMA R18, R18, R20, R18 ;  /* 0x000000141212722b */ /* 0x001e220000000012 */
[----:B------:R-:W-:-:S05]  /*20f0*/  ISETP.GT.U32.OR P1, PT, R29, 0x7feffffe, P1 ;  /* 0x7feffffe1d00780c */ /* 0x000fca0000f24470 */
[----:B0-----:R-:W0:-:S06]  /*2100*/  DMUL R20, R18, R16 ;  /* 0x0000001012147228 */ /* 0x001e0c0000000000 */
[----:B0-----:R-:W0:-:S06]  /*2110*/  DFMA R22, R20, -R2, R16 ;  /* 0x800000021416722b */ /* 0x001e0c0000000010 */
[----:B0-----:R0:W1:Y:S01]  /*2120*/  DFMA R22, R18, R22, R20 ;  /* 0x000000161216722b */ /* 0x0010620000000014 */
[----:B------:R-:W-:Y:S05]  /*2130*/  @P1 BRA `(.L_x_173) ;  /* 0x000001c000001947 */ /* 0x000fea0003800000 */
[----:B0-----:R-:W-:-:S04]  /*2140*/  LOP3.LUT R18, R13, 0x7ff00000, RZ, 0xc0, !PT ;  /* 0x7ff000000d127812 */ /* 0x001fc800078ec0ff */
        /* <DEDUP_REMOVED lines=8> */
[----:B-1----:R-:W0:-:S10]  /*21d0*/  DMUL R18, R22, R14 ;  /* 0x0000000e16127228 */ /* 0x002e140000000000 */
        /* <DEDUP_REMOVED lines=18> */
.L_x_173:
        /* <DEDUP_REMOVED lines=16> */
.L_x_176:
[----:B0-----:R-:W-:Y:S01]  /*2400*/  LOP3.LUT R19, R13, 0x80000, RZ, 0xfc, !PT ;  /* 0x000800000d137812 */ /* 0x001fe200078efcff */
[----:B------:R-:W-:Y:S01]  /*2410*/  IMAD.MOV.U32 R18, RZ, RZ, R12 ;  /* 0x000000ffff127224 */ /* 0x000fe200078e000c */
[----:B------:R-:W-:Y:S05]  /*2420*/  BRA `(.L_x_174) ;  /* 0x0000002000007947 */ /* 0x000fea0003800000 */
.L_x_175:
[----:B0-----:R-:W-:Y:S01]  /*2430*/  LOP3.LUT R19, R15, 0x80000, RZ, 0xfc, !PT ;  /* 0x000800000f137812 */ /* 0x001fe200078efcff */
[----:B------:R-:W-:Y:S02]  /*2440*/  IMAD.MOV.U32 R18, RZ, RZ, R14 ;  /* 0x000000ffff127224 */ /* 0x000fe400078e000e */
.L_x_174:
[----:B------:R-:W-:Y:S05]  /*2450*/  BSYNC B2 ;  /* 0x0000000000027941 */ /* 0x000fea0003800000 */
.L_x_172:
[----:B------:R-:W-:Y:S02]  /*2460*/  IMAD.MOV.U32 R25, RZ, RZ, 0x0 ;  /* 0x00000000ff197424 */ /* 0x000fe400078e00ff */
[----:B------:R-:W-:-:S02]  /*2470*/  IMAD.MOV.U32 R14, RZ, RZ, R18 ;  /* 0x000000ffff0e7224 */ /* 0x000fc400078e0012 */
[----:B------:R-:W-:Y:S01]  /*2480*/  IMAD.MOV.U32 R15, RZ, RZ, R19 ;  /* 0x000000ffff0f7224 */ /* 0x000fe200078e0013 */
[----:B------:R-:W-:Y:S06]  /*2490*/  RET.REL.NODEC R24 `(_ZN2at6native55_GLOBAL__N__6c1c77d0_17_DistanceKernel_cu_7dd49032_311431cdist_backward_kernel_cuda_implIdNS1_5distsIdE1pEEEvPT_PKS6_S9_S9_S9_S6_lllllll) ;  /* 0xffffdb6018007950 */ /* 0x000fec0003c3ffff */
        .weak           $__internal_12_$__cuda_sm20_div_s64
        .type           $__internal_12_$__cuda_sm20_div_s64,@function
        .size           $__internal_12_$__cuda_sm20_div_s64,($_ZN2at6native55_GLOBAL__N__6c1c77d0_17_DistanceKernel_cu_7dd49032_311431cdist_backward_kernel_cuda_implIdNS1_5distsIdE1pEEEvPT_PKS6_S9_S9_S9_S6_lllllll$__internal_accurate_pow - $__internal_12_$__cuda_sm20_div_s64)
$__internal_12_$__cuda_sm20_div_s64:
        /* <DEDUP_REMOVED lines=34> */
[-C--:B------:R-:W-:Y:S02]  /*26c0*/  SEL R18, R18, R13.reuse, !P3 ;  /* 0x0000000d12127207 */ /* 0x080fe40005800000 */
[----:B------:R-:W-:Y:S01]  /*26d0*/  LOP3.LUT R13, R10, R13, RZ, 0x3c, !PT ;  /* 0x0000000d0a0d7212 */ /* 0x000fe200078e3cff */
        /* <DEDUP_REMOVED lines=37> */
[----:B------:R-:W-:Y:S02]  /*2930*/  IADD3 R9, P2, RZ, -R8, RZ ;  /* 0x80000008ff097210 */ /* 0x000fe40007f5e0ff */
[----:B------:R-:W-:-:S03]  /*2940*/  ISETP.NE.U32.AND P0, PT, R12, RZ, PT ;  /* 0x000000ff0c00720c */ /* 0x000fc60003f05070 */
[----:B------:R-:W-:Y:S01]  /*2950*/  IMAD.X R12, RZ, RZ, ~R15, P2 ;  /* 0x000000ffff0c7224 */ /* 0x000fe200010e0e0f */
[----:B------:R-:W-:Y:S02]  /*2960*/  ISETP.NE.AND.EX P0, PT, R10, RZ, PT, P0 ;  /* 0x000000ff0a00720c */ /* 0x000fe40003f05300 */
[----:B------:R-:W-:Y:S01]  /*2970*/  SEL R10, R9, R8, !P1 ;  /* 0x00000008090a7207 */ /* 0x000fe20004800000 */
[----:B------:R-:W-:Y:S01]  /*2980*/  IMAD.MOV.U32 R8, RZ, RZ, R4 ;  /* 0x000000ffff087224 */ /* 0x000fe200078e0004 */
[----:B------:R-:W-:Y:S01]  /*2990*/  SEL R15, R12, R15, !P1 ;  /* 0x0000000f0c0f7207 */ /* 0x000fe20004800000 */
[----:B------:R-:W-:Y:S01]  /*29a0*/  IMAD.MOV.U32 R9, RZ, RZ, 0x0 ;  /* 0x00000000ff097424 */ /* 0x000fe200078e00ff */
[----:B------:R-:W-:Y:S02]  /*29b0*/  SEL R10, R10, 0xffffffff, P0 ;  /* 0xffffffff0a0a7807 */ /* 0x000fe40000000000 */
[----:B------:R-:W-:Y:S01]  /*29c0*/  SEL R15, R15, 0xffffffff, P0 ;  /* 0xffffffff0f0f7807 */ /* 0x000fe20000000000 */
[----:B------:R-:W-:Y:S06]  /*29d0*/  RET.REL.NODEC R8 `(_ZN2at6native55_GLOBAL__N__6c1c77d0_17_DistanceKernel_cu_7dd49032_311431cdist_backward_kernel_cuda_implIdNS1_5distsIdE1pEEEvPT_PKS6_S9_S9_S9_S6_lllllll) ;  /* 0xffffd62008007950 */ /* 0x000fec0003c3ffff */
        .type           $_ZN2at6native55_GLOBAL__N__6c1c77d0_17_DistanceKernel_cu_7dd49032_311431cdist_backward_kernel_cuda_implIdNS1_5distsIdE1pEEEvPT_PKS6_S9_S9_S9_S6_lllllll$__internal_accurate_pow,@function
        .size           $_ZN2at6native55_GLOBAL__N__6c1c77d0_17_DistanceKernel_cu_7dd49032_311431cdist_backward_kernel_cuda_implIdNS1_5distsIdE1pEEEvPT_PKS6_S9_S9_S9_S6_lllllll$__internal_accurate_pow,(.L_x_752 - $_ZN2at6native55_GLOBAL__N__6c1c77d0_17_DistanceKernel_cu_7dd49032_311431cdist_backward_kernel_cuda_implIdNS1_5distsIdE1pEEEvPT_PKS6_S9_S9_S9_S6_lllllll$__internal_accurate_pow)
$_ZN2at6native55_GLOBAL__N__6c1c77d0_17_DistanceKernel_cu_7dd49032_311431cdist_backward_kernel_cuda_implIdNS1_5distsIdE1pEEEvPT_PKS6_S9_S9_S9_S6_lllllll$__internal_accurate_pow:
[----:B------:R-:W-:Y:S01]  /*29e0*/  SHF.R.U32.HI R36, RZ, 0x14, R17 ;  /* 0x00000014ff247819 */ /* 0x000fe20000011611 */
[----:B------:R-:W-:-:S03]  /*29f0*/  IMAD.MOV.U32 R22, RZ, RZ, R16 ;  /* 0x000000ffff167224 */ /* 0x000fc600078e0010 */
[----:B------:R-:W-:-:S13]  /*2a00*/  ISETP.NE.AND P2, PT, R36, RZ, PT ;  /* 0x000000ff2400720c */ /* 0x000fda0003f45270 */
[----:B------:R0:W1:Y:S02]  /*2a10*/  @!P2 DMUL R26, R16, 1.80143985094819840000e+16 ;  /* 0x43500000101aa828 */ /* 0x0000640000000000 */
[----:B0-----:R-:W-:-:S08]  /*2a20*/  IMAD.MOV.U32 R16, RZ, RZ, RZ ;  /* 0x000000ffff107224 */ /* 0x001fd000078e00ff */
[----:B-1----:R-:W-:Y:S01]  /*2a30*/  @!P2 IMAD.MOV.U32 R17, RZ, RZ, R27 ;  /* 0x000000ffff11a224 */ /* 0x002fe200078e001b */
        /* <DEDUP_REMOVED lines=12> */
[----:B0-----:R-:W0:-:S06]  /*2b00*/  DFMA R20, R16, R20, R16 ;  /* 0x000000141014722b */ /* 0x001e0c0000000010 */
[----:B0-----:R-:W0:-:S06]  /*2b10*/  DMUL R16, R20, R22 ;  /* 0x0000001614107228 */ /* 0x001e0c0000000000 */
[----:B0-----:R-:W0:-:S06]  /*2b20*/  DFMA R16, R20, R22, R16 ;  /* 0x000000161410722b */ /* 0x001e0c0000000010 */
[----:B0-----:R-:W0:-:S04]  /*2b30*/  DADD R18, R22, -R16 ;  /* 0x0000000016127229 */ /* 0x001e080000000810 */
[----:B------:R-:W-:-:S04]  /*2b40*/  DMUL R28, R16, R16 ;  /* 0x00000010101c7228 */ /* 0x000fc80000000000 */
[----:B0-----:R-:W0:-:S06]  /*2b50*/  DADD R18, R18, R18 ;  /* 0x0000000012127229 */ /* 0x001e0c0000000012 */
[----:B0-----:R0:W1:Y:S02]  /*2b60*/  DFMA R18, R22, -R16, R18 ;  /* 0x800000101612722b */ /* 0x0010640000000012 */
[----:B0-----:R-:W-:Y:S02]  /*2b70*/  IMAD.MOV.U32 R22, RZ, RZ, 0x7d2cafe2 ;  /* 0x7d2cafe2ff167424 */ /* 0x001fe400078e00ff */
[----:B------:R-:W-:Y:S02]  /*2b80*/  IMAD.MOV.U32 R23, RZ, RZ, 0x3eb0f5ff ;  /* 0x3eb0f5ffff177424 */ /* 0x000fe400078e00ff */
[----:B-1----:R-:W-:-:S04]  /*2b90*/  DMUL R18, R20, R18 ;  /* 0x0000001214127228 */ /* 0x002fc80000000000 */
[----:B------:R-:W0:-:S06]  /*2ba0*/  DFMA R22, R28, R22, c[0x2][0x0] ;  /* 0x008000001c16762b */ /* 0x000e0c0000000016 */
[----:B0-----:R-:W0:Y:S01]  /*2bb0*/  DFMA R24, R28, R22, c[0x2][0x8] ;  /* 0x008002001c18762b */ /* 0x001e220000000016 */
[----:B------:R-:W-:Y:S01]  /*2bc0*/  IADD3 R27, R19, 0x100000, RZ ;  /* 0x00100000131b7810 */ /* 0x000fe20007ffe0ff */
[----:B------:R-:W-:-:S04]  /*2bd0*/  IMAD.MOV.U32 R26, RZ, RZ, R18 ;  /* 0x000000ffff1a7224 */ /* 0x000fc800078e0012 */
[----:B0-----:R-:W0:-:S06]  /*2be0*/  DFMA R24, R28, R24, c[0x2][0x10] ;  /* 0x008004001c18762b */ /* 0x001e0c0000000018 */
[----:B0-----:R-:W0:-:S06]  /*2bf0*/  DFMA R24, R28, R24, c[0x2][0x18] ;  /* 0x008006001c18762b */ /* 0x001e0c0000000018 */
[----:B0-----:R-:W0:-:S06]  /*2c00*/  DFMA R24, R28, R24, c[0x2][0x20] ;  /* 0x008008001c18762b */ /* 0x001e0c0000000018 */
[----:B0-----:R-:W0:-:S06]  /*2c10*/  DFMA R24, R28, R24, c[0x2][0x28] ;  /* 0x00800a001c18762b */ /* 0x001e0c0000000018 */
[----:B0-----:R-:W0:-:S06]  /*2c20*/  DFMA R20, R28, R24, c[0x2][0x30] ;  /* 0x00800c001c14762b */ /* 0x001e0c0000000018 */
[----:B0-----:R-:W0:-:S06]  /*2c30*/  DADD R22, -R20, c[0x2][0x30] ;  /* 0x00800c0014167629 */ /* 0x001e0c0000000100 */
[----:B0-----:R-:W0:-:S04]  /*2c40*/  DFMA R22, R28, R24, R22 ;  /* 0x000000181c16722b */ /* 0x001e080000000016 */
[----:B------:R-:W1:-:S04]  /*2c50*/  DMUL R24, R16, R16 ;  /* 0x0000001010187228 */ /* 0x000e480000000000 */
[----:B0-----:R-:W-:-:S04]  /*2c60*/  DADD R22, RZ, R22 ;  /* 0x00000000ff167229 */ /* 0x001fc80000000016 */
[----:B-1----:R-:W0:-:S06]  /*2c70*/  DFMA R28, R16, R16, -R24 ;  /* 0x00000010101c722b */ /* 0x002e0c0000000818 */
[----:B0-----:R-:W-:-:S04]  /*2c80*/  DFMA R26, R16, R26, R28 ;  /* 0x0000001a101a722b */ /* 0x001fc8000000001c */
[----:B------:R-:W0:-:S06]  /*2c90*/  DMUL R28, R16, R24 ;  /* 0x00000018101c7228 */ /* 0x000e0c0000000000 */
[----:B0-----:R-:W0:-:S06]  /*2ca0*/  DFMA R30, R16, R24, -R28 ;  /* 0x00000018101e722b */ /* 0x001e0c000000081c */
[----:B0-----:R-:W0:-:S06]  /*2cb0*/  DFMA R30, R18, R24, R30 ;  /* 0x00000018121e722b */ /* 0x001e0c000000001e */
[----:B0-----:R-:W-:-:S04]  /*2cc0*/  DFMA R26, R16, R26, R30 ;  /* 0x0000001a101a722b */ /* 0x001fc8000000001e */
[----:B------:R-:W0:-:S06]  /*2cd0*/  DADD R30, R22, c[0x2][0x38] ;  /* 0x00800e00161e7629 */ /* 0x000e0c0000000000 */
[----:B0-----:R-:W0:-:S06]  /*2ce0*/  DADD R22, R20, R30 ;  /* 0x0000000014167229 */ /* 0x001e0c000000001e */
[----:B0-----:R-:W0:-:S04]  /*2cf0*/  DADD R20, R20, -R22 ;  /* 0x0000000014147229 */ /* 0x001e080000000816 */
        /* <DEDUP_REMOVED lines=11> */
[C---:B0-----:R-:W-:Y:S02]  /*2db0*/  IADD3 R22, R36.reuse, -0x3ff, RZ ;  /* 0xfffffc0124167810 */ /* 0x041fe40007ffe0ff */
[----:B------:R-:W-:Y:S02]  /*2dc0*/  @P3 IADD3 R22, R36, -0x3fe, RZ ;  /* 0xfffffc0224163810 */ /* 0x000fe40007ffe0ff */
[----:B-1----:R0:W1:Y:S02]  /*2dd0*/  DADD R24, R24, R16 ;  /* 0x0000000018187229 */ /* 0x0020640000000010 */
[----:B0-----:R-:W-:Y:S01]  /*2de0*/  LOP3.LUT R16, R22, 0x80000000, RZ, 0x3c, !PT ;  /* 0x8000000016107812 */ /* 0x001fe200078e3cff */
[----:B------:R-:W-:-:S03]  /*2df0*/  IMAD.MOV.U32 R17, RZ, RZ, 0x43300000 ;  /* 0x43300000ff117424 */ /* 0x000fc600078e00ff */
[----:B-1----:R-:W0:-:S04]  /*2e00*/  DADD R24, R18, R24 ;  /* 0x0000000012187229 */ /* 0x002e080000000018 */
[----:B------:R-:W-:-:S04]  /*2e10*/  DADD R18, R16, c[0x2][0x40] ;  /* 0x0080100010127629 */ /* 0x000fc80000000000 */
[----:B0-----:R-:W0:-:S06]  /*2e20*/  DADD R22, R20, R24 ;  /* 0x0000000014167229 */ /* 0x001e0c0000000018 */
[----:B0-----:R-:W0:-:S04]  /*2e30*/  DFMA R16, R18, c[0x2][0x48], R22 ;  /* 0x0080120012107a2b */ /* 0x001e080000000016 */
[----:B------:R-:W1:-:S04]  /*2e40*/  DADD R26, R20, -R22 ;  /* 0x00000000141a7229 */ /* 0x000e480000000816 */
[----:B0-----:R-:W0:-:S04]  /*2e50*/  DFMA R20, -R18, c[0x2][0x48], R16 ;  /* 0x0080120012147a2b */ /* 0x001e080000000110 */
[----:B-1----:R-:W-:-:S04]  /*2e60*/  DADD R26, R24, R26 ;  /* 0x00000000181a7229 */ /* 0x002fc8000000001a */
[----:B0-----:R0:W1:Y:S02]  /*2e70*/  DADD R20, -R22, R20 ;  /* 0x0000000016147229 */ /* 0x0010640000000114 */
[C---:B0-----:R-:W-:Y:S01]  /*2e80*/  IMAD.SHL.U32 R22, R3.reuse, 0x2, RZ ;  /* 0x0000000203167824 */ /* 0x041fe200078e00ff */
[----:B------:R-:W-:-:S03]  /*2e90*/  LOP3.LUT R23, R3, 0xff0fffff, RZ, 0xc0, !PT ;  /* 0xff0fffff03177812 */ /* 0x000fc600078ec0ff */
[----:B-1----:R-:W0:Y:S01]  /*2ea0*/  DADD R20, R26, -R20 ;  /* 0x000000001a147229 */ /* 0x002e220000000814 */
[----:B------:R-:W-:Y:S01]  /*2eb0*/  ISETP.GT.U32.AND P2, PT, R22, -0x2000001, PT ;  /* 0xfdffffff1600780c */ /* 0x000fe20003f44070 */
[----:B------:R-:W-:-:S03]  /*2ec0*/  IMAD.MOV.U32 R22, RZ, RZ, 0x652b82fe ;  /* 0x652b82feff167424 */ /* 0x000fc600078e00ff */
[----:B------:R-:W-:Y:S01]  /*2ed0*/  SEL R3, R23, R3, P2 ;  /* 0x0000000317037207 */ /* 0x000fe20001000000 */
[----:B0-----:R-:W0:Y:S01]  /*2ee0*/  DFMA R20, R18, c[0x2][0x50], R20 ;  /* 0x0080140012147a2b */ /* 0x001e220000000014 */
[----:B------:R-:W-:-:S05]  /*2ef0*/  IMAD.MOV.U32 R23, RZ, RZ, 0x3ff71547 ;  /* 0x3ff71547ff177424 */ /* 0x000fca00078e00ff */
[----:B0-----:R-:W0:-:S06]  /*2f00*/  DADD R18, R16, R20 ;  /* 0x0000000010127229 */ /* 0x001e0c0000000014 */
[----:B0-----:R-:W0:-:S04]  /*2f10*/  DADD R16, R16, -R18 ;  /* 0x0000000010107229 */ /* 0x001e080000000812 */
[----:B------:R-:W1:-:S04]  /*2f20*/  DMUL R26, R18, R2 ;  /* 0x00000002121a7228 */ /* 0x000e480000000000 */
[----:B0-----:R-:W-:-:S04]  /*2f30*/  DADD R16, R20, R16 ;  /* 0x0000000014107229 */ /* 0x001fc80000000010 */
[----:B-1----:R-:W0:-:S06]  /*2f40*/  DFMA R24, R18, R2, -R26 ;  /* 0x000000021218722b */ /* 0x002e0c000000081a */
[----:B0-----:R0:W1:Y:S02]  /*2f50*/  DFMA R24, R16, R2, R24 ;  /* 0x000000021018722b */ /* 0x0010640000000018 */
[----:B0-----:R-:W-:Y:S02]  /*2f60*/  IMAD.MOV.U32 R16, RZ, RZ, 0x69ce2bdf ;  /* 0x69ce2bdfff107424 */ /* 0x001fe400078e00ff */
[----:B------:R-:W-:Y:S02]  /*2f70*/  IMAD.MOV.U32 R17, RZ, RZ, 0x3e5ade15 ;  /* 0x3e5ade15ff117424 */ /* 0x000fe400078e00ff */
[----:B-1----:R-:W0:-:S06]  /*2f80*/  DADD R2, R26, R24 ;  /* 0x000000001a027229 */ /* 0x002e0c0000000018 */
        /* <DEDUP_REMOVED lines=26> */
[----:B------:R-:W-:Y:S02]  /*3130*/  @!P2 IMAD.IADD R22, R22, 0x1, -R21 ;  /* 0x000000011616a824 */ /* 0x000fe400078e0a15 */
[----:B------:R-:W-:-:S03]  /*3140*/  @!P2 IMAD R17, R21, 0x100000, R17 ;  /* 0x001000001511a824 */ /* 0x000fc600078e0211 */
[----:B------:R-:W-:Y:S01]  /*3150*/  @!P2 LEA R23, R22, 0x3ff00000, 0x14 ;  /* 0x3ff000001617a811 */ /* 0x000fe200078ea0ff */
[----:B------:R-:W-:-:S06]  /*3160*/  @!P2 IMAD.MOV.U32 R22, RZ, RZ, RZ ;  /* 0x000000ffff16a224 */ /* 0x000fcc00078e00ff */
[----:B------:R0:W1:-:S06]  /*3170*/  @!P2 DMUL R18, R16, R22 ;  /* 0x000000161012a228 */ /* 0x00004c0000000000 */
.L_x_177:
[----:B-1----:R-:W-:-:S04]  /*3180*/  DSETP.NEU.AND P2, PT, |R18|, +INF , PT ;  /* 0x7ff000001200742a */ /* 0x002fc80003f4d200 */
[----:B------:R-:W1:-:S06]  /*3190*/  DADD R2, R26, -R2 ;  /* 0x000000001a027229 */ /* 0x000e4c0000000802 */
[----:B-1----:R-:W1:-:S06]  /*31a0*/  DADD R2, R24, R2 ;  /* 0x0000000018027229 */ /* 0x002e4c0000000002 */
[----:B-1----:R1:W2:Y:S02]  /*31b0*/  @P2 DFMA R18, R2, R18, R18 ;  /* 0x000000120212222b */ /* 0x0022a40000000012 */
[----:B-1----:R-:W-:Y:S02]  /*31c0*/  IMAD.MOV.U32 R2, RZ, RZ, R32 ;  /* 0x000000ffff027224 */ /* 0x002fe400078e0020 */
[----:B------:R-:W-:-:S04]  /*31d0*/  IMAD.MOV.U32 R3, RZ, RZ, 0x0 ;  /* 0x00000000ff037424 */ /* 0x000fc800078e00ff */
[----:B--2---:R-:W-:Y:S05]  /*31e0*/  RET.REL.NODEC R2 `(_ZN2at6native55_GLOBAL__N__6c1c77d0_17_DistanceKernel_cu_7dd49032_311431cdist_backward_kernel_cuda_implIdNS1_5distsIdE1pEEEvPT_PKS6_S9_S9_S9_S6_lllllll) ;  /* 0xffffce1002007950 */ /* 0x004fea0003c3ffff */
.L_x_178:
        /* <DEDUP_REMOVED lines=9> */
.L_x_752:


//--------------------- .text._ZN2at6native55_GLOBAL__N__6c1c77d0_17_DistanceKernel_cu_7dd49032_311431pdist_backward_kernel_cuda_implIfNS1_5distsIfE3infEEEvPT_PKS6_S9_S9_llllS6_dd --------------------------
	.section	.text._ZN2at6native55_GLOBAL__N__6c1c77d0_17_DistanceKernel_cu_7dd49032_311431pdist_backward_kernel_cuda_implIfNS1_5distsIfE3infEEEvPT_PKS6_S9_S9_llllS6_dd,"ax",@progbits
	.sectioninfo	@"SHI_REGISTERS=26"
	.align	128
.text._ZN2at6native55_GLOBAL__N__6c1c77d0_17_DistanceKernel_cu_7dd49032_311431pdist_backward_kernel_cuda_implIfNS1_5distsIfE3infEEEvPT_PKS6_S9_S9_llllS6_dd:
        .type           _ZN2at6native55_GLOBAL__N__6c1c77d0_17_DistanceKernel_cu_7dd49032_311431pdist_backward_kernel_cuda_implIfNS1_5distsIfE3infEEEvPT_PKS6_S9_S9_llllS6_dd,@function
        .size           _ZN2at6native55_GLOBAL__N__6c1c77d0_17_DistanceKernel_cu_7dd49032_311431pdist_backward_kernel_cuda_implIfNS1_5distsIfE3infEEEvPT_PKS6_S9_S9_llllS6_dd,(.L_x_756 - _ZN2at6native55_GLOBAL__N__6c1c77d0_17_DistanceKernel_cu_7dd49032_311431pdist_backward_kernel_cuda_implIfNS1_5distsIfE3infEEEvPT_PKS6_S9_S9_llllS6_dd)
        .other          _ZN2at6native55_GLOBAL__N__6c1c77d0_17_DistanceKernel_cu_7dd49032_311431pdist_backward_kernel_cuda_implIfNS1_5distsIfE3infEEEvPT_PKS6_S9_S9_llllS6_dd,@"STO_CUDA_ENTRY STV_DEFAULT"
_ZN2at6native55_GLOBAL__N__6c1c77d0_17_DistanceKernel_cu_7dd49032_311431pdist_backward_kernel_cuda_implIfNS1_5distsIfE3infEEEvPT_PKS6_S9_S9_llllS6_dd:
[----:B------:R-:W-:Y:S02]  /*0000*/  IMAD.MOV.U32 R1, RZ, RZ, c[0x0][0x28] ;  /* 0x00000a00ff017624 */ /* 0x000fe400078e00ff */
[----:B------:R-:W0:Y:S01]  /*0010*/  S2R R10, SR_TID.X ;  /* 0x00000000000a7919 */ /* 0x000e220000002100 */
[----:B------:R-:W-:-:S03]  /*0020*/  IMAD.MOV.U32 R11, RZ, RZ, RZ ;  /* 0x000000ffff0b7224 */ /* 0x000fc600078e00ff */
[----:B------:R-:W0:Y:S02]  /*0030*/  S2R R3, SR_CTAID.X ;  /* 0x0000000000037919 */ /* 0x000e240000002500 */
[----:B0-----:R-:W-:-:S05]  /*0040*/  IMAD.WIDE.U32 R10, R3, c[0x0][0x0], R10 ;  /* 0x00000000030a7a25 */ /* 0x001fca00078e000a */
[----:B------:R-:W-:-:S04]  /*0050*/  ISETP.GE.U32.AND P0, PT, R10, c[0x0][0x198], PT ;  /* 0x000066000a007a0c */ /* 0x000fc80003f06070 */
[----:B------:R-:W-:-:S13]  /*0060*/  ISETP.GE.AND.EX P0, PT, R11, c[0x0][0x19c], PT, P0 ;  /* 0x000067000b007a0c */ /* 0x000fda0003f06300 */
[----:B------:R-:W-:Y:S05]  /*0070*/  @P0 EXIT ;  /* 0x000000000000094d */ /* 0x000fea0003800000 */
[C---:B------:R-:W-:Y:S01]  /*0080*/  SHF.L.U64.HI R13, R10.reuse, 0x1, R11 ;  /* 0x000000010a0d7819 */ /* 0x040fe2000001020b */
[----:B------:R-:W-:Y:S01]  /*0090*/  IMAD.SHL.U32 R12, R10, 0x2, RZ ;  /* 0x000000020a0c7824 */ /* 0x000fe200078e00ff */
[----:B------:R-:W-:Y:S01]  /*00a0*/  MOV R9, 0x3fd80000 ;  /* 0x3fd8000000097802 */ /* 0x000fe20000000f00 */
[----:B------:R-:W-:Y:S01]  /*00b0*/  IMAD.MOV.U32 R8, RZ, RZ, 0x0 ;  /* 0x00000000ff087424 */ /* 0x000fe200078e00ff */
[----:B------:R-:W-:Y:S01]  /*00c0*/  BSSY B0, `(.L_x_179) ;  /* 0x0000013000007945 */ /* 0x000fe20003800000 */
[----:B------:R-:W0:Y:S02]  /*00d0*/  I2F.F64.S64 R2, R12 ;  /* 0x0000000c00027312 */ /* 0x000e240000301c00 */
[----:B0-----:R-:W0:-:S06]  /*00e0*/  DADD R2, -R2, c[0x0][0x1b0] ;  /* 0x00006c0002027629 */ /* 0x001e0c0000000100 */
[----:B0-----:R-:W0:Y:S04]  /*00f0*/  MUFU.RSQ64H R5, R3 ;  /* 0x0000000300057308 */ /* 0x001e280000001c00 */
[----:B------:R-:W-:-:S04]  /*0100*/  IADD3 R4, R3, -0x3500000, RZ ;  /* 0xfcb0000003047810 */ /* 0x000fc80007ffe0ff */
[----:B------:R-:W-:Y:S02]  /*0110*/  ISETP.GE.U32.AND P0, PT, R4, 0x7ca00000, PT ;  /* 0x7ca000000400780c */ /* 0x000fe40003f06070 */
[----:B0-----:R-:W0:-:S06]  /*0120*/  DMUL R6, R4, R4 ;  /* 0x0000000404067228 */ /* 0x001e0c0000000000 */
[----:B0-----:R-:W0:-:S06]  /*0130*/  DFMA R6, R2, -R6, 1 ;  /* 0x3ff000000206742b */ /* 0x001e0c0000000806 */
[----:B0-----:R-:W-:-:S04]  /*0140*/  DFMA R8, R6, R8, 0.5 ;  /* 0x3fe000000608742b */ /* 0x001fc80000000008 */
[----:B------:R-:W0:-:S06]  /*0150*/  DMUL R6, R4, R6 ;  /* 0x0000000604067228 */ /* 0x000e0c0000000000 */
[----:B0-----:R-:W0:-:S06]  /*0160*/  DFMA R6, R8, R6, R4 ;  /* 0x000000060806722b */ /* 0x001e0c0000000004 */
[----:B0-----:R-:W0:-:S04]  /*0170*/  DMUL R8, R2, R6 ;  /* 0x0000000602087228 */ /* 0x001e080000000000 */
[----:B------:R-:W-:Y:S01]  /*0180*/  IADD3 R17, R7, -0x100000, RZ ;  /* 0xfff0000007117810 */ /* 0x000fe20007ffe0ff */
[----:B------:R-:W-:Y:S01]  /*0190*/  IMAD.MOV.U32 R16, RZ, RZ, R6 ;  /* 0x000000ffff107224 */ /* 0x000fe200078e0006 */
[----:B0-----:R-:W0:-:S06]  /*01a0*/  DFMA R12, R8, -R8, R2 ;  /* 0x80000008080c722b */ /* 0x001e0c0000000002 */
[----:B0-----:R0:W1:Y:S01]  /*01b0*/  DFMA R14, R12, R16, R8 ;  /* 0x000000100c0e722b */ /* 0x0010620000000008 */
[----:B------:R-:W-:Y:S05]  /*01c0*/  @!P0 BRA `(.L_x_180) ;  /* 0x0000002000008947 */ /* 0x000fea0003800000 */
[----:B------:R-:W-:-:S05]  /*01d0*/  MOV R0, 0x1f0 ;  /* 0x000001f000007802 */ /* 0x000fca0000000f00 */
[----:B01----:R-:W-:Y:S05]  /*01e0*/  CALL.REL.NOINC `($__internal_13_$__cuda_sm20_dsqrt_rn_f64_mediumpath_v1) ;  /* 0x0000076000007944 */ /* 0x003fea0003c00000 */
.L_x_180:
[----:B------:R-:W-:Y:S05]  /*01f0*/  BSYNC B0 ;  /* 0x0000000000007941 */ /* 0x000fea0003800000 */
.L_x_179:
[----:B------:R-:W2:Y:S01]  /*0200*/  S2R R4, SR_TID.Y ;  /* 0x0000000000047919 */ /* 0x000ea20000002200 */
[----:B01----:R-:W0:Y:S01]  /*0210*/  DADD R12, -R14, c[0x0][0x1a8] ;  /* 0x00006a000e0c7629 */ /* 0x003e220000000100 */
[----:B------:R-:W-:Y:S02]  /*0220*/  IMAD.MOV.U32 R3, RZ, RZ, c[0x0][0x190] ;  /* 0x00006400ff037624 */ /* 0x000fe400078e00ff */
[----:B------:R-:W2:Y:S07]  /*0230*/  S2R R5, SR_CTAID.Y ;  /* 0x0000000000057919 */ /* 0x000eae0000002600 */
[----:B0-----:R-:W0:Y:S02]  /*0240*/  F2I.S64.F64.TRUNC R12, R12 ;  /* 0x0000000c000c7311 */ /* 0x001e24000030d900 */
[----:B0-----:R-:W-:-:S02]  /*0250*/  IMAD R7, R13, c[0x0][0x190], RZ ;  /* 0x000064000d077a24 */ /* 0x001fc400078e02ff */
[----:B--2---:R-:W-:Y:S02]  /*0260*/  IMAD R4, R5, c[0x0][0x4], R4 ;  /* 0x0000010005047a24 */ /* 0x004fe400078e0204 */
[C---:B------:R-:W-:Y:S02]  /*0270*/  IMAD R15, R12.reuse, c[0x0][0x194], R7 ;  /* 0x000065000c0f7a24 */ /* 0x040fe400078e0207 */
[----:B------:R-:W-:Y:S01]  /*0280*/  IMAD.WIDE.U32 R2, R12, R3, c[0x0][0x190] ;  /* 0x000064000c027625 */ /* 0x000fe200078e0003 */
[----:B------:R-:W-:-:S03]  /*0290*/  SHF.R.S32.HI R5, RZ, 0x1f, R4 ;  /* 0x0000001fff057819 */ /* 0x000fc60000011404 */
[----:B------:R-:W-:Y:S02]  /*02a0*/  IMAD.IADD R9, R3, 0x1, R15 ;  /* 0x0000000103097824 */ /* 0x000fe400078e020f */
[----:B------:R-:W-:-:S05]  /*02b0*/  IMAD.WIDE.U32 R6, R12, c[0x0][0x190], R4 ;  /* 0x000064000c067a25 */ /* 0x000fca00078e0004 */
[----:B------:R-:W-:Y:S02]  /*02c0*/  IADD3 R16, R15, R7, RZ ;  /* 0x000000070f107210 */ /* 0x000fe40007ffe0ff */
[----:B------:R-:W-:-:S04]  /*02d0*/  ISETP.GE.U32.AND P0, PT, R6, R2, PT ;  /* 0x000000020600720c */ /* 0x000fc80003f06070 */
[----:B------:R-:W-:-:S13]  /*02e0*/  ISETP.GE.AND.EX P0, PT, R16, R9, PT, P0 ;  /* 0x000000091000720c */ /* 0x000fda0003f06300 */
[----:B------:R-:W-:Y:S05]  /*02f0*/  @P0 EXIT ;  /* 0x000000000000094d */ /* 0x000fea0003800000 */
[----:B------:R-:W-:Y:S01]  /*0300*/  IMAD R3, R11, c[0x0][0x180], RZ ;  /* 0x000060000b037a24 */ /* 0x000fe200078e02ff */
[C---:B------:R-:W-:Y:S01]  /*0310*/  LEA R20, P1, R10.reuse, c[0x0][0x178], 0x2 ;  /* 0x00005e000a147a11 */ /* 0x040fe200078210ff */
[C---:B------:R-:W-:Y:S01]  /*0320*/  IMAD.WIDE.U32 R14, R10.reuse, c[0x0][0x180], RZ ;  /* 0x000060000a0e7a25 */ /* 0x040fe200078e00ff */
[----:B------:R-:W-:Y:S02]  /*0330*/  ULDC.64 UR6, c[0x0][0x118] ;  /* 0x0000460000067ab9 */ /* 0x000fe40000000a00 */
[C---:B------:R-:W-:Y:S01]  /*0340*/  LEA.HI.X R21, R10.reuse, c[0x0][0x17c], R11, 0x2, P1 ;  /* 0x00005f000a157a11 */ /* 0x040fe200008f140b */
[----:B------:R-:W-:Y:S01]  /*0350*/  IMAD R3, R10, c[0x0][0x184], R3 ;  /* 0x000061000a037a24 */ /* 0x000fe200078e0203 */
[----:B------:R-:W-:Y:S01]  /*0360*/  LEA R18, P0, R14, c[0x0][0x168], 0x2 ;  /* 0x00005a000e127a11 */ /* 0x000fe200078010ff */
[----:B------:R-:W-:Y:S02]  /*0370*/  IMAD R7, R13, R12, RZ ;  /* 0x0000000c0d077224 */ /* 0x000fe400078e02ff */
[----:B------:R-:W-:-:S02]  /*0380*/  IMAD.IADD R3, R15, 0x1, R3 ;  /* 0x000000010f037824 */ /* 0x000fc400078e0203 */
[----:B------:R-:W-:-:S03]  /*0390*/  IMAD R7, R12, R13, R7 ;  /* 0x0000000d0c077224 */ /* 0x000fc600078e0207 */
[----:B------:R-:W-:Y:S01]  /*03a0*/  LEA.HI.X R19, R14, c[0x0][0x16c], R3, 0x2, P0 ;  /* 0x00005b000e137a11 */ /* 0x000fe200000f1403 */
[-C--:B------:R-:W-:Y:S01]  /*03b0*/  IMAD.WIDE.U32 R14, R12, R12.reuse, R12 ;  /* 0x0000000c0c0e7225 */ /* 0x080fe200078e000c */
[----:B------:R-:W-:Y:S01]  /*03c0*/  IADD3 R23, P0, RZ, -R12, RZ ;  /* 0x8000000cff177210 */ /* 0x000fe20007f1e0ff */
[----:B------:R0:W5:Y:S02]  /*03d0*/  LDG.E R3, [R20.64] ;  /* 0x0000000614037981 */ /* 0x000164000c1e1900 */
[----:B------:R-:W-:Y:S02]  /*03e0*/  IMAD.IADD R7, R15, 0x1, R7 ;  /* 0x000000010f077824 */ /* 0x000fe400078e0207 */
[----:B------:R-:W-:Y:S01]  /*03f0*/  IMAD.X R8, RZ, RZ, ~R13, P0 ;  /* 0x000000ffff087224 */ /* 0x000fe200000e0e0d */
[----:B------:R1:W5:Y:S01]  /*0400*/  LDG.E R0, [R18.64] ;  /* 0x0000000612007981 */ /* 0x000362000c1e1900 */
[----:B------:R-:W-:Y:S01]  /*0410*/  IMAD.WIDE.U32 R10, R23, c[0x0][0x188], R10 ;  /* 0x00006200170a7a25 */ /* 0x000fe200078e000a */
[----:B------:R-:W-:Y:S01]  /*0420*/  LEA.HI R17, P0, R7, R14, RZ, 0x1 ;  /* 0x0000000e07117211 */ /* 0x000fe200078108ff */
[----:B------:R-:W-:-:S02]  /*0430*/  ULDC UR4, c[0x0][0x4] ;  /* 0x0000010000047ab9 */ /* 0x000fc40000000800 */
[----:B------:R-:W-:Y:S01]  /*0440*/  IMAD R14, R8, c[0x0][0x188], RZ ;  /* 0x00006200080e7a24 */ /* 0x000fe200078e02ff */
[----:B------:R-:W-:Y:S01]  /*0450*/  IADD3.X R8, RZ, R7, RZ, P0, !PT ;  /* 0x00000007ff087210 */ /* 0x000fe200007fe4ff */
[----:B------:R-:W-:Y:S01]  /*0460*/  IMAD.MOV.U32 R15, RZ, RZ, -0x2 ;  /* 0xfffffffeff0f7424 */ /* 0x000fe200078e00ff */
[----:B------:R-:W-:Y:S01]  /*0470*/  ULDC UR5, c[0x0][0x10] ;  /* 0x0000040000057ab9 */ /* 0x000fe20000000800 */
[----:B------:R-:W-:Y:S01]  /*0480*/  IMAD R14, R23, c[0x0][0x18c], R14 ;  /* 0x00006300170e7a24 */ /* 0x000fe200078e020e */
[--C-:B------:R-:W-:Y:S01]  /*0490*/  SHF.R.S64 R17, R17, 0x1, R8.reuse ;  /* 0x0000000111117819 */ /* 0x100fe20000001008 */
[----:B------:R-:W-:Y:S01]  /*04a0*/  IMAD.MOV.U32 R7, RZ, RZ, -0x1 ;  /* 0xffffffffff077424 */ /* 0x000fe200078e00ff */
[----:B-1----:R-:W-:Y:S01]  /*04b0*/  SHF.R.S32.HI R19, RZ, 0x1, R8 ;  /* 0x00000001ff137819 */ /* 0x002fe20000011408 */
[----:B------:R-:W-:Y:S01]  /*04c0*/  UIMAD UR4, UR4, UR5, URZ ;  /* 0x00000005040472a4 */ /* 0x000fe2000f8e023f */
[----:B------:R-:W-:Y:S02]  /*04d0*/  IADD3 R17, P0, R17, R10, RZ ;  /* 0x0000000a11117210 */ /* 0x000fe40007f1e0ff */
[----:B------:R-:W-:Y:S01]  /*04e0*/  IADD3 R15, P1, P2, -R12, c[0x0][0x188], R15 ;  /* 0x000062000c0f7a10 */ /* 0x000fe20007a3e10f */
[----:B------:R-:W-:Y:S01]  /*04f0*/  USHF.R.S32.HI UR5, URZ, 0x1f, UR4 ;  /* 0x0000001f3f057899 */ /* 0x000fe20008011404 */
[----:B------:R-:W-:Y:S01]  /*0500*/  IADD3.X R11, R19, R11, R14, P0, !PT ;  /* 0x0000000b130b7210 */ /* 0x000fe200007fe40e */
[----:B------:R-:W-:Y:S01]  /*0510*/  USHF.L.U32 UR8, UR4, 0x2, URZ ;  /* 0x0000000204087899 */ /* 0x000fe2000800063f */
[----:B------:R-:W-:Y:S01]  /*0520*/  IADD3.X R7, ~R13, c[0x0][0x18c], R7, P1, P2 ;  /* 0x000063000d077a10 */ /* 0x000fe20000fe4507 */
[----:B------:R-:W-:Y:S01]  /*0530*/  USHF.L.U64.HI UR5, UR4, 0x2, UR5 ;  /* 0x0000000204057899 */ /* 0x000fe20008010205 */
[----:B------:R-:W-:Y:S01]  /*0540*/  IADD3 R10, P0, P1, R17, 0x1, R12 ;  /* 0x00000001110a7810 */ /* 0x000fe2000791e00c */
[----:B------:R-:W-:-:S02]  /*0550*/  IMAD R14, R11, c[0x0][0x188], RZ ;  /* 0x000062000b0e7a24 */ /* 0x000fc400078e02ff */
[----:B------:R-:W-:Y:S01]  /*0560*/  IMAD R8, R7, c[0x0][0x188], RZ ;  /* 0x0000620007087a24 */ /* 0x000fe200078e02ff */
[--C-:B------:R-:W-:Y:S01]  /*0570*/  IADD3.X R11, R11, RZ, R13.reuse, P0, P1 ;  /* 0x000000ff0b0b7210 */ /* 0x100fe200007e240d */
[----:B------:R-:W-:-:S04]  /*0580*/  IMAD.WIDE.U32 R12, R17, c[0x0][0x188], R12 ;  /* 0x00006200110c7a25 */ /* 0x000fc800078e000c */
[----:B------:R-:W-:Y:S02]  /*0590*/  IMAD R7, R17, c[0x0][0x18c], R14 ;  /* 0x0000630011077a24 */ /* 0x000fe400078e020e */
[C---:B------:R-:W-:Y:S01]  /*05a0*/  IMAD R17, R15.reuse, c[0x0][0x18c], R8 ;  /* 0x000063000f117a24 */ /* 0x040fe200078e0208 */
[----:B------:R-:W-:Y:S01]  /*05b0*/  LEA R8, P0, R6, c[0x0][0x170], 0x2 ;  /* 0x00005c0006087a11 */ /* 0x000fe200078010ff */
[----:B------:R-:W-:-:S04]  /*05c0*/  IMAD.WIDE.U32 R14, R15, c[0x0][0x188], R10 ;  /* 0x000062000f0e7a25 */ /* 0x000fc800078e000a */
[----:B------:R-:W-:Y:S01]  /*05d0*/  IMAD.IADD R7, R13, 0x1, R7 ;  /* 0x000000010d077824 */ /* 0x000fe200078e0207 */
[----:B------:R-:W-:Y:S01]  /*05e0*/  IADD3 R15, R15, R17, RZ ;  /* 0x000000110f0f7210 */ /* 0x000fe20007ffe0ff */
[----:B------:R-:W-:Y:S01]  /*05f0*/  IMAD R11, R11, c[0x0][0x190], RZ ;  /* 0x000064000b0b7a24 */ /* 0x000fe200078e02ff */
[----:B------:R-:W-:Y:S01]  /*0600*/  LEA.HI.X R13, R6, c[0x0][0x174], R16, 0x2, P0 ;  /* 0x00005d00060d7a11 */ /* 0x000fe200000f1410 */
[----:B------:R-:W-:Y:S02]  /*0610*/  IMAD R7, R7, c[0x0][0x190], RZ ;  /* 0x0000640007077a24 */ /* 0x000fe400078e02ff */
[----:B------:R-:W-:Y:S02]  /*0620*/  IMAD R15, R15, c[0x0][0x190], RZ ;  /* 0x000064000f0f7a24 */ /* 0x000fe400078e02ff */
[----:B------:R-:W-:Y:S02]  /*0630*/  IMAD R17, R12, c[0x0][0x194], R7 ;  /* 0x000065000c117a24 */ /* 0x000fe400078e0207 */
[----:B0-----:R-:W-:-:S02]  /*0640*/  IMAD R21, R10, c[0x0][0x194], R11 ;  /* 0x000065000a157a24 */ /* 0x001fc400078e020b */
[----:B------:R-:W-:-:S04]  /*0650*/  IMAD.WIDE.U32 R6, R12, c[0x0][0x190], R4 ;  /* 0x000064000c067a25 */ /* 0x000fc800078e0004 */
[----:B------:R-:W-:Y:S01]  /*0660*/  IMAD.WIDE.U32 R10, R10, c[0x0][0x190], R4 ;  /* 0x000064000a0a7a25 */ /* 0x000fe200078e0004 */
[----:B------:R-:W-:-:S03]  /*0670*/  LEA R16, P1, R6, c[0x0][0x160], 0x2 ;  /* 0x0000580006107a11 */ /* 0x000fc600078210ff */
[----:B------:R-:W-:Y:S01]  /*0680*/  IMAD.WIDE.U32 R4, R14, c[0x0][0x190], R4 ;  /* 0x000064000e047a25 */ /* 0x000fe200078e0004 */
[----:B------:R-:W-:-:S03]  /*0690*/  LEA R12, P2, R10, c[0x0][0x170], 0x2 ;  /* 0x00005c000a0c7a11 */ /* 0x000fc600078410ff */
[----:B------:R-:W-:Y:S01]  /*06a0*/  IMAD R19, R14, c[0x0][0x194], R15 ;  /* 0x000065000e137a24 */ /* 0x000fe200078e020f */
[----:B------:R-:W-:Y:S01]  /*06b0*/  LEA R15, P3, R2, c[0x0][0x170], 0x2 ;  /* 0x00005c00020f7a11 */ /* 0x000fe200078610ff */
[----:B------:R-:W-:Y:S01]  /*06c0*/  IMAD.IADD R11, R11, 0x1, R21 ;  /* 0x000000010b0b7824 */ /* 0x000fe200078e0215 */
[----:B------:R-:W-:Y:S01]  /*06d0*/  LEA R14, P0, R4, c[0x0][0x160], 0x2 ;  /* 0x00005800040e7a11 */ /* 0x000fe200078010ff */
[----:B------:R-:W-:Y:S01]  /*06e0*/  IMAD.IADD R17, R7, 0x1, R17 ;  /* 0x0000000107117824 */ /* 0x000fe200078e0211 */
[----:B------:R-:W-:Y:S01]  /*06f0*/  LEA.HI.X R2, R2, c[0x0][0x174], R9, 0x2, P3 ;  /* 0x00005d0002027a11 */ /* 0x000fe200018f1409 */
[----:B------:R-:W-:Y:S01]  /*0700*/  IMAD.IADD R19, R5, 0x1, R19 ;  /* 0x0000000105137824 */ /* 0x000fe200078e0213 */
[----:B------:R-:W-:Y:S02]  /*0710*/  LEA.HI.X R11, R10, c[0x0][0x174], R11, 0x2, P2 ;  /* 0x00005d000a0b7a11 */ /* 0x000fe400010f140b */
[----:B------:R-:W-:Y:S02]  /*0720*/  LEA.HI.X R17, R6, c[0x0][0x164], R17, 0x2, P1 ;  /* 0x0000590006117a11 */ /* 0x000fe400008f1411 */
[----:B------:R-:W-:-:S02]  /*0730*/  LEA.HI.X R19, R4, c[0x0][0x164], R19, 0x2, P0 ;  /* 0x0000590004137a11 */ /* 0x000fc400000f1413 */
.L_x_181:
[----:B------:R-:W-:Y:S01]  /*0740*/  MOV R10, R12 ;  /* 0x0000000c000a7202 */ /* 0x000fe20000000f00 */
[----:B0-----:R-:W-:-:S04]  /*0750*/  IMAD.MOV.U32 R9, RZ, RZ, R13 ;  /* 0x000000ffff097224 */ /* 0x001fc800078e000d */
[----:B------:R-:W2:Y:S04]  /*0760*/  LDG.E R4, [R10.64] ;  /* 0x000000060a047981 */ /* 0x000ea8000c1e1900 */
[----:B------:R-:W2:Y:S01]  /*0770*/  LDG.E R5, [R8.64] ;  /* 0x0000000608057981 */ /* 0x000ea2000c1e1900 */
[----:B------:R-:W-:Y:S02]  /*0780*/  IMAD.MOV.U32 R7, RZ, RZ, R19 ;  /* 0x000000ffff077224 */ /* 0x000fe400078e0013 */
[----:B--2---:R-:W-:-:S05]  /*0790*/  FADD.FTZ R4, -R4, R5 ;  /* 0x0000000504047221 */ /* 0x004fca0000010100 */
[C---:B------:R-:W-:Y:S02]  /*07a0*/  FSETP.GT.FTZ.AND P0, PT, R4.reuse, RZ, PT ;  /* 0x000000ff0400720b */ /* 0x040fe40003f14000 */
[C---:B------:R-:W-:Y:S02]  /*07b0*/  FSETP.GEU.FTZ.AND P1, PT, R4.reuse, RZ, PT ;  /* 0x000000ff0400720b */ /* 0x040fe40003f3e000 */
[----:B-----5:R-:W-:Y:S02]  /*07c0*/  FSET.BF.EQ.FTZ.AND R4, |R4|, R3, PT ;  /* 0x000000030404720a */ /* 0x020fe40003812200 */
[----:B------:R-:W-:Y:S02]  /*07d0*/  SEL R5, RZ, 0x1, P1 ;  /* 0x00000001ff057807 */ /* 0x000fe40000800000 */
[----:B------:R-:W-:Y:S02]  /*07e0*/  IADD3 R12, P1, R12, UR8, RZ ;  /* 0x000000080c0c7c10 */ /* 0x000fe4000ff3e0ff */
[----:B------:R-:W-:-:S02]  /*07f0*/  IADD3 R6, -R5, 0x1, RZ ;  /* 0x0000000105067810 */ /* 0x000fc40007ffe1ff */
[----:B------:R-:W-:Y:S01]  /*0800*/  IADD3.X R11, R11, UR5, RZ, P1, !PT ;  /* 0x000000050b0b7c10 */ /* 0x000fe20008ffe4ff */
[----:B------:R-:W-:Y:S01]  /*0810*/  @!P0 IMAD.MOV R6, RZ, RZ, -R5 ;  /* 0x000000ffff068224 */ /* 0x000fe200078e0a05 */
[----:B------:R-:W-:-:S03]  /*0820*/  IADD3 R8, P0, R8, UR8, RZ ;  /* 0x0000000808087c10 */ /* 0x000fc6000ff1e0ff */
[----:B------:R0:W1:Y:S01]  /*0830*/  I2F R5, R6 ;  /* 0x0000000600057306 */ /* 0x0000620000201400 */
[----:B------:R-:W-:Y:S02]  /*0840*/  IADD3.X R13, R13, UR5, RZ, P0, !PT ;  /* 0x000000050d0d7c10 */ /* 0x000fe400087fe4ff */
[----:B------:R-:W-:-:S04]  /*0850*/  ISETP.GE.U32.AND P0, PT, R8, R15, PT ;  /* 0x0000000f0800720c */ /* 0x000fc80003f06070 */
[----:B------:R-:W-:Y:S01]  /*0860*/  ISETP.GE.U32.AND.EX P0, PT, R13, R2, PT, P0 ;  /* 0x000000020d00720c */ /* 0x000fe20003f06100 */
[----:B0-----:R-:W-:Y:S01]  /*0870*/  IMAD.MOV.U32 R6, RZ, RZ, R14 ;  /* 0x000000ffff067224 */ /* 0x001fe200078e000e */
[----:B------:R-:W-:-:S04]  /*0880*/  IADD3 R14, P3, R14, UR8, RZ ;  /* 0x000000080e0e7c10 */ /* 0x000fc8000ff7e0ff */
[----:B------:R-:W-:Y:S01]  /*0890*/  IADD3.X R19, R19, UR5, RZ, P3, !PT ;  /* 0x0000000513137c10 */ /* 0x000fe20009ffe4ff */
[----:B-1----:R-:W-:-:S04]  /*08a0*/  FMUL.FTZ R5, R0, R5 ;  /* 0x0000000500057220 */ /* 0x002fc80000410000 */
[----:B------:R-:W-:Y:S01]  /*08b0*/  FMUL.FTZ R21, R5, R4 ;  /* 0x0000000405157220 */ /* 0x000fe20000410000 */
[----:B------:R-:W-:Y:S01]  /*08c0*/  MOV R5, R17 ;  /* 0x0000001100057202 */ /* 0x000fe20000000f00 */
[----:B------:R-:W-:Y:S01]  /*08d0*/  IMAD.MOV.U32 R4, RZ, RZ, R16 ;  /* 0x000000ffff047224 */ /* 0x000fe200078e0010 */
[----:B------:R-:W-:Y:S01]  /*08e0*/  IADD3 R16, P2, R16, UR8, RZ ;  /* 0x0000000810107c10 */ /* 0x000fe2000ff5e0ff */
[----:B------:R-:W-:-:S03]  /*08f0*/  FADD.FTZ R9, -R21, -RZ ;  /* 0x800000ff15097221 */ /* 0x000fc60000010100 */
[----:B------:R0:W-:Y:S01]  /*0900*/  STG.E [R4.64], R21 ;  /* 0x0000001504007986 */ /* 0x0001e2000c101906 */
[----:B------:R-:W-:-:S03]  /*0910*/  IADD3.X R17, R17, UR5, RZ, P2, !PT ;  /* 0x0000000511117c10 */ /* 0x000fc600097fe4ff */
[----:B------:R0:W-:Y:S01]  /*0920*/  STG.E [R6.64], R9 ;  /* 0x0000000906007986 */ /* 0x0001e2000c101906 */
[----:B------:R-:W-:Y:S05]  /*0930*/  @!P0 BRA `(.L_x_181) ;  /* 0xfffffe0000008947 */ /* 0x000fea000383ffff */
[----:B------:R-:W-:Y:S05]  /*0940*/  EXIT ;  /* 0x000000000000794d */ /* 0x000fea0003800000 */
        .weak           $__internal_13_$__cuda_sm20_dsqrt_rn_f64_mediumpath_v1
        .type           $__internal_13_$__cuda_sm20_dsqrt_rn_f64_mediumpath_v1,@function
        .size           $__internal_13_$__cuda_sm20_dsqrt_rn_f64_mediumpath_v1,(.L_x_756 - $__internal_13_$__cuda_sm20_dsqrt_rn_f64_mediumpath_v1)
$__internal_13_$__cuda_sm20_dsqrt_rn_f64_mediumpath_v1:
[----:B------:R-:W-:Y:S01]  /*0950*/  ISETP.GE.U32.AND P0, PT, R4, -0x3400000, PT ;  /* 0xfcc000000400780c */ /* 0x000fe20003f06070 */
[----:B------:R-:W-:Y:S01]  /*0960*/  BSSY B1, `(.L_x_182) ;  /* 0x0000024000017945 */ /* 0x000fe20003800000 */
[----:B------:R-:W-:-:S11]  /*0970*/  IMAD.MOV.U32 R7, RZ, RZ, R17 ;  /* 0x000000ffff077224 */ /* 0x000fd600078e0011 */
[----:B------:R-:W-:Y:S05]  /*0980*/  @!P0 BRA `(.L_x_183) ;  /* 0x0000008000008947 */ /* 0x000fea0003800000 */
[----:B------:R-:W0:-:S10]  /*0990*/  DFMA.RM R6, R12, R6, R8 ;  /* 0x000000060c06722b */ /* 0x000e140000004008 */
[----:B0-----:R-:W-:-:S04]  /*09a0*/  IADD3 R4, P0, R6, 0x1, RZ ;  /* 0x0000000106047810 */ /* 0x001fc80007f1e0ff */
[----:B------:R-:W-:-:S06]  /*09b0*/  IADD3.X R5, RZ, R7, RZ, P0, !PT ;  /* 0x00000007ff057210 */ /* 0x000fcc00007fe4ff */
[----:B------:R-:W0:-:S06]  /*09c0*/  DFMA.RP R2, -R6, R4, R2 ;  /* 0x000000040602722b */ /* 0x000e0c0000008102 */
[----:B0-----:R-:W0:-:S06]  /*09d0*/  DSETP.GT.AND P0, PT, R2, RZ, PT ;  /* 0x000000ff0200722a */ /* 0x001e0c0003f04000 */
[----:B0-----:R-:W-:Y:S02]  /*09e0*/  FSEL R4, R4, R6, P0 ;  /* 0x0000000604047208 */ /* 0x001fe40000000000 */
[----:B------:R-:W-:Y:S01]  /*09f0*/  FSEL R5, R5, R7, P0 ;  /* 0x0000000705057208 */ /* 0x000fe20000000000 */
[----:B------:R-:W-:Y:S05]  /*0a00*/  BRA `(.L_x_184) ;  /* 0x0000019000007947 */ /* 0x000fea0003800000 */
.L_x_183:
[----:B------:R-:W0:-:S14]  /*0a10*/  DSETP.NE.AND P0, PT, R2, RZ, PT ;  /* 0x000000ff0200722a */ /* 0x000e1c0003f05000 */
[----:B0-----:R-:W-:Y:S05]  /*0a20*/  @!P0 BRA `(.L_x_185) ;  /* 0x0000016000008947 */ /* 0x001fea0003800000 */
[----:B------:R-:W-:-:S13]  /*0a30*/  ISETP.GE.AND P0, PT, R3, RZ, PT ;  /* 0x000000ff0300720c */ /* 0x000fda0003f06270 */
[----:B------:R-:W-:Y:S02]  /*0a40*/  @!P0 IMAD.MOV.U32 R4, RZ, RZ, 0x0 ;  /* 0x00000000ff048424 */ /* 0x000fe400078e00ff */
[----:B------:R-:W-:Y:S01]  /*0a50*/  @!P0 IMAD.MOV.U32 R5, RZ, RZ, -0x80000 ;  /* 0xfff80000ff058424 */ /* 0x000fe200078e00ff */
[----:B------:R-:W-:Y:S05]  /*0a60*/  @!P0 BRA `(.L_x_184) ;  /* 0x0000013000008947 */ /* 0x000fea0003800000 */
[----:B------:R-:W-:-:S13]  /*0a70*/  ISETP.GT.AND P0, PT, R3, 0x7fefffff, PT ;  /* 0x7fefffff0300780c */ /* 0x000fda0003f04270 */
[----:B------:R-:W-:Y:S05]  /*0a80*/  @P0 BRA `(.L_x_185) ;  /* 0x0000010000000947 */ /* 0x000fea0003800000 */
[----:B------:R-:W0:Y:S01]  /*0a90*/  DMUL R2, R2, 8.11296384146066816958e+31 ;  /* 0x4690000002027828 */ /* 0x000e220000000000 */
[----:B------:R-:W-:Y:S01]  /*0aa0*/  IMAD.MOV.U32 R4, RZ, RZ, RZ ;  /* 0x000000ffff047224 */ /* 0x000fe200078e00ff */
[----:B------:R-:W-:Y:S01]  /*0ab0*/  MOV R8, 0x0 ;  /* 0x0000000000087802 */ /* 0x000fe20000000f00 */
[----:B------:R-:W-:-:S03]  /*0ac0*/  IMAD.MOV.U32 R9, RZ, RZ, 0x3fd80000 ;  /* 0x3fd80000ff097424 */ /* 0x000fc600078e00ff */
[----:B0-----:R-:W0:Y:S02]  /*0ad0*/  MUFU.RSQ64H R5, R3 ;  /* 0x0000000300057308 */ /* 0x001e240000001c00 */
[----:B0-----:R-:W0:-:S06]  /*0ae0*/  DMUL R6, R4, R4 ;  /* 0x0000000404067228 */ /* 0x001e0c0000000000 */
[----:B0-----:R-:W0:-:S06]  /*0af0*/  DFMA R6, R2, -R6, 1 ;  /* 0x3ff000000206742b */ /* 0x001e0c0000000806 */
[----:B0-----:R-:W-:-:S04]  /*0b00*/  DFMA R8, R6, R8, 0.5 ;  /* 0x3fe000000608742b */ /* 0x001fc80000000008 */
[----:B------:R-:W0:-:S06]  /*0b10*/  DMUL R6, R4, R6 ;  /* 0x0000000604067228 */ /* 0x000e0c0000000000 */
[----:B0-----:R-:W0:-:S06]  /*0b20*/  DFMA R6, R8, R6, R4 ;  /* 0x000000060806722b */ /* 0x001e0c0000000004 */
[----:B0-----:R0:W1:-:S04]  /*0b30*/  DMUL R4, R2, R6 ;  /* 0x0000000602047228 */ /* 0x0010480000000000 */
[----:B0-----:R-:W-:Y:S02]  /*0b40*/  IADD3 R7, R7, -0x100000, RZ ;  /* 0xfff0000007077810 */ /* 0x001fe40007ffe0ff */
[----:B-1----:R-:W0:-:S06]  /*0b50*/  DFMA R8, R4, -R4, R2 ;  /* 0x800000040408722b */ /* 0x002e0c0000000002 */
[----:B0-----:R-:W0:-:S10]  /*0b60*/  DFMA R4, R6, R8, R4 ;  /* 0x000000080604722b */ /* 0x001e140000000004 */
[----:B0-----:R-:W-:Y:S01]  /*0b70*/  IADD3 R5, R5, -0x3500000, RZ ;  /* 0xfcb0000005057810 */ /* 0x001fe20007ffe0ff */
[----:B------:R-:W-:Y:S05]  /*0b80*/  BRA `(.L_x_184) ;  /* 0x0000001000007947 */ /* 0x000fea0003800000 */
.L_x_185:
[----:B------:R0:W1:-:S06]  /*0b90*/  DADD R4, R2, R2 ;  /* 0x0000000002047229 */ /* 0x00004c0000000002 */
.L_x_184:
[----:B------:R-:W-:Y:S05]  /*0ba0*/  BSYNC B1 ;  /* 0x0000000000017941 */ /* 0x000fea0003800000 */
.L_x_182:
[----:B0-----:R-:W-:Y:S01]  /*0bb0*/  MOV R2, R0 ;  /* 0x0000000000027202 */ /* 0x001fe20000000f00 */
[----:B------:R-:W-:Y:S02]  /*0bc0*/  IMAD.MOV.U32 R3, RZ, RZ, 0x0 ;  /* 0x00000000ff037424 */ /* 0x000fe400078e00ff */
[----:B-1----:R-:W-:Y:S02]  /*0bd0*/  IMAD.MOV.U32 R14, RZ, RZ, R4 ;  /* 0x000000ffff0e7224 */ /* 0x002fe400078e0004 */
[----:B------:R-:W-:Y:S01]  /*0be0*/  IMAD.MOV.U32 R15, RZ, RZ, R5 ;  /* 0x000000ffff0f7224 */ /* 0x000fe200078e0005 */
[----:B------:R-:W-:Y:S06]  /*0bf0*/  RET.REL.NODEC R2 `(_ZN2at6native55_GLOBAL__N__6c1c77d0_17_DistanceKernel_cu_7dd49032_311431pdist_backward_kernel_cuda_implIfNS1_5distsIfE3infEEEvPT_PKS6_S9_S9_llllS6_dd) ;  /* 0xfffff40002007950 */ /* 0x000fec0003c3ffff */
.L_x_186:
        /* <DEDUP_REMOVED lines=16> */
.L_x_756:


//--------------------- .text._ZN2at6native55_GLOBAL__N__6c1c77d0_17_DistanceKernel_cu_7dd49032_311431pdist_backward_kernel_cuda_implIfNS1_5distsIfE3twoEEEvPT_PKS6_S9_S9_llllS6_dd --------------------------
	.section	.text._ZN2at6native55_GLOBAL__N__6c1c77d0_17_DistanceKernel_cu_7dd49032_311431pdist_backward_kernel_cuda_implIfNS1_5distsIfE3twoEEEvPT_PKS6_S9_S9_llllS6_dd,"ax",@progbits
	.sectioninfo	@"SHI_REGISTERS=26"
	.align	128
.text._ZN2at6native55_GLOBAL__N__6c1c77d0_17_DistanceKernel_cu_7dd49032_311431pdist_backward_kernel_cuda_implIfNS1_5distsIfE3twoEEEvPT_PKS6_S9_S9_llllS6_dd:
        .type           _ZN2at6native55_GLOBAL__N__6c1c77d0_17_DistanceKernel_cu_7dd49032_311431pdist_backward_kernel_cuda_implIfNS1_5distsIfE3twoEEEvPT_PKS6_S9_S9_llllS6_dd,@function
        .size           _ZN2at6native55_GLOBAL__N__6c1c77d0_17_DistanceKernel_cu_7dd49032_311431pdist_backward_kernel_cuda_implIfNS1_5distsIfE3twoEEEvPT_PKS6_S9_S9_llllS6_dd,(.L_x_758 - _ZN2at6native55_GLOBAL__N__6c1c77d0_17_DistanceKernel_cu_7dd49032_311431pdist_backward_kernel_cuda_implIfNS1_5distsIfE3twoEEEvPT_PKS6_S9_S9_llllS6_dd)
        .other          _ZN2at6native55_GLOBAL__N__6c1c77d0_17_DistanceKernel_cu_7dd49032_311431pdist_backward_kernel_cuda_implIfNS1_5distsIfE3twoEEEvPT_PKS6_S9_S9_llllS6_dd,@"STO_CUDA_ENTRY STV_DEFAULT"
_ZN2at6native55_GLOBAL__N__6c1c77d0_17_DistanceKernel_cu_7dd49032_311431pdist_backward_kernel_cuda_implIfNS1_5distsIfE3twoEEEvPT_PKS6_S9_S9_llllS6_dd:
        /* <DEDUP_REMOVED lines=12> */
[----:B------:R-:W-:Y:S01]  /*00c0*/  ULDC.64 UR6, c[0x0][0x118] ;  /* 0x0000460000067ab9 */ /* 0x000fe20000000a00 */
[----:B------:R-:W0:Y:S01]  /*00d0*/  I2F.F64.S64 R2, R12 ;  /* 0x0000000c00027312 */ /* 0x000e220000301c00 */
[----:B------:R-:W-:Y:S01]  /*00e0*/  BSSY B0, `(.L_x_187) ;  /* 0x0000012000007945 */ /* 0x000fe20003800000 */
        /* <DEDUP_REMOVED lines=16> */
[----:B01----:R-:W-:Y:S05]  /*01f0*/  CALL.REL.NOINC `($__internal_14_$__cuda_sm20_dsqrt_rn_f64_mediumpath_v1) ;  /* 0x0000070000007944 */ /* 0x003fea0003c00000 */
.L_x_188:
[----:B------:R-:W-:Y:S05]  /*0200*/  BSYNC B0 ;  /* 0x0000000000007941 */ /* 0x000fea0003800000 */
.L_x_187:
        /* <DEDUP_REMOVED lines=9> */
[----:B------:R-:W-:-:S04]  /*02a0*/  SHF.R.S32.HI R5, RZ, 0x1f, R4 ;  /* 0x0000001fff057819 */ /* 0x000fc80000011404 */
[----:B------:R-:W-:Y:S01]  /*02b0*/  IADD3 R9, R3, R15, RZ ;  /* 0x0000000f03097210 */ /* 0x000fe20007ffe0ff */
[----:B------:R-:W-:-:S04]  /*02c0*/  IMAD.WIDE.U32 R6, R12, c[0x0][0x190], R4 ;  /* 0x000064000c067a25 */ /* 0x000fc800078e0004 */
[----:B------:R-:W-:Y:S01]  /*02d0*/  IMAD.IADD R16, R15, 0x1, R7 ;  /* 0x000000010f107824 */ /* 0x000fe200078e0207 */
[----:B------:R-:W-:-:S04]  /*02e0*/  ISETP.GE.U32.AND P0, PT, R6, R2, PT ;  /* 0x000000020600720c */ /* 0x000fc80003f06070 */
[----:B------:R-:W-:-:S13]  /*02f0*/  ISETP.GE.AND.EX P0, PT, R16, R9, PT, P0 ;  /* 0x000000091000720c */ /* 0x000fda0003f06300 */
[----:B------:R-:W-:Y:S05]  /*0300*/  @P0 EXIT ;  /* 0x000000000000094d */ /* 0x000fea0003800000 */
[----:B------:R-:W-:Y:S01]  /*0310*/  IMAD R3, R11, c[0x0][0x180], RZ ;  /* 0x000060000b037a24 */ /* 0x000fe200078e02ff */
[C---:B------:R-:W-:Y:S01]  /*0320*/  LEA R18, P0, R10.reuse, c[0x0][0x178], 0x2 ;  /* 0x00005e000a127a11 */ /* 0x040fe200078010ff */
[----:B------:R-:W-:-:S03]  /*0330*/  IMAD.WIDE.U32 R14, R10, c[0x0][0x180], RZ ;  /* 0x000060000a0e7a25 */ /* 0x000fc600078e00ff */
[C---:B------:R-:W-:Y:S01]  /*0340*/  LEA.HI.X R19, R10.reuse, c[0x0][0x17c], R11, 0x2, P0 ;  /* 0x00005f000a137a11 */ /* 0x040fe200000f140b */
[----:B------:R-:W-:Y:S01]  /*0350*/  IMAD R3, R10, c[0x0][0x184], R3 ;  /* 0x000061000a037a24 */ /* 0x000fe200078e0203 */
[----:B------:R-:W-:-:S03]  /*0360*/  LEA R20, P1, R14, c[0x0][0x168], 0x2 ;  /* 0x00005a000e147a11 */ /* 0x000fc600078210ff */
[----:B------:R-:W-:-:S05]  /*0370*/  IMAD.IADD R3, R15, 0x1, R3 ;  /* 0x000000010f037824 */ /* 0x000fca00078e0203 */
[----:B------:R-:W-:Y:S01]  /*0380*/  LEA.HI.X R21, R14, c[0x0][0x16c], R3, 0x2, P1 ;  /* 0x00005b000e157a11 */ /* 0x000fe200008f1403 */
[-C--:B------:R-:W-:Y:S01]  /*0390*/  IMAD R7, R13, R12.reuse, RZ ;  /* 0x0000000c0d077224 */ /* 0x080fe200078e02ff */
[-C--:B------:R-:W-:Y:S01]  /*03a0*/  IADD3 R23, P0, RZ, -R12.reuse, RZ ;  /* 0x8000000cff177210 */ /* 0x080fe20007f1e0ff */
[C---:B------:R-:W-:Y:S01]  /*03b0*/  IMAD.WIDE.U32 R14, R12.reuse, R12, R12 ;  /* 0x0000000c0c0e7225 */ /* 0x040fe200078e000c */
[----:B------:R0:W5:Y:S04]  /*03c0*/  LDG.E R3, [R18.64] ;  /* 0x0000000612037981 */ /* 0x000168000c1e1900 */
[----:B------:R1:W5:Y:S01]  /*03d0*/  LDG.E R0, [R20.64] ;  /* 0x0000000614007981 */ /* 0x000362000c1e1900 */
[-C--:B------:R-:W-:Y:S01]  /*03e0*/  IMAD R7, R12, R13.reuse, R7 ;  /* 0x0000000d0c077224 */ /* 0x080fe200078e0207 */
[----:B------:R-:W-:Y:S01]  /*03f0*/  IADD3.X R8, RZ, ~R13, RZ, P0, !PT ;  /* 0x8000000dff087210 */ /* 0x000fe200007fe4ff */
[----:B------:R-:W-:Y:S01]  /*0400*/  IMAD.WIDE.U32 R10, R23, c[0x0][0x188], R10 ;  /* 0x00006200170a7a25 */ /* 0x000fe200078e000a */
[----:B------:R-:W-:-:S02]  /*0410*/  ULDC UR4, c[0x0][0x4] ;  /* 0x0000010000047ab9 */ /* 0x000fc40000000800 */
[----:B------:R-:W-:Y:S01]  /*0420*/  ULDC UR5, c[0x0][0x10] ;  /* 0x0000040000057ab9 */ /* 0x000fe20000000800 */
[----:B------:R-:W-:Y:S01]  /*0430*/  IMAD.IADD R7, R15, 0x1, R7 ;  /* 0x000000010f077824 */ /* 0x000fe200078e0207 */
[----:B------:R-:W-:Y:S01]  /*0440*/  UIMAD UR4, UR4, UR5, URZ ;  /* 0x00000005040472a4 */ /* 0x000fe2000f8e023f */
[----:B------:R-:W-:-:S03]  /*0450*/  IMAD.MOV.U32 R15, RZ, RZ, -0x2 ;  /* 0xfffffffeff0f7424 */ /* 0x000fc600078e00ff */
[----:B------:R-:W-:Y:S01]  /*0460*/  LEA.HI R17, P0, R7, R14, RZ, 0x1 ;  /* 0x0000000e07117211 */ /* 0x000fe200078108ff */
[----:B------:R-:W-:Y:S01]  /*0470*/  IMAD R14, R8, c[0x0][0x188], RZ ;  /* 0x00006200080e7a24 */ /* 0x000fe200078e02ff */
[----:B------:R-:W-:Y:S01]  /*0480*/  IADD3 R15, P1, P2, -R12, c[0x0][0x188], R15 ;  /* 0x000062000c0f7a10 */ /* 0x000fe20007a3e10f */
[----:B------:R-:W-:Y:S02]  /*0490*/  USHF.R.S32.HI UR5, URZ, 0x1f, UR4 ;  /* 0x0000001f3f057899 */ /* 0x000fe40008011404 */
[----:B------:R-:W-:Y:S01]  /*04a0*/  IMAD.X R8, RZ, RZ, R7, P0 ;  /* 0x000000ffff087224 */ /* 0x000fe200000e0607 */
[----:B------:R-:W-:Y:S01]  /*04b0*/  USHF.L.U32 UR8, UR4, 0x2, URZ ;  /* 0x0000000204087899 */ /* 0x000fe2000800063f */
[----:B------:R-:W-:Y:S01]  /*04c0*/  IMAD R14, R23, c[0x0][0x18c], R14 ;  /* 0x00006300170e7a24 */ /* 0x000fe200078e020e */
[----:B------:R-:W-:Y:S01]  /*04d0*/  USHF.L.U64.HI UR5, UR4, 0x2, UR5 ;  /* 0x0000000204057899 */ /* 0x000fe20008010205 */
[----:B------:R-:W-:Y:S01]  /*04e0*/  IMAD.MOV.U32 R7, RZ, RZ, -0x1 ;  /* 0xffffffffff077424 */ /* 0x000fe200078e00ff */
[----:B------:R-:W-:-:S02]  /*04f0*/  SHF.R.S64 R17, R17, 0x1, R8 ;  /* 0x0000000111117819 */ /* 0x000fc40000001008 */
[----:B0-----:R-:W-:Y:S02]  /*0500*/  SHF.R.S32.HI R19, RZ, 0x1, R8 ;  /* 0x00000001ff137819 */ /* 0x001fe40000011408 */
[----:B------:R-:W-:Y:S02]  /*0510*/  IADD3 R17, P0, R17, R10, RZ ;  /* 0x0000000a11117210 */ /* 0x000fe40007f1e0ff */
[----:B------:R-:W-:Y:S02]  /*0520*/  IADD3.X R7, ~R13, c[0x0][0x18c], R7, P1, P2 ;  /* 0x000063000d077a10 */ /* 0x000fe40000fe4507 */
[----:B------:R-:W-:Y:S02]  /*0530*/  IADD3.X R11, R19, R11, R14, P0, !PT ;  /* 0x0000000b130b7210 */ /* 0x000fe400007fe40e */
[--C-:B------:R-:W-:Y:S01]  /*0540*/  IADD3 R10, P0, P1, R17, 0x1, R12.reuse ;  /* 0x00000001110a7810 */ /* 0x100fe2000791e00c */
[----:B------:R-:W-:Y:S02]  /*0550*/  IMAD R8, R7, c[0x0][0x188], RZ ;  /* 0x0000620007087a24 */ /* 0x000fe400078e02ff */
[C---:B------:R-:W-:Y:S01]  /*0560*/  IMAD R14, R11.reuse, c[0x0][0x188], RZ ;  /* 0x000062000b0e7a24 */ /* 0x040fe200078e02ff */
[--C-:B------:R-:W-:Y:S01]  /*0570*/  IADD3.X R11, R11, RZ, R13.reuse, P0, P1 ;  /* 0x000000ff0b0b7210 */ /* 0x100fe200007e240d */
[----:B------:R-:W-:-:S04]  /*0580*/  IMAD.WIDE.U32 R12, R17, c[0x0][0x188], R12 ;  /* 0x00006200110c7a25 */ /* 0x000fc800078e000c */
[----:B------:R-:W-:Y:S02]  /*0590*/  IMAD R7, R17, c[0x0][0x18c], R14 ;  /* 0x0000630011077a24 */ /* 0x000fe400078e020e */
[C---:B------:R-:W-:Y:S01]  /*05a0*/  IMAD R17, R15.reuse, c[0x0][0x18c], R8 ;  /* 0x000063000f117a24 */ /* 0x040fe200078e0208 */
[C---:B------:R-:W-:Y:S01]  /*05b0*/  LEA R8, P0, R6.reuse, c[0x0][0x170], 0x2 ;  /* 0x00005c0006087a11 */ /* 0x040fe200078010ff */
[----:B------:R-:W-:Y:S01]  /*05c0*/  IMAD.WIDE.U32 R14, R15, c[0x0][0x188], R10 ;  /* 0x000062000f0e7a25 */ /* 0x000fe200078e000a */
[----:B------:R-:W-:Y:S02]  /*05d0*/  IADD3 R7, R13, R7, RZ ;  /* 0x000000070d077210 */ /* 0x000fe40007ffe0ff */
[----:B------:R-:W-:Y:S01]  /*05e0*/  LEA.HI.X R13, R6, c[0x0][0x174], R16, 0x2, P0 ;  /* 0x00005d00060d7a11 */ /* 0x000fe200000f1410 */
[----:B------:R-:W-:Y:S02]  /*05f0*/  IMAD.IADD R15, R15, 0x1, R17 ;  /* 0x000000010f0f7824 */ /* 0x000fe400078e0211 */
[----:B------:R-:W-:-:S02]  /*0600*/  IMAD R7, R7, c[0x0][0x190], RZ ;  /* 0x0000640007077a24 */ /* 0x000fc400078e02ff */
[----:B------:R-:W-:Y:S02]  /*0610*/  IMAD R11, R11, c[0x0][0x190], RZ ;  /* 0x000064000b0b7a24 */ /* 0x000fe400078e02ff */
[----:B------:R-:W-:Y:S02]  /*0620*/  IMAD R15, R15, c[0x0][0x190], RZ ;  /* 0x000064000f0f7a24 */ /* 0x000fe400078e02ff */
[----:B------:R-:W-:Y:S02]  /*0630*/  IMAD R17, R12, c[0x0][0x194], R7 ;  /* 0x000065000c117a24 */ /* 0x000fe400078e0207 */
[----:B------:R-:W-:Y:S02]  /*0640*/  IMAD R19, R10, c[0x0][0x194], R11 ;  /* 0x000065000a137a24 */ /* 0x000fe400078e020b */
        /* <DEDUP_REMOVED lines=10> */
[----:B------:R-:W-:Y:S02]  /*06f0*/  IADD3 R23, R5, R23, RZ ;  /* 0x0000001705177210 */ /* 0x000fe40007ffe0ff */
[----:B------:R-:W-:Y:S02]  /*0700*/  LEA.HI.X R17, R10, c[0x0][0x174], R11, 0x2, P2 ;  /* 0x00005d000a117a11 */ /* 0x000fe400010f140b */
[----:B------:R-:W-:Y:S02]  /*0710*/  LEA.HI.X R2, R2, c[0x0][0x174], R9, 0x2, P3 ;  /* 0x00005d0002027a11 */ /* 0x000fe400018f1409 */
[----:B------:R-:W-:-:S02]  /*0720*/  LEA.HI.X R11, R6, c[0x0][0x164], R7, 0x2, P1 ;  /* 0x00005900060b7a11 */ /* 0x000fc400008f1407 */
[----:B-1----:R-:W-:Y:S02]  /*0730*/  LEA.HI.X R23, R4, c[0x0][0x164], R23, 0x2, P0 ;  /* 0x0000590004177a11 */ /* 0x002fe400000f1417 */
.L_x_189:
[----:B-----5:R-:W-:-:S13]  /*0740*/  FSETP.NEU.FTZ.AND P0, PT, R3, RZ, PT ;  /* 0x000000ff0300720b */ /* 0x020fda0003f1d000 */
[----:B------:R-:W-:Y:S01]  /*0750*/  @P0 IMAD.MOV.U32 R9, RZ, RZ, R13 ;  /* 0x000000ffff090224 */ /* 0x000fe200078e000d */
[----:B------:R0:W2:Y:S04]  /*0760*/  @P0 LDG.E R4, [R16.64] ;  /* 0x0000000610040981 */ /* 0x0000a8000c1e1900 */
[----:B------:R-:W2:Y:S01]  /*0770*/  @P0 LDG.E R5, [R8.64] ;  /* 0x0000000608050981 */ /* 0x000ea2000c1e1900 */
[----:B------:R-:W1:Y:S01]  /*0780*/  @P0 MUFU.RCP R6, R3 ;  /* 0x0000000300060308 */ /* 0x000e620000001000 */
[----:B------:R-:W-:Y:S02]  /*0790*/  IMAD.MOV.U32 R19, RZ, RZ, RZ ;  /* 0x000000ffff137224 */ /* 0x000fe400078e00ff */
[----:B------:R-:W-:Y:S01]  /*07a0*/  IMAD.MOV.U32 R7, RZ, RZ, R23 ;  /* 0x000000ffff077224 */ /* 0x000fe200078e0017 */
[----:B0-----:R-:W-:-:S04]  /*07b0*/  IADD3 R16, P3, R16, UR8, RZ ;  /* 0x0000000810107c10 */ /* 0x001fc8000ff7e0ff */
[----:B------:R-:W-:Y:S01]  /*07c0*/  IADD3.X R17, R17, UR5, RZ, P3, !PT ;  /* 0x0000000511117c10 */ /* 0x000fe20009ffe4ff */
[----:B--2---:R-:W-:Y:S02]  /*07d0*/  @P0 FADD.FTZ R5, -R4, R5 ;  /* 0x0000000504050221 */ /* 0x004fe40000010100 */
[----:B------:R-:W-:Y:S01]  /*07e0*/  IMAD.MOV.U32 R4, RZ, RZ, R12 ;  /* 0x000000ffff047224 */ /* 0x000fe200078e000c */
[----:B------:R-:W-:Y:S01]  /*07f0*/  IADD3 R12, P1, R12, UR8, RZ ;  /* 0x000000080c0c7c10 */ /* 0x000fe2000ff3e0ff */
[----:B------:R-:W-:-:S04]  /*0800*/  @P0 FMUL.FTZ R5, R0, R5 ;  /* 0x0000000500050220 */ /* 0x000fc80000410000 */
[----:B-1----:R-:W-:Y:S01]  /*0810*/  @P0 FMUL.FTZ R19, R5, R6 ;  /* 0x0000000605130220 */ /* 0x002fe20000410000 */
[----:B------:R-:W-:Y:S01]  /*0820*/  MOV R5, R11 ;  /* 0x0000000b00057202 */ /* 0x000fe20000000f00 */
[----:B------:R-:W-:Y:S01]  /*0830*/  IMAD.MOV.U32 R6, RZ, RZ, R14 ;  /* 0x000000ffff067224 */ /* 0x000fe200078e000e */
[----:B------:R-:W-:Y:S01]  /*0840*/  IADD3 R8, P0, R8, UR8, RZ ;  /* 0x0000000808087c10 */ /* 0x000fe2000ff1e0ff */
[----:B------:R-:W-:Y:S01]  /*0850*/  FADD.FTZ R21, -R19, -RZ ;  /* 0x800000ff13157221 */ /* 0x000fe20000010100 */
[----:B------:R-:W-:Y:S01]  /*0860*/  IADD3 R14, P2, R14, UR8, RZ ;  /* 0x000000080e0e7c10 */ /* 0x000fe2000ff5e0ff */
[----:B------:R0:W-:Y:S01]  /*0870*/  STG.E [R4.64], R19 ;  /* 0x0000001304007986 */ /* 0x0001e2000c101906 */
[----:B------:R-:W-:Y:S02]  /*0880*/  IADD3.X R13, R13, UR5, RZ, P0, !PT ;  /* 0x000000050d0d7c10 */ /* 0x000fe400087fe4ff */
[----:B------:R-:W-:Y:S01]  /*0890*/  ISETP.GE.U32.AND P0, PT, R8, R15, PT ;  /* 0x0000000f0800720c */ /* 0x000fe20003f06070 */
[----:B------:R0:W-:Y:S01]  /*08a0*/  STG.E [R6.64], R21 ;  /* 0x0000001506007986 */ /* 0x0001e2000c101906 */
[----:B------:R-:W-:-:S02]  /*08b0*/  IADD3.X R11, R11, UR5, RZ, P1, !PT ;  /* 0x000000050b0b7c10 */ /* 0x000fc40008ffe4ff */
[----:B------:R-:W-:Y:S02]  /*08c0*/  ISETP.GE.U32.AND.EX P0, PT, R13, R2, PT, P0 ;  /* 0x000000020d00720c */ /* 0x000fe40003f06100 */
[----:B------:R-:W-:-:S11]  /*08d0*/  IADD3.X R23, R23, UR5, RZ, P2, !PT ;  /* 0x0000000517177c10 */ /* 0x000fd600097fe4ff */
[----:B0-----:R-:W-:Y:S05]  /*08e0*/  @!P0 BRA `(.L_x_189) ;  /* 0xfffffe5000008947 */ /* 0x001fea000383ffff */
[----:B------:R-:W-:Y:S05]  /*08f0*/  EXIT ;  /* 0x000000000000794d */ /* 0x000fea0003800000 */
        .weak           $__internal_14_$__cuda_sm20_dsqrt_rn_f64_mediumpath_v1
        .type           $__internal_14_$__cuda_sm20_dsqrt_rn_f64_mediumpath_v1,@function
        .size           $__internal_14_$__cuda_sm20_dsqrt_rn_f64_mediumpath_v1,(.L_x_758 - $__internal_14_$__cuda_sm20_dsqrt_rn_f64_mediumpath_v1)
$__internal_14_$__cuda_sm20_dsqrt_rn_f64_mediumpath_v1:
[----:B------:R-:W-:Y:S01]  /*0900*/  ISETP.GE.U32.AND P0, PT, R4, -0x3400000, PT ;  /* 0xfcc000000400780c */ /* 0x000fe20003f06070 */
[----:B------:R-:W-:Y:S01]  /*0910*/  BSSY B1, `(.L_x_190) ;  /* 0x0000024000017945 */ /* 0x000fe20003800000 */
[----:B------:R-:W-:-:S11]  /*0920*/  MOV R7, R17 ;  /* 0x0000001100077202 */ /* 0x000fd60000000f00 */
[----:B------:R-:W-:Y:S05]  /*0930*/  @!P0 BRA `(.L_x_191) ;  /* 0x0000008000008947 */ /* 0x000fea0003800000 */
[----:B------:R-:W0:-:S10]  /*0940*/  DFMA.RM R6, R12, R6, R8 ;  /* 0x000000060c06722b */ /* 0x000e140000004008 */
[----:B0-----:R-:W-:-:S05]  /*0950*/  IADD3 R4, P0, R6, 0x1, RZ ;  /* 0x0000000106047810 */ /* 0x001fca0007f1e0ff */
[----:B------:R-:W-:-:S06]  /*0960*/  IMAD.X R5, RZ, RZ, R7, P0 ;  /* 0x000000ffff057224 */ /* 0x000fcc00000e0607 */
[----:B------:R-:W0:-:S06]  /*0970*/  DFMA.RP R2, -R6, R4, R2 ;  /* 0x000000040602722b */ /* 0x000e0c0000008102 */
[----:B0-----:R-:W0:-:S06]  /*0980*/  DSETP.GT.AND P0, PT, R2, RZ, PT ;  /* 0x000000ff0200722a */ /* 0x001e0c0003f04000 */
[----:B0-----:R-:W-:Y:S02]  /*0990*/  FSEL R4, R4, R6, P0 ;  /* 0x0000000604047208 */ /* 0x001fe40000000000 */
[----:B------:R-:W-:Y:S01]  /*09a0*/  FSEL R5, R5, R7, P0 ;  /* 0x0000000705057208 */ /* 0x000fe20000000000 */
[----:B------:R-:W-:Y:S05]  /*09b0*/  BRA `(.L_x_192) ;  /* 0x0000019000007947 */ /* 0x000fea0003800000 */
.L_x_191:
[----:B------:R-:W0:-:S14]  /*09c0*/  DSETP.NE.AND P0, PT, R2, RZ, PT ;  /* 0x000000ff0200722a */ /* 0x000e1c0003f05000 */
[----:B0-----:R-:W-:Y:S05]  /*09d0*/  @!P0 BRA `(.L_x_193) ;  /* 0x0000016000008947 */ /* 0x001fea0003800000 */
[----:B------:R-:W-:-:S13]  /*09e0*/  ISETP.GE.AND P0, PT, R3, RZ, PT ;  /* 0x000000ff0300720c */ /* 0x000fda0003f06270 */
[----:B------:R-:W-:Y:S01]  /*09f0*/  @!P0 IMAD.MOV.U32 R4, RZ, RZ, 0x0 ;  /* 0x00000000ff048424 */ /* 0x000fe200078e00ff */
[----:B------:R-:W-:Y:S01]  /*0a00*/  @!P0 MOV R5, 0xfff80000 ;  /* 0xfff8000000058802 */ /* 0x000fe20000000f00 */
        /* <DEDUP_REMOVED lines=19> */
.L_x_193:
[----:B------:R0:W1:-:S06]  /*0b40*/  DADD R4, R2, R2 ;  /* 0x0000000002047229 */ /* 0x00004c0000000002 */
.L_x_192:
[----:B------:R-:W-:Y:S05]  /*0b50*/  BSYNC B1 ;  /* 0x0000000000017941 */ /* 0x000fea0003800000 */
.L_x_190:
[----:B0-----:R-:W-:Y:S01]  /*0b60*/  MOV R2, R0 ;  /* 0x0000000000027202 */ /* 0x001fe20000000f00 */
[----:B------:R-:W-:Y:S02]  /*0b70*/  IMAD.MOV.U32 R3, RZ, RZ, 0x0 ;  /* 0x00000000ff037424 */ /* 0x000fe400078e00ff */
[----:B-1----:R-:W-:Y:S02]  /*0b80*/  IMAD.MOV.U32 R14, RZ, RZ, R4 ;  /* 0x000000ffff0e7224 */ /* 0x002fe400078e0004 */
[----:B------:R-:W-:Y:S01]  /*0b90*/  IMAD.MOV.U32 R15, RZ, RZ, R5 ;  /* 0x000000ffff0f7224 */ /* 0x000fe200078e0005 */
[----:B------:R-:W-:Y:S06]  /*0ba0*/  RET.REL.NODEC R2 `(_ZN2at6native55_GLOBAL__N__6c1c77d0_17_DistanceKernel_cu_7dd49032_311431pdist_backward_kernel_cuda_implIfNS1_5distsIfE3twoEEEvPT_PKS6_S9_S9_llllS6_dd) ;  /* 0xfffff45002007950 */ /* 0x000fec0003c3ffff */
.L_x_194:
        /* <DEDUP_REMOVED lines=13> */
.L_x_758:


//--------------------- .text._ZN2at6native55_GLOBAL__N__6c1c77d0_17_DistanceKernel_cu_7dd49032_311431pdist_backward_kernel_cuda_implIfNS1_5distsIfE6lt_twoEEEvPT_PKS6_S9_S9_llllS6_dd --------------------------
	.section	.text._ZN2at6native55_GLOBAL__N__6c1c77d0_17_DistanceKernel_cu_7dd49032_311431pdist_backward_kernel_cuda_implIfNS1_5distsIfE6lt_twoEEEvPT_PKS6_S9_S9_llllS6_dd,"ax",@progbits
	.sectioninfo	@"SHI_REGISTERS=24"
	.align	128
.text._ZN2at6native55_GLOBAL__N__6c1c77d0_17_DistanceKernel_cu_7dd49032_311431pdist_backward_kernel_cuda_implIfNS1_5distsIfE6lt_twoEEEvPT_PKS6_S9_S9_llllS6_dd:
        .type           _ZN2at6native55_GLOBAL__N__6c1c77d0_17_DistanceKernel_cu_7dd49032_311431pdist_backward_kernel_cuda_implIfNS1_5distsIfE6lt_twoEEEvPT_PKS6_S9_S9_llllS6_dd,@function
        .size           _ZN2at6native55_GLOBAL__N__6c1c77d0_17_DistanceKernel_cu_7dd49032_311431pdist_backward_kernel_cuda_implIfNS1_5distsIfE6lt_twoEEEvPT_PKS6_S9_S9_llllS6_dd,(.L_x_760 - _ZN2at6native55_GLOBAL__N__6c1c77d0_17_DistanceKernel_cu_7dd49032_311431pdist_backward_kernel_cuda_implIfNS1_5distsIfE6lt_twoEEEvPT_PKS6_S9_S9_llllS6_dd)
        .other          _ZN2at6native55_GLOBAL__N__6c1c77d0_17_DistanceKernel_cu_7dd49032_311431pdist_backward_kernel_cuda_implIfNS1_5distsIfE6lt_twoEEEvPT_PKS6_S9_S9_llllS6_dd,@"STO_CUDA_ENTRY STV_DEFAULT"
_ZN2at6native55_GLOBAL__N__6c1c77d0_17_DistanceKernel_cu_7dd49032_311431pdist_backward_kernel_cuda_implIfNS1_5distsIfE6lt_twoEEEvPT_PKS6_S9_S9_llllS6_dd:
        /* <DEDUP_REMOVED lines=31> */
[----:B01----:R-:W-:Y:S05]  /*01f0*/  CALL.REL.NOINC `($__internal_15_$__cuda_sm20_dsqrt_rn_f64_mediumpath_v1) ;  /* 0x00000b0000007944 */ /* 0x003fea0003c00000 */
.L_x_196:
[----:B------:R-:W-:Y:S05]  /*0200*/  BSYNC B0 ;  /* 0x0000000000007941 */ /* 0x000fea0003800000 */
.L_x_195:
[----:B------:R-:W2:Y:S01]  /*0210*/  S2R R2, SR_TID.Y ;  /* 0x0000000000027919 */ /* 0x000ea20000002200 */
[----:B-1----:R-:W1:Y:S01]  /*0220*/  DADD R14, -R14, c[0x0][0x1a8] ;  /* 0x00006a000e0e7629 */ /* 0x002e620000000100 */
[----:B------:R-:W-:Y:S01]  /*0230*/  IMAD.MOV.U32 R7, RZ, RZ, c[0x0][0x190] ;  /* 0x00006400ff077624 */ /* 0x000fe200078e00ff */
[C---:B------:R-:W-:Y:S01]  /*0240*/  LEA R4, P2, R8.reuse, c[0x0][0x178], 0x2 ;  /* 0x00005e0008047a11 */ /* 0x040fe200078410ff */
[----:B------:R-:W2:Y:S01]  /*0250*/  S2R R3, SR_CTAID.Y ;  /* 0x0000000000037919 */ /* 0x000ea20000002600 */
[----:B------:R-:W-:Y:S02]  /*0260*/  IMAD R5, R9, c[0x0][0x180], RZ ;  /* 0x0000600009057a24 */ /* 0x000fe400078e02ff */
[----:B01----:R0:W1:Y:S01]  /*0270*/  F2I.S64.F64.TRUNC R16, R14 ;  /* 0x0000000e00107311 */ /* 0x003062000030d900 */
[----:B------:R-:W-:-:S04]  /*0280*/  IMAD.WIDE.U32 R12, R8, c[0x0][0x180], RZ ;  /* 0x00006000080c7a25 */ /* 0x000fc800078e00ff */
[----:B------:R-:W-:Y:S01]  /*0290*/  IMAD R5, R8, c[0x0][0x184], R5 ;  /* 0x0000610008057a24 */ /* 0x000fe200078e0205 */
[----:B0-----:R-:W-:-:S04]  /*02a0*/  LEA R14, P1, R12, c[0x0][0x168], 0x2 ;  /* 0x00005a000c0e7a11 */ /* 0x001fc800078210ff */
[----:B------:R-:W-:Y:S02]  /*02b0*/  IADD3 R13, R13, R5, RZ ;  /* 0x000000050d0d7210 */ /* 0x000fe40007ffe0ff */
[----:B------:R-:W-:Y:S01]  /*02c0*/  LEA.HI.X R5, R8, c[0x0][0x17c], R9, 0x2, P2 ;  /* 0x00005f0008057a11 */ /* 0x000fe200010f1409 */
[----:B-1----:R-:W-:Y:S01]  /*02d0*/  IMAD R11, R17, c[0x0][0x190], RZ ;  /* 0x00006400110b7a24 */ /* 0x002fe200078e02ff */
[----:B------:R-:W-:Y:S01]  /*02e0*/  LEA.HI.X R15, R12, c[0x0][0x16c], R13, 0x2, P1 ;  /* 0x00005b000c0f7a11 */ /* 0x000fe200008f140d */
[----:B------:R-:W-:-:S04]  /*02f0*/  IMAD.WIDE.U32 R6, R16, R7, c[0x0][0x190] ;  /* 0x0000640010067625 */ /* 0x000fc800078e0007 */
[----:B--2---:R-:W-:Y:S02]  /*0300*/  IMAD R2, R3, c[0x0][0x4], R2 ;  /* 0x0000010003027a24 */ /* 0x004fe400078e0202 */
[----:B------:R-:W-:-:S03]  /*0310*/  IMAD R11, R16, c[0x0][0x194], R11 ;  /* 0x00006500100b7a24 */ /* 0x000fc600078e020b */
[----:B------:R-:W-:Y:S01]  /*0320*/  SHF.R.S32.HI R3, RZ, 0x1f, R2 ;  /* 0x0000001fff037819 */ /* 0x000fe20000011402 */
[----:B------:R-:W-:-:S04]  /*0330*/  IMAD.IADD R10, R7, 0x1, R11 ;  /* 0x00000001070a7824 */ /* 0x000fc800078e020b */
[----:B------:R-:W-:-:S04]  /*0340*/  IMAD.WIDE.U32 R20, R16, c[0x0][0x190], R2 ;  /* 0x0000640010147a25 */ /* 0x000fc800078e0002 */
[----:B------:R-:W-:Y:S01]  /*0350*/  IMAD.IADD R11, R11, 0x1, R21 ;  /* 0x000000010b0b7824 */ /* 0x000fe200078e0215 */
[----:B------:R-:W-:-:S04]  /*0360*/  ISETP.GE.U32.AND P0, PT, R20, R6, PT ;  /* 0x000000061400720c */ /* 0x000fc80003f06070 */
[----:B------:R-:W-:-:S13]  /*0370*/  ISETP.GE.AND.EX P0, PT, R11, R10, PT, P0 ;  /* 0x0000000a0b00720c */ /* 0x000fda0003f06300 */
[----:B------:R-:W-:Y:S05]  /*0380*/  @P0 EXIT ;  /* 0x000000000000094d */ /* 0x000fea0003800000 */
[-C--:B------:R-:W-:Y:S01]  /*0390*/  IMAD R7, R17, R16.reuse, RZ ;  /* 0x0000001011077224 */ /* 0x080fe200078e02ff */
[----:B------:R0:W5:Y:S01]  /*03a0*/  LDG.E R4, [R4.64] ;  /* 0x0000000604047981 */ /* 0x000162000c1e1900 */
[CC--:B------:R-:W-:Y:S01]  /*03b0*/  IMAD.WIDE.U32 R12, R16.reuse, R16.reuse, R16 ;  /* 0x00000010100c7225 */ /* 0x0c0fe200078e0010 */
[----:B------:R-:W-:Y:S02]  /*03c0*/  IADD3 R19, P0, RZ, -R16, RZ ;  /* 0x80000010ff137210 */ /* 0x000fe40007f1e0ff */
[----:B------:R1:W5:Y:S01]  /*03d0*/  LDG.E R0, [R14.64] ;  /* 0x000000060e007981 */ /* 0x000362000c1e1900 */
[----:B------:R-:W-:-:S04]  /*03e0*/  IMAD R7, R16, R17, R7 ;  /* 0x0000001110077224 */ /* 0x000fc800078e0207 */
[----:B------:R-:W-:Y:S02]  /*03f0*/  IMAD.IADD R7, R13, 0x1, R7 ;  /* 0x000000010d077824 */ /* 0x000fe400078e0207 */
[----:B------:R-:W-:-:S03]  /*0400*/  IMAD.X R18, RZ, RZ, ~R17, P0 ;  /* 0x000000ffff127224 */ /* 0x000fc600000e0e11 */
[----:B------:R-:W-:Y:S01]  /*0410*/  LEA.HI R13, P0, R7, R12, RZ, 0x1 ;  /* 0x0000000c070d7211 */ /* 0x000fe200078108ff */
[----:B------:R-:W-:-:S04]  /*0420*/  IMAD R18, R18, c[0x0][0x188], RZ ;  /* 0x0000620012127a24 */ /* 0x000fc800078e02ff */
[----:B------:R-:W-:Y:S02]  /*0430*/  IMAD.X R12, RZ, RZ, R7, P0 ;  /* 0x000000ffff0c7224 */ /* 0x000fe400000e0607 */
[----:B------:R-:W-:-:S03]  /*0440*/  IMAD.WIDE.U32 R8, R19, c[0x0][0x188], R8 ;  /* 0x0000620013087a25 */ /* 0x000fc600078e0008 */
[--C-:B------:R-:W-:Y:S01]  /*0450*/  SHF.R.S64 R13, R13, 0x1, R12.reuse ;  /* 0x000000010d0d7819 */ /* 0x100fe2000000100c */
[----:B------:R-:W-:Y:S01]  /*0460*/  IMAD.MOV.U32 R7, RZ, RZ, -0x2 ;  /* 0xfffffffeff077424 */ /* 0x000fe200078e00ff */
[----:B0-----:R-:W-:Y:S01]  /*0470*/  SHF.R.S32.HI R5, RZ, 0x1, R12 ;  /* 0x00000001ff057819 */ /* 0x001fe2000001140c */
[----:B------:R-:W-:Y:S01]  /*0480*/  IMAD R18, R19, c[0x0][0x18c], R18 ;  /* 0x0000630013127a24 */ /* 0x000fe200078e0212 */
[----:B------:R-:W-:Y:S02]  /*0490*/  IADD3 R13, P0, R13, R8, RZ ;  /* 0x000000080d0d7210 */ /* 0x000fe40007f1e0ff */
[----:B-1----:R-:W-:Y:S02]  /*04a0*/  MOV R15, 0xffffffff ;  /* 0xffffffff000f7802 */ /* 0x002fe40000000f00 */
[----:B------:R-:W-:Y:S02]  /*04b0*/  IADD3 R7, P1, P2, -R16, c[0x0][0x188], R7 ;  /* 0x0000620010077a10 */ /* 0x000fe40007a3e107 */
[----:B------:R-:W-:-:S02]  /*04c0*/  IADD3.X R9, R5, R9, R18, P0, !PT ;  /* 0x0000000905097210 */ /* 0x000fc400007fe412 */
[----:B------:R-:W-:Y:S02]  /*04d0*/  IADD3.X R5, ~R17, c[0x0][0x18c], R15, P1, P2 ;  /* 0x0000630011057a10 */ /* 0x000fe40000fe450f */
[--C-:B------:R-:W-:Y:S01]  /*04e0*/  IADD3 R18, P0, P1, R13, 0x1, R16.reuse ;  /* 0x000000010d127810 */ /* 0x100fe2000791e010 */
[----:B------:R-:W-:Y:S02]  /*04f0*/  IMAD R8, R9, c[0x0][0x188], RZ ;  /* 0x0000620009087a24 */ /* 0x000fe400078e02ff */
[----:B------:R-:W-:Y:S01]  /*0500*/  IMAD R12, R5, c[0x0][0x188], RZ ;  /* 0x00006200050c7a24 */ /* 0x000fe200078e02ff */
[--C-:B------:R-:W-:Y:S01]  /*0510*/  IADD3.X R19, R9, RZ, R17.reuse, P0, P1 ;  /* 0x000000ff09137210 */ /* 0x100fe200007e2411 */
[----:B------:R-:W-:-:S04]  /*0520*/  IMAD.WIDE.U32 R16, R13, c[0x0][0x188], R16 ;  /* 0x000062000d107a25 */ /* 0x000fc800078e0010 */
[----:B------:R-:W-:Y:S01]  /*0530*/  IMAD R13, R13, c[0x0][0x18c], R8 ;  /* 0x000063000d0d7a24 */ /* 0x000fe200078e0208 */
[C---:B------:R-:W-:Y:S01]  /*0540*/  LEA R5, P0, R6.reuse, c[0x0][0x170], 0x2 ;  /* 0x00005c0006057a11 */ /* 0x040fe200078010ff */
[----:B------:R-:W-:Y:S02]  /*0550*/  IMAD R21, R7, c[0x0][0x18c], R12 ;  /* 0x0000630007157a24 */ /* 0x000fe400078e020c */
[----:B------:R-:W-:Y:S02]  /*0560*/  IMAD.IADD R12, R17, 0x1, R13 ;  /* 0x00000001110c7824 */ /* 0x000fe400078e020d */
[----:B------:R-:W-:Y:S01]  /*0570*/  IMAD.WIDE.U32 R8, R7, c[0x0][0x188], R18 ;  /* 0x0000620007087a25 */ /* 0x000fe200078e0012 */
[----:B------:R-:W-:-:S03]  /*0580*/  LEA.HI.X R6, R6, c[0x0][0x174], R10, 0x2, P0 ;  /* 0x00005d0006067a11 */ /* 0x000fc600000f140a */
[----:B------:R-:W-:Y:S02]  /*0590*/  IMAD.MOV.U32 R7, RZ, RZ, c[0x0][0x1a0] ;  /* 0x00006800ff077624 */ /* 0x000fe400078e00ff */
[----:B------:R-:W-:Y:S02]  /*05a0*/  IMAD R15, R12, c[0x0][0x190], RZ ;  /* 0x000064000c0f7a24 */ /* 0x000fe400078e02ff */
[----:B------:R-:W-:Y:S01]  /*05b0*/  IMAD.IADD R10, R9, 0x1, R21 ;  /* 0x00000001090a7824 */ /* 0x000fe200078e0215 */
[----:B------:R-:W-:Y:S01]  /*05c0*/  FSETP.GEU.FTZ.AND P0, PT, R7, 1, PT ;  /* 0x3f8000000700780b */ /* 0x000fe20003f1e000 */
[----:B------:R-:W-:Y:S02]  /*05d0*/  IMAD R13, R19, c[0x0][0x190], RZ ;  /* 0x00006400130d7a24 */ /* 0x000fe400078e02ff */
[----:B------:R-:W-:Y:S02]  /*05e0*/  IMAD R9, R16, c[0x0][0x194], R15 ;  /* 0x0000650010097a24 */ /* 0x000fe400078e020f */
[----:B------:R-:W-:-:S02]  /*05f0*/  IMAD R15, R10, c[0x0][0x190], RZ ;  /* 0x000064000a0f7a24 */ /* 0x000fc400078e02ff */
[----:B------:R-:W-:Y:S01]  /*0600*/  IMAD R13, R18, c[0x0][0x194], R13 ;  /* 0x00006500120d7a24 */ /* 0x000fe200078e020d */
[----:B------:R-:W-:Y:S01]  /*0610*/  ULDC UR4, c[0x0][0x4] ;  /* 0x0000010000047ab9 */ /* 0x000fe20000000800 */
[----:B------:R-:W-:Y:S01]  /*0620*/  IMAD.WIDE.U32 R16, R16, c[0x0][0x190], R2 ;  /* 0x0000640010107a25 */ /* 0x000fe200078e0002 */
[----:B------:R-:W-:-:S03]  /*0630*/  ULDC UR5, c[0x0][0x10] ;  /* 0x0000040000057ab9 */ /* 0x000fc60000000800 */
[----:B------:R-:W-:Y:S01]  /*0640*/  IMAD.WIDE.U32 R18, R18, c[0x0][0x190], R2 ;  /* 0x0000640012127a25 */ /* 0x000fe200078e0002 */
[----:B------:R-:W-:-:S03]  /*0650*/  UIMAD UR4, UR4, UR5, URZ ;  /* 0x00000005040472a4 */ /* 0x000fc6000f8e023f */
[----:B------:R-:W-:-:S04]  /*0660*/  IMAD.WIDE.U32 R2, R8, c[0x0][0x190], R2 ;  /* 0x0000640008027a25 */ /* 0x000fc800078e0002 */
[----:B------:R-:W-:Y:S01]  /*0670*/  IMAD R15, R8, c[0x0][0x194], R15 ;  /* 0x00006500080f7a24 */ /* 0x000fe200078e020f */
[----:B------:R-:W-:Y:S01]  /*0680*/  LEA R8, P1, R20, c[0x0][0x170], 0x2 ;  /* 0x00005c0014087a11 */ /* 0x000fe200078210ff */
[----:B------:R-:W-:Y:S01]  /*0690*/  IMAD.IADD R17, R17, 0x1, R9 ;  /* 0x0000000111117824 */ /* 0x000fe200078e0209 */
[----:B------:R-:W-:Y:S01]  /*06a0*/  LEA R10, P3, R16, c[0x0][0x160], 0x2 ;  /* 0x00005800100a7a11 */ /* 0x000fe200078610ff */
[----:B------:R-:W-:Y:S01]  /*06b0*/  IMAD.IADD R15, R3, 0x1, R15 ;  /* 0x00000001030f7824 */ /* 0x000fe200078e020f */
[----:B------:R-:W-:Y:S01]  /*06c0*/  LEA R12, P2, R18, c[0x0][0x170], 0x2 ;  /* 0x00005c00120c7a11 */ /* 0x000fe200078410ff */
[----:B------:R-:W-:Y:S01]  /*06d0*/  USHF.R.S32.HI UR5, URZ, 0x1f, UR4 ;  /* 0x0000001f3f057899 */ /* 0x000fe20008011404 */
[----:B------:R-:W-:Y:S02]  /*06e0*/  IADD3 R13, R19, R13, RZ ;  /* 0x0000000d130d7210 */ /* 0x000fe40007ffe0ff */
[----:B------:R-:W-:Y:S01]  /*06f0*/  LEA R14, P4, R2, c[0x0][0x160], 0x2 ;  /* 0x00005800020e7a11 */ /* 0x000fe200078810ff */
[----:B------:R-:W-:Y:S01]  /*0700*/  FADD.FTZ R7, R7, -1 ;  /* 0xbf80000007077421 */ /* 0x000fe20000010000 */
[----:B------:R-:W-:-:S02]  /*0710*/  LEA.HI.X R9, R20, c[0x0][0x174], R11, 0x2, P1 ;  /* 0x00005d0014097a11 */ /* 0x000fc400008f140b */
[----:B------:R-:W-:Y:S02]  /*0720*/  LEA.HI.X R13, R18, c[0x0][0x174], R13, 0x2, P2 ;  /* 0x00005d00120d7a11 */ /* 0x000fe400010f140d */
[----:B------:R-:W-:Y:S02]  /*0730*/  LEA.HI.X R11, R16, c[0x0][0x164], R17, 0x2, P3 ;  /* 0x00005900100b7a11 */ /* 0x000fe400018f1411 */
[----:B------:R-:W-:Y:S01]  /*0740*/  LEA.HI.X R15, R2, c[0x0][0x164], R15, 0x2, P4 ;  /* 0x00005900020f7a11 */ /* 0x000fe200020f140f */
[----:B------:R-:W-:Y:S05]  /*0750*/  @!P0 BRA `(.L_x_197) ;  /* 0x000002b000008947 */ /* 0x000fea0003800000 */
[----:B-----5:R-:W0:Y:S01]  /*0760*/  MUFU.LG2 R18, R4 ;  /* 0x0000000400127308 */ /* 0x020e220000000c00 */
[----:B------:R-:W-:Y:S02]  /*0770*/  USHF.L.U64.HI UR5, UR4, 0x2, UR5 ;  /* 0x0000000204057899 */ /* 0x000fe40008010205 */
[----:B------:R-:W-:Y:S01]  /*0780*/  USHF.L.U32 UR4, UR4, 0x2, URZ ;  /* 0x0000000204047899 */ /* 0x000fe2000800063f */
[----:B0-----:R-:W-:-:S04]  /*0790*/  FMUL.FTZ R18, R7, R18 ;  /* 0x0000001207127220 */ /* 0x001fc80000410000 */
.L_x_198:
[----:B------:R-:W-:-:S13]  /*07a0*/  FSETP.NEU.FTZ.AND P1, PT, R4, RZ, PT ;  /* 0x000000ff0400720b */ /* 0x000fda0003f3d000 */
[----:B0-----:R-:W2:Y:S04]  /*07b0*/  @P1 LDG.E R2, [R12.64] ;  /* 0x000000060c021981 */ /* 0x001ea8000c1e1900 */
[----:B------:R-:W2:Y:S01]  /*07c0*/  @P1 LDG.E R3, [R8.64] ;  /* 0x0000000608031981 */ /* 0x000ea2000c1e1900 */
[----:B------:R-:W-:Y:S01]  /*07d0*/  @P1 MUFU.EX2 R20, -R18 ;  /* 0x8000001200141308 */ /* 0x000fe20000000800 */
[----:B------:R-:W-:Y:S02]  /*07e0*/  IMAD.MOV.U32 R19, RZ, RZ, RZ ;  /* 0x000000ffff137224 */ /* 0x000fe400078e00ff */
[----:B--2---:R-:W-:-:S04]  /*07f0*/  @P1 FADD.FTZ R2, -R2, R3 ;  /* 0x0000000302021221 */ /* 0x004fc80000010100 */
[C---:B------:R-:W-:Y:S01]  /*0800*/  @P1 FADD.FTZ R16, |R2|.reuse, -RZ ;  /* 0x800000ff02101221 */ /* 0x040fe20000010200 */
[C---:B------:R-:W-:Y:S02]  /*0810*/  FSETP.GT.OR P2, PT, R2.reuse, RZ, !P1 ;  /* 0x000000ff0200720b */ /* 0x040fe40004f44400 */
[----:B------:R-:W-:-:S03]  /*0820*/  @P1 FSETP.GEU.FTZ.AND P0, PT, R2, RZ, PT ;  /* 0x000000ff0200120b */ /* 0x000fc60003f1e000 */
[----:B------:R-:W0:Y:S01]  /*0830*/  @P1 MUFU.LG2 R16, R16 ;  /* 0x0000001000101308 */ /* 0x000e220000000c00 */
[----:B------:R-:W-:Y:S02]  /*0840*/  @P1 SEL R2, RZ, 0x1, P0 ;  /* 0x00000001ff021807 */ /* 0x000fe40000000000 */
[----:B------:R-:W-:Y:S02]  /*0850*/  IADD3 R8, P0, R8, UR4, RZ ;  /* 0x0000000408087c10 */ /* 0x000fe4000ff1e0ff */
[----:B------:R-:W-:Y:S02]  /*0860*/  @P1 IADD3 R3, -R2, 0x1, RZ ;  /* 0x0000000102031810 */ /* 0x000fe40007ffe1ff */
[----:B------:R-:W-:Y:S01]  /*0870*/  IADD3.X R9, R9, UR5, RZ, P0, !PT ;  /* 0x0000000509097c10 */ /* 0x000fe200087fe4ff */
[----:B------:R-:W-:Y:S01]  /*0880*/  @!P2 IMAD.MOV R3, RZ, RZ, -R2 ;  /* 0x000000ffff03a224 */ /* 0x000fe200078e0a02 */
[----:B------:R-:W-:-:S04]  /*0890*/  ISETP.GE.U32.AND P0, PT, R8, R5, PT ;  /* 0x000000050800720c */ /* 0x000fc80003f06070 */
[----:B------:R-:W-:Y:S02]  /*08a0*/  @P1 MOV R2, R3 ;  /* 0x0000000300021202 */ /* 0x000fe40000000f00 */
[----:B------:R-:W-:Y:S01]  /*08b0*/  ISETP.GE.U32.AND.EX P0, PT, R9, R6, PT, P0 ;  /* 0x000000060900720c */ /* 0x000fe20003f06100 */
[----:B0-----:R-:W-:Y:S01]  /*08c0*/  @P1 FMUL.FTZ R17, R7, R16 ;  /* 0x0000001007111220 */ /* 0x001fe20000410000 */
[----:B------:R-:W-:Y:S02]  /*08d0*/  MOV R16, R14 ;  /* 0x0000000e00107202 */ /* 0x000fe40000000f00 */
[----:B------:R-:W-:Y:S01]  /*08e0*/  @P1 I2F R2, R2 ;  /* 0x0000000200021306 */ /* 0x000fe20000201400 */
[----:B------:R-:W-:-:S07]  /*08f0*/  IADD3 R14, P3, R14, UR4, RZ ;  /* 0x000000040e0e7c10 */ /* 0x000fce000ff7e0ff */
[----:B------:R-:W0:Y:S02]  /*0900*/  @P1 MUFU.EX2 R17, R17 ;  /* 0x0000001100111308 */ /* 0x000e240000000800 */
[----:B0-----:R-:W-:Y:S02]  /*0910*/  @P1 FMUL.FTZ R3, R2, R17 ;  /* 0x0000001102031220 */ /* 0x001fe40000410000 */
[----:B------:R-:W-:Y:S01]  /*0920*/  IMAD.MOV.U32 R2, RZ, RZ, R10 ;  /* 0x000000ffff027224 */ /* 0x000fe200078e000a */
[----:B------:R-:W-:Y:S01]  /*0930*/  IADD3 R10, P2, R10, UR4, RZ ;  /* 0x000000040a0a7c10 */ /* 0x000fe2000ff5e0ff */
[----:B------:R-:W-:Y:S02]  /*0940*/  @P1 FMUL.FTZ R3, R0, R3 ;  /* 0x0000000300031220 */ /* 0x000fe40000410000 */
[----:B------:R-:W-:Y:S01]  /*0950*/  IMAD.MOV.U32 R17, RZ, RZ, R15 ;  /* 0x000000ffff117224 */ /* 0x000fe200078e000f */
[----:B------:R-:W-:Y:S01]  /*0960*/  IADD3.X R15, R15, UR5, RZ, P3, !PT ;  /* 0x000000050f0f7c10 */ /* 0x000fe20009ffe4ff */
[----:B------:R-:W-:Y:S01]  /*0970*/  @P1 FMUL.FTZ R19, R3, R20 ;  /* 0x0000001403131220 */ /* 0x000fe20000410000 */
[----:B------:R-:W-:Y:S01]  /*0980*/  IADD3 R12, P1, R12, UR4, RZ ;  /* 0x000000040c0c7c10 */ /* 0x000fe2000ff3e0ff */
[----:B------:R-:W-:Y:S01]  /*0990*/  IMAD.MOV.U32 R3, RZ, RZ, R11 ;  /* 0x000000ffff037224 */ /* 0x000fe200078e000b */
[----:B------:R-:W-:Y:S01]  /*09a0*/  IADD3.X R11, R11, UR5, RZ, P2, !PT ;  /* 0x000000050b0b7c10 */ /* 0x000fe200097fe4ff */
[----:B------:R-:W-:Y:S01]  /*09b0*/  FADD.FTZ R21, -R19, -RZ ;  /* 0x800000ff13157221 */ /* 0x000fe20000010100 */
[----:B------:R-:W-:-:S02]  /*09c0*/  IADD3.X R13, R13, UR5, RZ, P1, !PT ;  /* 0x000000050d0d7c10 */ /* 0x000fc40008ffe4ff */
[----:B------:R0:W-:Y:S04]  /*09d0*/  STG.E [R2.64], R19 ;  /* 0x0000001302007986 */ /* 0x0001e8000c101906 */
[----:B------:R0:W-:Y:S01]  /*09e0*/  STG.E [R16.64], R21 ;  /* 0x0000001510007986 */ /* 0x0001e2000c101906 */
[----:B------:R-:W-:Y:S05]  /*09f0*/  @!P0 BRA `(.L_x_198) ;  /* 0xfffffda000008947 */ /* 0x000fea000383ffff */
[----:B------:R-:W-:Y:S05]  /*0a00*/  EXIT ;  /* 0x000000000000794d */ /* 0x000fea0003800000 */
.L_x_197:
[----:B-----5:R-:W-:Y:S01]  /*0a10*/  FSETP.NEU.FTZ.AND P1, PT, R4, RZ, PT ;  /* 0x000000ff0400720b */ /* 0x020fe20003f3d000 */
[----:B------:R-:W-:Y:S02]  /*0a20*/  USHF.L.U64.HI UR5, UR4, 0x2, UR5 ;  /* 0x0000000204057899 */ /* 0x000fe40008010205 */
[----:B------:R-:W-:Y:S02]  /*0a30*/  USHF.L.U32 UR4, UR4, 0x2, URZ ;  /* 0x0000000204047899 */ /* 0x000fe4000800063f */
.L_x_201:
[----:B------:R-:W2:Y:S04]  /*0a40*/  LDG.E R2, [R12.64] ;  /* 0x000000060c027981 */ /* 0x000ea8000c1e1900 */
[----:B------:R-:W2:Y:S01]  /*0a50*/  LDG.E R3, [R8.64] ;  /* 0x0000000608037981 */ /* 0x000ea2000c1e1900 */
[----:B------:R-:W-:Y:S01]  /*0a60*/  BSSY B0, `(.L_x_199) ;  /* 0x0000016000007945 */ /* 0x000fe20003800000 */
[----:B------:R-:W-:-:S02]  /*0a70*/  IMAD.MOV.U32 R19, RZ, RZ, RZ ;  /* 0x000000ffff137224 */ /* 0x000fc400078e00ff */
[----:B--2---:R-:W-:-:S05]  /*0a80*/  FADD.FTZ R2, -R2, R3 ;  /* 0x0000000302027221 */ /* 0x004fca0000010100 */
        /* <DEDUP_REMOVED lines=9> */
[----:B------:R-:W-:-:S03]  /*0b20*/  IADD3 R3, -R2, 0x1, RZ ;  /* 0x0000000102037810 */ /* 0x000fc60007ffe1ff */
[----:B------:R-:W-:Y:S02]  /*0b30*/  @!P0 IMAD.MOV R3, RZ, RZ, -R2 ;  /* 0x000000ffff038224 */ /* 0x000fe400078e0a02 */
[----:B0-----:R-:W-:-:S04]  /*0b40*/  FMUL.FTZ R20, R7, R20 ;  /* 0x0000001407147220 */ /* 0x001fc80000410000 */
[----:B------:R-:W-:Y:S01]  /*0b50*/  I2F R3, R3 ;  /* 0x0000000300037306 */ /* 0x000fe20000201400 */
[----:B-1----:R-:W-:-:S07]  /*0b60*/  FMUL.FTZ R17, R7, R16 ;  /* 0x0000001007117220 */ /* 0x002fce0000410000 */
[----:B------:R-:W-:Y:S08]  /*0b70*/  MUFU.EX2 R20, -R20 ;  /* 0x8000001400147308 */ /* 0x000ff00000000800 */
[----:B------:R-:W0:Y:S02]  /*0b80*/  MUFU.EX2 R18, R17 ;  /* 0x0000001100127308 */ /* 0x000e240000000800 */
[----:B0-----:R-:W-:-:S04]  /*0b90*/  FMUL.FTZ R19, R3, R18 ;  /* 0x0000001203137220 */ /* 0x001fc80000410000 */
[----:B------:R-:W-:-:S04]  /*0ba0*/  FMUL.FTZ R19, R0, R19 ;  /* 0x0000001300137220 */ /* 0x000fc80000410000 */
[----:B------:R-:W-:Y:S02]  /*0bb0*/  FMUL.FTZ R19, R19, R20 ;  /* 0x0000001413137220 */ /* 0x000fe40000410000 */
.L_x_200:
[----:B------:R-:W-:Y:S05]  /*0bc0*/  BSYNC B0 ;  /* 0x0000000000007941 */ /* 0x000fea0003800000 */
.L_x_199:
[----:B------:R-:W-:Y:S01]  /*0bd0*/  MOV R2, R10 ;  /* 0x0000000a00027202 */ /* 0x000fe20000000f00 */
[----:B------:R-:W-:Y:S01]  /*0be0*/  IMAD.MOV.U32 R3, RZ, RZ, R11 ;  /* 0x000000ffff037224 */ /* 0x000fe200078e000b */
[----:B------:R-:W-:Y:S01]  /*0bf0*/  IADD3 R8, P0, R8, UR4, RZ ;  /* 0x0000000408087c10 */ /* 0x000fe2000ff1e0ff */
[----:B------:R-:W-:Y:S01]  /*0c00*/  FADD.FTZ R21, -R19, -RZ ;  /* 0x800000ff13157221 */ /* 0x000fe20000010100 */
[----:B------:R-:W-:Y:S01]  /*0c10*/  IADD3 R12, P2, R12, UR4, RZ ;  /* 0x000000040c0c7c10 */ /* 0x000fe2000ff5e0ff */
[----:B------:R-:W-:Y:S01]  /*0c20*/  IMAD.MOV.U32 R16, RZ, RZ, R14 ;  /* 0x000000ffff107224 */ /* 0x000fe200078e000e */
[----:B------:R0:W-:Y:S01]  /*0c30*/  STG.E [R2.64], R19 ;  /* 0x0000001302007986 */ /* 0x0001e2000c101906 */
[----:B------:R-:W-:Y:S01]  /*0c40*/  IMAD.MOV.U32 R17, RZ, RZ, R15 ;  /* 0x000000ffff117224 */ /* 0x000fe200078e000f */
[----:B------:R-:W-:Y:S02]  /*0c50*/  IADD3.X R9, R9, UR5, RZ, P0, !PT ;  /* 0x0000000509097c10 */ /* 0x000fe400087fe4ff */
[----:B------:R-:W-:-:S02]  /*0c60*/  ISETP.GE.U32.AND P0, PT, R8, R5, PT ;  /* 0x000000050800720c */ /* 0x000fc40003f06070 */
[----:B------:R0:W-:Y:S01]  /*0c70*/  STG.E [R16.64], R21 ;  /* 0x0000001510007986 */ /* 0x0001e2000c101906 */
[----:B------:R-:W-:Y:S02]  /*0c80*/  IADD3 R10, P3, R10, UR4, RZ ;  /* 0x000000040a0a7c10 */ /* 0x000fe4000ff7e0ff */
[----:B------:R-:W-:Y:S02]  /*0c90*/  ISETP.GE.U32.AND.EX P0, PT, R9, R6, PT, P0 ;  /* 0x000000060900720c */ /* 0x000fe40003f06100 */
[----:B------:R-:W-:Y:S02]  /*0ca0*/  IADD3 R14, P4, R14, UR4, RZ ;  /* 0x000000040e0e7c10 */ /* 0x000fe4000ff9e0ff */
[----:B------:R-:W-:Y:S02]  /*0cb0*/  IADD3.X R13, R13, UR5, RZ, P2, !PT ;  /* 0x000000050d0d7c10 */ /* 0x000fe400097fe4ff */
[----:B------:R-:W-:Y:S02]  /*0cc0*/  IADD3.X R11, R11, UR5, RZ, P3, !PT ;  /* 0x000000050b0b7c10 */ /* 0x000fe40009ffe4ff */
[----:B------:R-:W-:-:S05]  /*0cd0*/  IADD3.X R15, R15, UR5, RZ, P4, !PT ;  /* 0x000000050f0f7c10 */ /* 0x000fca000a7fe4ff */
[----:B0-----:R-:W-:Y:S05]  /*0ce0*/  @!P0 BRA `(.L_x_201) ;  /* 0xfffffd5000008947 */ /* 0x001fea000383ffff */
[----:B------:R-:W-:Y:S05]  /*0cf0*/  EXIT ;  /* 0x000000000000794d */ /* 0x000fea0003800000 */
        .weak           $__internal_15_$__cuda_sm20_dsqrt_rn_f64_mediumpath_v1
        .type           $__internal_15_$__cuda_sm20_dsqrt_rn_f64_mediumpath_v1,@function
        .size           $__internal_15_$__cuda_sm20_dsqrt_rn_f64_mediumpath_v1,(.L_x_760 - $__internal_15_$__cuda_sm20_dsqrt_rn_f64_mediumpath_v1)
$__internal_15_$__cuda_sm20_dsqrt_rn_f64_mediumpath_v1:
        /* <DEDUP_REMOVED lines=12> */
.L_x_203:
        /* <DEDUP_REMOVED lines=9> */
[----:B------:R-:W-:Y:S01]  /*0e50*/  MOV R4, RZ ;  /* 0x000000ff00047202 */ /* 0x000fe20000000f00 */
[----:B------:R-:W-:Y:S02]  /*0e60*/  IMAD.MOV.U32 R10, RZ, RZ, 0x0 ;  /* 0x00000000ff0a7424 */ /* 0x000fe400078e00ff */
[----:B------:R-:W-:Y:S02]  /*0e70*/  IMAD.MOV.U32 R11, RZ, RZ, 0x3fd80000 ;  /* 0x3fd80000ff0b7424 */ /* 0x000fe400078e00ff */
        /* <DEDUP_REMOVED lines=12> */
.L_x_205:
[----:B------:R0:W1:-:S06]  /*0f40*/  DADD R4, R2, R2 ;  /* 0x0000000002047229 */ /* 0x00004c0000000002 */
.L_x_204:
[----:B------:R-:W-:Y:S05]  /*0f50*/  BSYNC B1 ;  /* 0x0000000000017941 */ /* 0x000fea0003800000 */
.L_x_202:
[----:B0-----:R-:W-:Y:S01]  /*0f60*/  IMAD.MOV.U32 R2, RZ, RZ, R0 ;  /* 0x000000ffff027224 */ /* 0x001fe200078e0000 */
[----:B-1----:R-:W-:Y:S01]  /*0f70*/  MOV R15, R5 ;  /* 0x00000005000f7202 */ /* 0x002fe20000000f00 */
[----:B------:R-:W-:Y:S02]  /*0f80*/  IMAD.MOV.U32 R3, RZ, RZ, 0x0 ;  /* 0x00000000ff037424 */ /* 0x000fe400078e00ff */
[----:B------:R-:W-:Y:S02]  /*0f90*/  IMAD.MOV.U32 R14, RZ, RZ, R4 ;  /* 0x000000ffff0e7224 */ /* 0x000fe400078e0004 */
[----:B------:R-:W-:Y:S05]  /*0fa0*/  RET.REL.NODEC R2 `(_ZN2at6native55_GLOBAL__N__6c1c77d0_17_DistanceKernel_cu_7dd49032_311431pdist_backward_kernel_cuda_implIfNS1_5distsIfE6lt_twoEEEvPT_PKS6_S9_S9_llllS6_dd) ;  /* 0xfffff05002007950 */ /* 0x000fea0003c3ffff */
.L_x_206:
        /* <DEDUP_REMOVED lines=13> */
.L_x_760:


//--------------------- .text._ZN2at6native55_GLOBAL__N__6c1c77d0_17_DistanceKernel_cu_7dd49032_311431pdist_backward_kernel_cuda_implIfNS1_5distsIfE3oneEEEvPT_PKS6_S9_S9_llllS6_dd --------------------------
	.section	.text._ZN2at6native55_GLOBAL__N__6c1c77d0_17_DistanceKernel_cu_7dd49032_311431pdist_backward_kernel_cuda_implIfNS1_5distsIfE3oneEEEvPT_PKS6_S9_S9_llllS6_dd,"ax",@progbits
	.sectioninfo	@"SHI_REGISTERS=22"
	.align	128
.text._ZN2at6native55_GLOBAL__N__6c1c77d0_17_DistanceKernel_cu_7dd49032_311431pdist_backward_kernel_cuda_implIfNS1_5distsIfE3oneEEEvPT_PKS6_S9_S9_llllS6_dd:
        .type           _ZN2at6native55_GLOBAL__N__6c1c77d0_17_DistanceKernel_cu_7dd49032_311431pdist_backward_kernel_cuda_implIfNS1_5distsIfE3oneEEEvPT_PKS6_S9_S9_llllS6_dd,@function
        .size           _ZN2at6native55_GLOBAL__N__6c1c77d0_17_DistanceKernel_cu_7dd49032_311431pdist_backward_kernel_cuda_implIfNS1_5distsIfE3oneEEEvPT_PKS6_S9_S9_llllS6_dd,(.L_x_762 - _ZN2at6native55_GLOBAL__N__6c1c77d0_17_DistanceKernel_cu_7dd49032_311431pdist_backward_kernel_cuda_implIfNS1_5distsIfE3oneEEEvPT_PKS6_S9_S9_llllS6_dd)
        .other          _ZN2at6native55_GLOBAL__N__6c1c77d0_17_DistanceKernel_cu_7dd49032_311431pdist_backward_kernel_cuda_implIfNS1_5distsIfE3oneEEEvPT_PKS6_S9_S9_llllS6_dd,@"STO_CUDA_ENTRY STV_DEFAULT"
_ZN2at6native55_GLOBAL__N__6c1c77d0_17_DistanceKernel_cu_7dd49032_311431pdist_backward_kernel_cuda_implIfNS1_5distsIfE3oneEEEvPT_PKS6_S9_S9_llllS6_dd:
        /* <DEDUP_REMOVED lines=30> */
[----:B01----:R-:W-:Y:S05]  /*01e0*/  CALL.REL.NOINC `($__internal_16_$__cuda_sm20_dsqrt_rn_f64_mediumpath_v1) ;  /* 0x000006f000007944 */ /* 0x003fea0003c00000 */
.L_x_208:
[----:B------:R-:W-:Y:S05]  /*01f0*/  BSYNC B0 ;  /* 0x0000000000007941 */ /* 0x000fea0003800000 */
.L_x_207:
[----:B------:R-:W2:Y:S01]  /*0200*/  S2R R8, SR_TID.Y ;  /* 0x0000000000087919 */ /* 0x000ea20000002200 */
[----:B01----:R-:W0:Y:S01]  /*0210*/  DADD R10, -R14, c[0x0][0x1a8] ;  /* 0x00006a000e0a7629 */ /* 0x003e220000000100 */
[----:B------:R-:W-:Y:S02]  /*0220*/  IMAD.MOV.U32 R3, RZ, RZ, c[0x0][0x190] ;  /* 0x00006400ff037624 */ /* 0x000fe400078e00ff */
[----:B------:R-:W2:Y:S07]  /*0230*/  S2R R9, SR_CTAID.Y ;  /* 0x0000000000097919 */ /* 0x000eae0000002600 */
[----:B0-----:R-:W0:Y:S02]  /*0240*/  F2I.S64.F64.TRUNC R10, R10 ;  /* 0x0000000a000a7311 */ /* 0x001e24000030d900 */
[----:B0-----:R-:W-:-:S02]  /*0250*/  IMAD R7, R11, c[0x0][0x190], RZ ;  /* 0x000064000b077a24 */ /* 0x001fc400078e02ff */
[----:B--2---:R-:W-:Y:S02]  /*0260*/  IMAD R8, R9, c[0x0][0x4], R8 ;  /* 0x0000010009087a24 */ /* 0x004fe400078e0208 */
[----:B------:R-:W-:-:S03]  /*0270*/  IMAD.WIDE.U32 R2, R10, R3, c[0x0][0x190] ;  /* 0x000064000a027625 */ /* 0x000fc600078e0003 */
[----:B------:R-:W-:Y:S01]  /*0280*/  SHF.R.S32.HI R9, RZ, 0x1f, R8 ;  /* 0x0000001fff097819 */ /* 0x000fe20000011408 */
[----:B------:R-:W-:-:S04]  /*0290*/  IMAD R7, R10, c[0x0][0x194], R7 ;  /* 0x000065000a077a24 */ /* 0x000fc800078e0207 */
[----:B------:R-:W-:-:S04]  /*02a0*/  IMAD.WIDE.U32 R16, R10, c[0x0][0x190], R8 ;  /* 0x000064000a107a25 */ /* 0x000fc800078e0008 */
[----:B------:R-:W-:Y:S01]  /*02b0*/  IMAD.IADD R13, R3, 0x1, R7 ;  /* 0x00000001030d7824 */ /* 0x000fe200078e0207 */
[----:B------:R-:W-:Y:S02]  /*02c0*/  IADD3 R12, R7, R17, RZ ;  /* 0x00000011070c7210 */ /* 0x000fe40007ffe0ff */
[----:B------:R-:W-:-:S04]  /*02d0*/  ISETP.GE.U32.AND P0, PT, R16, R2, PT ;  /* 0x000000021000720c */ /* 0x000fc80003f06070 */
[----:B------:R-:W-:-:S13]  /*02e0*/  ISETP.GE.AND.EX P0, PT, R12, R13, PT, P0 ;  /* 0x0000000d0c00720c */ /* 0x000fda0003f06300 */
[----:B------:R-:W-:Y:S05]  /*02f0*/  @P0 EXIT ;  /* 0x000000000000094d */ /* 0x000fea0003800000 */
[----:B------:R-:W-:Y:S01]  /*0300*/  IMAD R3, R5, c[0x0][0x180], RZ ;  /* 0x0000600005037a24 */ /* 0x000fe200078e02ff */
[----:B------:R-:W-:Y:S01]  /*0310*/  ULDC.64 UR6, c[0x0][0x118] ;  /* 0x0000460000067ab9 */ /* 0x000fe20000000a00 */
[----:B------:R-:W-:-:S04]  /*0320*/  IMAD.WIDE.U32 R6, R4, c[0x0][0x180], RZ ;  /* 0x0000600004067a25 */ /* 0x000fc800078e00ff */
[----:B------:R-:W-:Y:S01]  /*0330*/  IMAD R3, R4, c[0x0][0x184], R3 ;  /* 0x0000610004037a24 */ /* 0x000fe200078e0203 */
[----:B------:R-:W-:-:S03]  /*0340*/  LEA R14, P0, R6, c[0x0][0x168], 0x2 ;  /* 0x00005a00060e7a11 */ /* 0x000fc600078010ff */
[----:B------:R-:W-:-:S05]  /*0350*/  IMAD.IADD R3, R7, 0x1, R3 ;  /* 0x0000000107037824 */ /* 0x000fca00078e0203 */
[----:B------:R-:W-:Y:S01]  /*0360*/  LEA.HI.X R15, R6, c[0x0][0x16c], R3, 0x2, P0 ;  /* 0x00005b00060f7a11 */ /* 0x000fe200000f1403 */
[-C--:B------:R-:W-:Y:S02]  /*0370*/  IMAD R3, R11, R10.reuse, RZ ;  /* 0x0000000a0b037224 */ /* 0x080fe400078e02ff */
[CC--:B------:R-:W-:Y:S01]  /*0380*/  IMAD.WIDE.U32 R6, R10.reuse, R10.reuse, R10 ;  /* 0x0000000a0a067225 */ /* 0x0c0fe200078e000a */
[----:B------:R-:W-:Y:S01]  /*0390*/  IADD3 R18, P0, RZ, -R10, RZ ;  /* 0x8000000aff127210 */ /* 0x000fe20007f1e0ff */
[----:B------:R0:W5:Y:S01]  /*03a0*/  LDG.E R0, [R14.64] ;  /* 0x000000060e007981 */ /* 0x000162000c1e1900 */
[----:B------:R-:W-:Y:S01]  /*03b0*/  ULDC UR4, c[0x0][0x4] ;  /* 0x0000010000047ab9 */ /* 0x000fe20000000800 */
[----:B------:R-:W-:Y:S01]  /*03c0*/  IMAD R3, R10, R11, R3 ;  /* 0x0000000b0a037224 */ /* 0x000fe200078e0203 */
[----:B------:R-:W-:Y:S01]  /*03d0*/  ULDC UR5, c[0x0][0x10] ;  /* 0x0000040000057ab9 */ /* 0x000fe20000000800 */
[----:B------:R-:W-:Y:S01]  /*03e0*/  IMAD.WIDE.U32 R4, R18, c[0x0][0x188], R4 ;  /* 0x0000620012047a25 */ /* 0x000fe200078e0004 */
[----:B------:R-:W-:-:S03]  /*03f0*/  UIMAD UR4, UR4, UR5, URZ ;  /* 0x00000005040472a4 */ /* 0x000fc6000f8e023f */
[----:B------:R-:W-:Y:S01]  /*0400*/  IMAD.IADD R3, R7, 0x1, R3 ;  /* 0x0000000107037824 */ /* 0x000fe200078e0203 */
[----:B------:R-:W-:Y:S01]  /*0410*/  USHF.R.S32.HI UR5, URZ, 0x1f, UR4 ;  /* 0x0000001f3f057899 */ /* 0x000fe20008011404 */
[----:B------:R-:W-:Y:S01]  /*0420*/  IMAD.X R7, RZ, RZ, ~R11, P0 ;  /* 0x000000ffff077224 */ /* 0x000fe200000e0e0b */
[----:B------:R-:W-:Y:S01]  /*0430*/  USHF.L.U32 UR8, UR4, 0x2, URZ ;  /* 0x0000000204087899 */ /* 0x000fe2000800063f */
[----:B------:R-:W-:Y:S01]  /*0440*/  IMAD.MOV.U32 R19, RZ, RZ, -0x1 ;  /* 0xffffffffff137424 */ /* 0x000fe200078e00ff */
[----:B------:R-:W-:Y:S01]  /*0450*/  LEA.HI R17, P0, R3, R6, RZ, 0x1 ;  /* 0x0000000603117211 */ /* 0x000fe200078108ff */
[----:B------:R-:W-:Y:S01]  /*0460*/  IMAD R7, R7, c[0x0][0x188], RZ ;  /* 0x0000620007077a24 */ /* 0x000fe200078e02ff */
[----:B------:R-:W-:Y:S02]  /*0470*/  USHF.L.U64.HI UR5, UR4, 0x2, UR5 ;  /* 0x0000000204057899 */ /* 0x000fe40008010205 */
[----:B------:R-:W-:Y:S01]  /*0480*/  IADD3.X R6, RZ, R3, RZ, P0, !PT ;  /* 0x00000003ff067210 */ /* 0x000fe200007fe4ff */
[----:B------:R-:W-:-:S02]  /*0490*/  IMAD.MOV.U32 R3, RZ, RZ, -0x2 ;  /* 0xfffffffeff037424 */ /* 0x000fc400078e00ff */
[----:B0-----:R-:W-:Y:S01]  /*04a0*/  IMAD R14, R18, c[0x0][0x18c], R7 ;  /* 0x00006300120e7a24 */ /* 0x001fe200078e0207 */
[--C-:B------:R-:W-:Y:S02]  /*04b0*/  SHF.R.S64 R17, R17, 0x1, R6.reuse ;  /* 0x0000000111117819 */ /* 0x100fe40000001006 */
[----:B------:R-:W-:Y:S02]  /*04c0*/  SHF.R.S32.HI R7, RZ, 0x1, R6 ;  /* 0x00000001ff077819 */ /* 0x000fe40000011406 */
[----:B------:R-:W-:Y:S02]  /*04d0*/  IADD3 R17, P0, R17, R4, RZ ;  /* 0x0000000411117210 */ /* 0x000fe40007f1e0ff */
[----:B------:R-:W-:Y:S02]  /*04e0*/  IADD3 R15, P1, P2, -R10, c[0x0][0x188], R3 ;  /* 0x000062000a0f7a10 */ /* 0x000fe40007a3e103 */
[----:B------:R-:W-:Y:S02]  /*04f0*/  IADD3.X R5, R7, R5, R14, P0, !PT ;  /* 0x0000000507057210 */ /* 0x000fe400007fe40e */
[----:B------:R-:W-:-:S02]  /*0500*/  IADD3.X R3, ~R11, c[0x0][0x18c], R19, P1, P2 ;  /* 0x000063000b037a10 */ /* 0x000fc40000fe4513 */
[--C-:B------:R-:W-:Y:S01]  /*0510*/  IADD3 R6, P0, P1, R17, 0x1, R10.reuse ;  /* 0x0000000111067810 */ /* 0x100fe2000791e00a */
[----:B------:R-:W-:Y:S02]  /*0520*/  IMAD R18, R5, c[0x0][0x188], RZ ;  /* 0x0000620005127a24 */ /* 0x000fe400078e02ff */
[----:B------:R-:W-:Y:S01]  /*0530*/  IMAD R14, R3, c[0x0][0x188], RZ ;  /* 0x00006200030e7a24 */ /* 0x000fe200078e02ff */
[--C-:B------:R-:W-:Y:S01]  /*0540*/  IADD3.X R7, R5, RZ, R11.reuse, P0, P1 ;  /* 0x000000ff05077210 */ /* 0x100fe200007e240b */
[----:B------:R-:W-:Y:S01]  /*0550*/  IMAD.WIDE.U32 R4, R17, c[0x0][0x188], R10 ;  /* 0x0000620011047a25 */ /* 0x000fe200078e000a */
[----:B------:R-:W-:-:S03]  /*0560*/  LEA R10, P0, R16, c[0x0][0x170], 0x2 ;  /* 0x00005c00100a7a11 */ /* 0x000fc600078010ff */
[----:B------:R-:W-:Y:S01]  /*0570*/  IMAD R3, R17, c[0x0][0x18c], R18 ;  /* 0x0000630011037a24 */ /* 0x000fe200078e0212 */
[----:B------:R-:W-:Y:S01]  /*0580*/  LEA.HI.X R11, R16, c[0x0][0x174], R12, 0x2, P0 ;  /* 0x00005d00100b7a11 */ /* 0x000fe200000f140c */
[C---:B------:R-:W-:Y:S02]  /*0590*/  IMAD R17, R15.reuse, c[0x0][0x18c], R14 ;  /* 0x000063000f117a24 */ /* 0x040fe400078e020e */
[----:B------:R-:W-:-:S04]  /*05a0*/  IMAD.WIDE.U32 R14, R15, c[0x0][0x188], R6 ;  /* 0x000062000f0e7a25 */ /* 0x000fc800078e0006 */
[----:B------:R-:W-:Y:S02]  /*05b0*/  IMAD.IADD R3, R5, 0x1, R3 ;  /* 0x0000000105037824 */ /* 0x000fe400078e0203 */
[----:B------:R-:W-:Y:S02]  /*05c0*/  IMAD R7, R7, c[0x0][0x190], RZ ;  /* 0x0000640007077a24 */ /* 0x000fe400078e02ff */
[----:B------:R-:W-:Y:S01]  /*05d0*/  IMAD R5, R3, c[0x0][0x190], RZ ;  /* 0x0000640003057a24 */ /* 0x000fe200078e02ff */
[----:B------:R-:W-:Y:S01]  /*05e0*/  IADD3 R3, R15, R17, RZ ;  /* 0x000000110f037210 */ /* 0x000fe20007ffe0ff */
[----:B------:R-:W-:Y:S02]  /*05f0*/  IMAD R17, R6, c[0x0][0x194], R7 ;  /* 0x0000650006117a24 */ /* 0x000fe400078e0207 */
[----:B------:R-:W-:Y:S02]  /*0600*/  IMAD R15, R4, c[0x0][0x194], R5 ;  /* 0x00006500040f7a24 */ /* 0x000fe400078e0205 */
[----:B------:R-:W-:-:S02]  /*0610*/  IMAD R3, R3, c[0x0][0x190], RZ ;  /* 0x0000640003037a24 */ /* 0x000fc400078e02ff */
        /* <DEDUP_REMOVED lines=15> */
.L_x_209:
[----:B0-----:R-:W2:Y:S04]  /*0710*/  LDG.E R4, [R12.64] ;  /* 0x000000060c047981 */ /* 0x001ea8000c1e1900 */
[----:B------:R-:W2:Y:S01]  /*0720*/  LDG.E R5, [R10.64] ;  /* 0x000000060a057981 */ /* 0x000ea2000c1e1900 */
[----:B------:R-:W-:Y:S01]  /*0730*/  IMAD.MOV.U32 R6, RZ, RZ, R14 ;  /* 0x000000ffff067224 */ /* 0x000fe200078e000e */
[----:B------:R-:W-:-:S02]  /*0740*/  MOV R7, R19 ;  /* 0x0000001300077202 */ /* 0x000fc40000000f00 */
[----:B------:R-:W-:-:S04]  /*0750*/  IADD3 R14, P3, R14, UR8, RZ ;  /* 0x000000080e0e7c10 */ /* 0x000fc8000ff7e0ff */
[----:B------:R-:W-:Y:S01]  /*0760*/  IADD3.X R19, R19, UR5, RZ, P3, !PT ;  /* 0x0000000513137c10 */ /* 0x000fe20009ffe4ff */
[----:B--2---:R-:W-:-:S05]  /*0770*/  FADD.FTZ R4, -R4, R5 ;  /* 0x0000000504047221 */ /* 0x004fca0000010100 */
[C---:B------:R-:W-:Y:S02]  /*0780*/  FSETP.GT.FTZ.AND P0, PT, R4.reuse, RZ, PT ;  /* 0x000000ff0400720b */ /* 0x040fe40003f14000 */
[----:B------:R-:W-:-:S04]  /*0790*/  FSETP.GEU.FTZ.AND P1, PT, R4, RZ, PT ;  /* 0x000000ff0400720b */ /* 0x000fc80003f3e000 */
[----:B------:R-:W-:Y:S02]  /*07a0*/  SEL R4, RZ, 0x1, P1 ;  /* 0x00000001ff047807 */ /* 0x000fe40000800000 */
[----:B------:R-:W-:Y:S02]  /*07b0*/  IADD3 R12, P1, R12, UR8, RZ ;  /* 0x000000080c0c7c10 */ /* 0x000fe4000ff3e0ff */
[C---:B------:R-:W-:Y:S02]  /*07c0*/  IADD3 R5, -R4.reuse, 0x1, RZ ;  /* 0x0000000104057810 */ /* 0x040fe40007ffe1ff */
[----:B------:R-:W-:Y:S02]  /*07d0*/  IADD3.X R13, R13, UR5, RZ, P1, !PT ;  /* 0x000000050d0d7c10 */ /* 0x000fe40008ffe4ff */
[----:B------:R-:W-:Y:S01]  /*07e0*/  @!P0 IADD3 R5, -R4, RZ, RZ ;  /* 0x000000ff04058210 */ /* 0x000fe20007ffe1ff */
[----:B------:R-:W-:Y:S01]  /*07f0*/  IMAD.MOV.U32 R4, RZ, RZ, R16 ;  /* 0x000000ffff047224 */ /* 0x000fe200078e0010 */
[----:B------:R-:W-:-:S02]  /*0800*/  IADD3 R10, P0, R10, UR8, RZ ;  /* 0x000000080a0a7c10 */ /* 0x000fc4000ff1e0ff */
[----:B------:R-:W-:Y:S02]  /*0810*/  IADD3 R16, P2, R16, UR8, RZ ;  /* 0x0000000810107c10 */ /* 0x000fe4000ff5e0ff */
[----:B------:R-:W0:Y:S01]  /*0820*/  I2F R5, R5 ;  /* 0x0000000500057306 */ /* 0x000e220000201400 */
[----:B------:R-:W-:Y:S02]  /*0830*/  IADD3.X R11, R11, UR5, RZ, P0, !PT ;  /* 0x000000050b0b7c10 */ /* 0x000fe400087fe4ff */
[----:B------:R-:W-:-:S04]  /*0840*/  ISETP.GE.U32.AND P0, PT, R10, R3, PT ;  /* 0x000000030a00720c */ /* 0x000fc80003f06070 */
[----:B------:R-:W-:Y:S01]  /*0850*/  ISETP.GE.U32.AND.EX P0, PT, R11, R2, PT, P0 ;  /* 0x000000020b00720c */ /* 0x000fe20003f06100 */
[----:B0----5:R-:W-:Y:S02]  /*0860*/  FMUL.FTZ R9, R0, R5 ;  /* 0x0000000500097220 */ /* 0x021fe40000410000 */
[----:B------:R-:W-:Y:S01]  /*0870*/  IMAD.MOV.U32 R5, RZ, RZ, R17 ;  /* 0x000000ffff057224 */ /* 0x000fe200078e0011 */
[----:B------:R-:W-:Y:S01]  /*0880*/  IADD3.X R17, R17, UR5, RZ, P2, !PT ;  /* 0x0000000511117c10 */ /* 0x000fe200097fe4ff */
[----:B------:R-:W-:-:S03]  /*0890*/  FADD.FTZ R15, -R9, -RZ ;  /* 0x800000ff090f7221 */ /* 0x000fc60000010100 */
[----:B------:R0:W-:Y:S04]  /*08a0*/  STG.E [R4.64], R9 ;  /* 0x0000000904007986 */ /* 0x0001e8000c101906 */
[----:B------:R0:W-:Y:S01]  /*08b0*/  STG.E [R6.64], R15 ;  /* 0x0000000f06007986 */ /* 0x0001e2000c101906 */
[----:B------:R-:W-:Y:S05]  /*08c0*/  @!P0 BRA `(.L_x_209) ;  /* 0xfffffe4000008947 */ /* 0x000fea000383ffff */
[----:B------:R-:W-:Y:S05]  /*08d0*/  EXIT ;  /* 0x000000000000794d */ /* 0x000fea0003800000 */
        .weak           $__internal_16_$__cuda_sm20_dsqrt_rn_f64_mediumpath_v1
        .type           $__internal_16_$__cuda_sm20_dsqrt_rn_f64_mediumpath_v1,@function
        .size           $__internal_16_$__cuda_sm20_dsqrt_rn_f64_mediumpath_v1,(.L_x_762 - $__internal_16_$__cuda_sm20_dsqrt_rn_f64_mediumpath_v1)
$__internal_16_$__cuda_sm20_dsqrt_rn_f64_mediumpath_v1:
[----:B------:R-:W-:Y:S01]  /*08e0*/  ISETP.GE.U32.AND P0, PT, R6, -0x3400000, PT ;  /* 0xfcc000000600780c */ /* 0x000fe20003f06070 */
[----:B------:R-:W-:Y:S01]  /*08f0*/  BSSY B1, `(.L_x_210) ;  /* 0x0000024000017945 */ /* 0x000fe20003800000 */
[----:B------:R-:W-:-:S11]  /*0900*/  IMAD.MOV.U32 R9, RZ, RZ, R17 ;  /* 0x000000ffff097224 */ /* 0x000fd600078e0011 */
        /* <DEDUP_REMOVED lines=9> */
.L_x_211:
        /* <DEDUP_REMOVED lines=24> */
.L_x_213:
[----:B------:R0:W1:-:S06]  /*0b20*/  DADD R6, R2, R2 ;  /* 0x0000000002067229 */ /* 0x00004c0000000002 */
.L_x_212:
[----:B------:R-:W-:Y:S05]  /*0b30*/  BSYNC B1 ;  /* 0x0000000000017941 */ /* 0x000fea0003800000 */
.L_x_210:
[----:B0-----:R-:W-:Y:S01]  /*0b40*/  MOV R2, R0 ;  /* 0x0000000000027202 */ /* 0x001fe20000000f00 */
[----:B------:R-:W-:Y:S02]  /*0b50*/  IMAD.MOV.U32 R3, RZ, RZ, 0x0 ;  /* 0x00000000ff037424 */ /* 0x000fe400078e00ff */
[----:B-1----:R-:W-:Y:S02]  /*0b60*/  IMAD.MOV.U32 R14, RZ, RZ, R6 ;  /* 0x000000ffff0e7224 */ /* 0x002fe400078e0006 */
[----:B------:R-:W-:Y:S01]  /*0b70*/  IMAD.MOV.U32 R15, RZ, RZ, R7 ;  /* 0x000000ffff0f7224 */ /* 0x000fe200078e0007 */
[----:B------:R-:W-:Y:S06]  /*0b80*/  RET.REL.NODEC R2 `(_ZN2at6native55_GLOBAL__N__6c1c77d0_17_DistanceKernel_cu_7dd49032_311431pdist_backward_kernel_cuda_implIfNS1_5distsIfE3oneEEEvPT_PKS6_S9_S9_llllS6_dd) ;  /* 0xfffff47002007950 */ /* 0x000fec0003c3ffff */
.L_x_214:
        /* <DEDUP_REMOVED lines=15> */
.L_x_762:


//--------------------- .text._ZN2at6native55_GLOBAL__N__6c1c77d0_17_DistanceKernel_cu_7dd49032_311431pdist_backward_kernel_cuda_implIfNS1_5distsIfE1pEEEvPT_PKS6_S9_S9_llllS6_dd --------------------------
	.section	.text._ZN2at6native55_GLOBAL__N__6c1c77d0_17_DistanceKernel_cu_7dd49032_311431pdist_backward_kernel_cuda_implIfNS1_5distsIfE1pEEEvPT_PKS6_S9_S9_llllS6_dd,"ax",@progbits
	.sectioninfo	@"SHI_REGISTERS=26"
	.align	128
.text._ZN2at6native55_GLOBAL__N__6c1c77d0_17_DistanceKernel_cu_7dd49032_311431pdist_backward_kernel_cuda_implIfNS1_5distsIfE1pEEEvPT_PKS6_S9_S9_llllS6_dd:
        .type           _ZN2at6native55_GLOBAL__N__6c1c77d0_17_DistanceKernel_cu_7dd49032_311431pdist_backward_kernel_cuda_implIfNS1_5distsIfE1pEEEvPT_PKS6_S9_S9_llllS6_dd,@function
        .size           _ZN2at6native55_GLOBAL__N__6c1c77d0_17_DistanceKernel_cu_7dd49032_311431pdist_backward_kernel_cuda_implIfNS1_5distsIfE1pEEEvPT_PKS6_S9_S9_llllS6_dd,(.L_x_764 - _ZN2at6native55_GLOBAL__N__6c1c77d0_17_DistanceKernel_cu_7dd49032_311431pdist_backward_kernel_cuda_implIfNS1_5distsIfE1pEEEvPT_PKS6_S9_S9_llllS6_dd)
        .other          _ZN2at6native55_GLOBAL__N__6c1c77d0_17_DistanceKernel_cu_7dd49032_311431pdist_backward_kernel_cuda_implIfNS1_5distsIfE1pEEEvPT_PKS6_S9_S9_llllS6_dd,@"STO_CUDA_ENTRY STV_DEFAULT"
_ZN2at6native55_GLOBAL__N__6c1c77d0_17_DistanceKernel_cu_7dd49032_311431pdist_backward_kernel_cuda_implIfNS1_5distsIfE1pEEEvPT_PKS6_S9_S9_llllS6_dd:
        /* <DEDUP_REMOVED lines=9> */
[----:B------:R-:W-:Y:S01]  /*0090*/  IMAD.MOV.U32 R10, RZ, RZ, 0x0 ;  /* 0x00000000ff0a7424 */ /* 0x000fe200078e00ff */
[----:B------:R-:W-:Y:S01]  /*00a0*/  SHF.L.U32 R12, R6, 0x1, RZ ;  /* 0x00000001060c7819 */ /* 0x000fe200000006ff */
[----:B------:R-:W-:Y:S01]  /*00b0*/  IMAD.MOV.U32 R11, RZ, RZ, 0x3fd80000 ;  /* 0x3fd80000ff0b7424 */ /* 0x000fe200078e00ff */
[----:B------:R-:W-:Y:S01]  /*00c0*/  ULDC.64 UR6, c[0x0][0x118] ;  /* 0x0000460000067ab9 */ /* 0x000fe20000000a00 */
        /* <DEDUP_REMOVED lines=12> */
[----:B------:R-:W-:Y:S02]  /*0190*/  IADD3 R17, R9, -0x100000, RZ ;  /* 0xfff0000009117810 */ /* 0x000fe40007ffe0ff */
[----:B0-----:R-:W0:Y:S01]  /*01a0*/  DFMA R12, R10, -R10, R2 ;  /* 0x8000000a0a0c722b */ /* 0x001e220000000002 */
[----:B------:R-:W-:-:S06]  /*01b0*/  MOV R16, R8 ;  /* 0x0000000800107202 */ /* 0x000fcc0000000f00 */
[----:B0-----:R0:W1:Y:S01]  /*01c0*/  DFMA R14, R12, R16, R10 ;  /* 0x000000100c0e722b */ /* 0x001062000000000a */
[----:B------:R-:W-:Y:S05]  /*01d0*/  @!P0 BRA `(.L_x_216) ;  /* 0x0000002000008947 */ /* 0x000fea0003800000 */
[----:B------:R-:W-:-:S05]  /*01e0*/  MOV R0, 0x200 ;  /* 0x0000020000007802 */ /* 0x000fca0000000f00 */
[----:B01----:R-:W-:Y:S05]  /*01f0*/  CALL.REL.NOINC `($__internal_17_$__cuda_sm20_dsqrt_rn_f64_mediumpath_v1) ;  /* 0x000007c000007944 */ /* 0x003fea0003c00000 */
.L_x_216:
[----:B------:R-:W-:Y:S05]  /*0200*/  BSYNC B0 ;  /* 0x0000000000007941 */ /* 0x000fea0003800000 */
.L_x_215:
[----:B0-----:R-:W0:Y:S01]  /*0210*/  S2R R10, SR_TID.Y ;  /* 0x00000000000a7919 */ /* 0x001e220000002200 */
[----:B-1----:R-:W1:Y:S01]  /*0220*/  DADD R14, -R14, c[0x0][0x1a8] ;  /* 0x00006a000e0e7629 */ /* 0x002e620000000100 */
[----:B------:R-:W-:Y:S02]  /*0230*/  IMAD.MOV.U32 R3, RZ, RZ, c[0x0][0x190] ;  /* 0x00006400ff037624 */ /* 0x000fe400078e00ff */
[----:B------:R-:W0:Y:S07]  /*0240*/  S2R R11, SR_CTAID.Y ;  /* 0x00000000000b7919 */ /* 0x000e2e0000002600 */
[----:B-1----:R-:W1:Y:S02]  /*0250*/  F2I.S64.F64.TRUNC R14, R14 ;  /* 0x0000000e000e7311 */ /* 0x002e64000030d900 */
[----:B-1----:R-:W-:-:S02]  /*0260*/  IMAD R5, R15, c[0x0][0x190], RZ ;  /* 0x000064000f057a24 */ /* 0x002fc400078e02ff */
[----:B0-----:R-:W-:Y:S02]  /*0270*/  IMAD R10, R11, c[0x0][0x4], R10 ;  /* 0x000001000b0a7a24 */ /* 0x001fe400078e020a */
        /* <DEDUP_REMOVED lines=14> */
[----:B------:R-:W-:Y:S01]  /*0360*/  LEA R20, P1, R16, c[0x0][0x168], 0x2 ;  /* 0x00005a0010147a11 */ /* 0x000fe200078210ff */
[-C--:B------:R-:W-:Y:S02]  /*0370*/  IMAD R5, R15, R14.reuse, RZ ;  /* 0x0000000e0f057224 */ /* 0x080fe400078e02ff */
[----:B------:R-:W-:Y:S01]  /*0380*/  IMAD.IADD R3, R17, 0x1, R3 ;  /* 0x0000000111037824 */ /* 0x000fe200078e0203 */
[-C--:B------:R-:W-:Y:S01]  /*0390*/  IADD3 R8, P0, RZ, -R14.reuse, RZ ;  /* 0x8000000eff087210 */ /* 0x080fe20007f1e0ff */
[----:B------:R-:W-:Y:S01]  /*03a0*/  IMAD R5, R14, R15, R5 ;  /* 0x0000000f0e057224 */ /* 0x000fe200078e0205 */
[----:B------:R0:W5:Y:S02]  /*03b0*/  LDG.E R0, [R18.64] ;  /* 0x0000000612007981 */ /* 0x000164000c1e1900 */
[----:B------:R-:W-:Y:S01]  /*03c0*/  LEA.HI.X R21, R16, c[0x0][0x16c], R3, 0x2, P1 ;  /* 0x00005b0010157a11 */ /* 0x000fe200008f1403 */
[----:B------:R-:W-:-:S04]  /*03d0*/  IMAD.WIDE.U32 R16, R14, R14, R14 ;  /* 0x0000000e0e107225 */ /* 0x000fc800078e000e */
[----:B------:R-:W-:Y:S01]  /*03e0*/  IMAD.IADD R17, R17, 0x1, R5 ;  /* 0x0000000111117824 */ /* 0x000fe200078e0205 */
[----:B------:R-:W-:Y:S01]  /*03f0*/  IADD3.X R5, RZ, ~R15, RZ, P0, !PT ;  /* 0x8000000fff057210 */ /* 0x000fe200007fe4ff */
[----:B------:R-:W-:Y:S01]  /*0400*/  IMAD.WIDE.U32 R6, R8, c[0x0][0x188], R6 ;  /* 0x0000620008067a25 */ /* 0x000fe200078e0006 */
[----:B------:R1:W5:Y:S02]  /*0410*/  LDG.E R3, [R20.64] ;  /* 0x0000000614037981 */ /* 0x000364000c1e1900 */
[----:B------:R-:W-:Y:S01]  /*0420*/  LEA.HI R16, P0, R17, R16, RZ, 0x1 ;  /* 0x0000001011107211 */ /* 0x000fe200078108ff */
[----:B------:R-:W-:-:S04]  /*0430*/  IMAD R5, R5, c[0x0][0x188], RZ ;  /* 0x0000620005057a24 */ /* 0x000fc800078e02ff */
[----:B------:R-:W-:Y:S02]  /*0440*/  IMAD.X R17, RZ, RZ, R17, P0 ;  /* 0x000000ffff117224 */ /* 0x000fe400000e0611 */
[----:B------:R-:W-:Y:S02]  /*0450*/  IMAD R8, R8, c[0x0][0x18c], R5 ;  /* 0x0000630008087a24 */ /* 0x000fe400078e0205 */
[----:B------:R-:W-:Y:S01]  /*0460*/  IMAD.MOV.U32 R5, RZ, RZ, -0x2 ;  /* 0xfffffffeff057424 */ /* 0x000fe200078e00ff */
[--C-:B0-----:R-:W-:Y:S02]  /*0470*/  SHF.R.S64 R19, R16, 0x1, R17.reuse ;  /* 0x0000000110137819 */ /* 0x101fe40000001011 */
[----:B------:R-:W-:Y:S02]  /*0480*/  SHF.R.S32.HI R17, RZ, 0x1, R17 ;  /* 0x00000001ff117819 */ /* 0x000fe40000011411 */
[----:B------:R-:W-:Y:S02]  /*0490*/  IADD3 R19, P0, R19, R6, RZ ;  /* 0x0000000613137210 */ /* 0x000fe40007f1e0ff */
[----:B-1----:R-:W-:-:S02]  /*04a0*/  MOV R21, 0xffffffff ;  /* 0xffffffff00157802 */ /* 0x002fc40000000f00 */
[----:B------:R-:W-:Y:S02]  /*04b0*/  IADD3 R5, P1, P2, -R14, c[0x0][0x188], R5 ;  /* 0x000062000e057a10 */ /* 0x000fe40007a3e105 */
[----:B------:R-:W-:Y:S02]  /*04c0*/  IADD3.X R17, R17, R7, R8, P0, !PT ;  /* 0x0000000711117210 */ /* 0x000fe400007fe408 */
[----:B------:R-:W-:Y:S02]  /*04d0*/  IADD3.X R7, ~R15, c[0x0][0x18c], R21, P1, P2 ;  /* 0x000063000f077a10 */ /* 0x000fe40000fe4515 */
[--C-:B------:R-:W-:Y:S01]  /*04e0*/  IADD3 R6, P0, P1, R19, 0x1, R14.reuse ;  /* 0x0000000113067810 */ /* 0x100fe2000791e00e */
[----:B------:R-:W-:Y:S02]  /*04f0*/  IMAD R8, R17, c[0x0][0x188], RZ ;  /* 0x0000620011087a24 */ /* 0x000fe400078e02ff */
[----:B------:R-:W-:Y:S01]  /*0500*/  IMAD R12, R7, c[0x0][0x188], RZ ;  /* 0x00006200070c7a24 */ /* 0x000fe200078e02ff */
[--C-:B------:R-:W-:Y:S01]  /*0510*/  IADD3.X R7, R17, RZ, R15.reuse, P0, P1 ;  /* 0x000000ff11077210 */ /* 0x100fe200007e240f */
[----:B------:R-:W-:-:S04]  /*0520*/  IMAD.WIDE.U32 R16, R19, c[0x0][0x188], R14 ;  /* 0x0000620013107a25 */ /* 0x000fc800078e000e */
[----:B------:R-:W-:Y:S02]  /*0530*/  IMAD R15, R19, c[0x0][0x18c], R8 ;  /* 0x00006300130f7a24 */ /* 0x000fe400078e0208 */
[----:B------:R-:W-:Y:S02]  /*0540*/  IMAD R19, R5, c[0x0][0x18c], R12 ;  /* 0x0000630005137a24 */ /* 0x000fe400078e020c */
[----:B------:R-:W-:Y:S02]  /*0550*/  IMAD.IADD R12, R17, 0x1, R15 ;  /* 0x00000001110c7824 */ /* 0x000fe400078e020f */
[----:B------:R-:W-:Y:S01]  /*0560*/  IMAD.WIDE.U32 R14, R5, c[0x0][0x188], R6 ;  /* 0x00006200050e7a25 */ /* 0x000fe200078e0006 */
[----:B------:R-:W-:-:S03]  /*0570*/  LEA R8, P0, R4, c[0x0][0x170], 0x2 ;  /* 0x00005c0004087a11 */ /* 0x000fc600078010ff */
[----:B------:R-:W-:Y:S02]  /*0580*/  IMAD R17, R12, c[0x0][0x190], RZ ;  /* 0x000064000c117a24 */ /* 0x000fe400078e02ff */
[----:B------:R-:W-:Y:S02]  /*0590*/  IMAD.IADD R12, R15, 0x1, R19 ;  /* 0x000000010f0c7824 */ /* 0x000fe400078e0213 */
[----:B------:R-:W-:Y:S02]  /*05a0*/  IMAD R7, R7, c[0x0][0x190], RZ ;  /* 0x0000640007077a24 */ /* 0x000fe400078e02ff */
[----:B------:R-:W-:Y:S01]  /*05b0*/  IMAD R15, R12, c[0x0][0x190], RZ ;  /* 0x000064000c0f7a24 */ /* 0x000fe200078e02ff */
[----:B------:R-:W-:Y:S01]  /*05c0*/  LEA.HI.X R9, R4, c[0x0][0x174], R9, 0x2, P0 ;  /* 0x00005d0004097a11 */ /* 0x000fe200000f1409 */
[----:B------:R-:W-:Y:S02]  /*05d0*/  IMAD R21, R6, c[0x0][0x194], R7 ;  /* 0x0000650006157a24 */ /* 0x000fe400078e0207 */
[----:B------:R-:W-:-:S04]  /*05e0*/  IMAD.WIDE.U32 R4, R16, c[0x0][0x190], R10 ;  /* 0x0000640010047a25 */ /* 0x000fc800078e000a */
[----:B------:R-:W-:Y:S01]  /*05f0*/  IMAD.WIDE.U32 R6, R6, c[0x0][0x190], R10 ;  /* 0x0000640006067a25 */ /* 0x000fe200078e000a */
[----:B------:R-:W-:-:S03]  /*0600*/  ULDC UR4, c[0x0][0x4] ;  /* 0x0000010000047ab9 */ /* 0x000fc60000000800 */
[----:B------:R-:W-:Y:S02]  /*0610*/  IMAD R17, R16, c[0x0][0x194], R17 ;  /* 0x0000650010117a24 */ /* 0x000fe400078e0211 */
[----:B------:R-:W-:Y:S01]  /*0620*/  IMAD.WIDE.U32 R10, R14, c[0x0][0x190], R10 ;  /* 0x000064000e0a7a25 */ /* 0x000fe200078e000a */
[----:B------:R-:W-:-:S03]  /*0630*/  ULDC UR5, c[0x0][0x10] ;  /* 0x0000040000057ab9 */ /* 0x000fc60000000800 */
[----:B------:R-:W-:Y:S01]  /*0640*/  IMAD R19, R14, c[0x0][0x194], R15 ;  /* 0x000065000e137a24 */ /* 0x000fe200078e020f */
[----:B------:R-:W-:Y:S01]  /*0650*/  LEA R15, P3, R2, c[0x0][0x170], 0x2 ;  /* 0x00005c00020f7a11 */ /* 0x000fe200078610ff */
[----:B------:R-:W-:Y:S01]  /*0660*/  IMAD.IADD R17, R5, 0x1, R17 ;  /* 0x0000000105117824 */ /* 0x000fe200078e0211 */
[----:B------:R-:W-:Y:S01]  /*0670*/  UIMAD UR4, UR4, UR5, URZ ;  /* 0x00000005040472a4 */ /* 0x000fe2000f8e023f */
[----:B------:R-:W-:Y:S01]  /*0680*/  MOV R18, c[0x0][0x1a0] ;  /* 0x0000680000127a02 */ /* 0x000fe20000000f00 */
[----:B------:R-:W-:Y:S01]  /*0690*/  IMAD.IADD R7, R7, 0x1, R21 ;  /* 0x0000000107077824 */ /* 0x000fe200078e0215 */
[----:B------:R-:W-:Y:S02]  /*06a0*/  LEA R12, P0, R10, c[0x0][0x160], 0x2 ;  /* 0x000058000a0c7a11 */ /* 0x000fe400078010ff */
[----:B------:R-:W-:Y:S02]  /*06b0*/  IADD3 R5, R11, R19, RZ ;  /* 0x000000130b057210 */ /* 0x000fe40007ffe0ff */
[----:B------:R-:W-:-:S02]  /*06c0*/  LEA R16, P1, R4, c[0x0][0x160], 0x2 ;  /* 0x0000580004107a11 */ /* 0x000fc400078210ff */
[----:B------:R-:W-:Y:S01]  /*06d0*/  LEA R14, P2, R6, c[0x0][0x170], 0x2 ;  /* 0x00005c00060e7a11 */ /* 0x000fe200078410ff */
[----:B------:R-:W-:Y:S01]  /*06e0*/  USHF.R.S32.HI UR5, URZ, 0x1f, UR4 ;  /* 0x0000001f3f057899 */ /* 0x000fe20008011404 */
[----:B------:R-:W-:Y:S02]  /*06f0*/  LEA.HI.X R2, R2, c[0x0][0x174], R13, 0x2, P3 ;  /* 0x00005d0002027a11 */ /* 0x000fe400018f140d */
[----:B------:R-:W-:Y:S01]  /*0700*/  LEA.HI.X R13, R10, c[0x0][0x164], R5, 0x2, P0 ;  /* 0x000059000a0d7a11 */ /* 0x000fe200000f1405 */
[----:B------:R-:W-:Y:S01]  /*0710*/  FADD.FTZ R10, R18, -1 ;  /* 0xbf800000120a7421 */ /* 0x000fe20000010000 */
[----:B------:R-:W-:Y:S02]  /*0720*/  LEA.HI.X R11, R6, c[0x0][0x174], R7, 0x2, P2 ;  /* 0x00005d00060b7a11 */ /* 0x000fe400010f1407 */
[----:B------:R-:W-:Y:S01]  /*0730*/  LEA.HI.X R17, R4, c[0x0][0x164], R17, 0x2, P1 ;  /* 0x0000590004117a11 */ /* 0x000fe200008f1411 */
[----:B------:R-:W-:Y:S02]  /*0740*/  USHF.L.U32 UR8, UR4, 0x2, URZ ;  /* 0x0000000204087899 */ /* 0x000fe4000800063f */
[----:B------:R-:W-:-:S02]  /*0750*/  USHF.L.U64.HI UR5, UR4, 0x2, UR5 ;  /* 0x0000000204057899 */ /* 0x000fc40008010205 */
.L_x_217:
[----:B-----5:R-:W-:-:S13]  /*0760*/  FSETP.NEU.FTZ.AND P0, PT, R0, RZ, PT ;  /* 0x000000ff0000720b */ /* 0x020fda0003f1d000 */
[----:B------:R-:W-:Y:S01]  /*0770*/  @P0 IMAD.MOV.U32 R4, RZ, RZ, R14 ;  /* 0x000000ffff040224 */ /* 0x000fe200078e000e */
[----:B------:R-:W2:Y:S01]  /*0780*/  @P0 LDG.E R7, [R8.64] ;  /* 0x0000000608070981 */ /* 0x000ea2000c1e1900 */
[----:B------:R-:W-:-:S05]  /*0790*/  @P0 IMAD.MOV.U32 R5, RZ, RZ, R11 ;  /* 0x000000ffff050224 */ /* 0x000fca00078e000b */
[----:B------:R0:W2:Y:S01]  /*07a0*/  @P0 LDG.E R4, [R4.64] ;  /* 0x0000000604040981 */ /* 0x0000a2000c1e1900 */
[----:B------:R-:W-:Y:S01]  /*07b0*/  @P0 MOV R19, c[0x0][0x1a0] ;  /* 0x0000680000130a02 */ /* 0x000fe20000000f00 */
[----:B------:R-:W1:Y:S04]  /*07c0*/  @P0 MUFU.LG2 R21, R0 ;  /* 0x0000000000150308 */ /* 0x000e680000000c00 */
[----:B------:R-:W-:Y:S02]  /*07d0*/  @P0 FADD.FTZ R19, R19, -2 ;  /* 0xc000000013130421 */ /* 0x000fe40000010000 */
[----:B-1----:R-:W-:-:S06]  /*07e0*/  @P0 FMUL.FTZ R21, R10, R21 ;  /* 0x000000150a150220 */ /* 0x002fcc0000410000 */
[----:B------:R-:W-:Y:S01]  /*07f0*/  @P0 MUFU.EX2 R21, -R21 ;  /* 0x8000001500150308 */ /* 0x000fe20000000800 */
[----:B0-----:R-:W-:Y:S02]  /*0800*/  MOV R5, R17 ;  /* 0x0000001100057202 */ /* 0x001fe40000000f00 */
[----:B------:R-:W-:-:S04]  /*0810*/  IADD3 R14, P3, R14, UR8, RZ ;  /* 0x000000080e0e7c10 */ /* 0x000fc8000ff7e0ff */
[----:B------:R-:W-:Y:S01]  /*0820*/  IADD3.X R11, R11, UR5, RZ, P3, !PT ;  /* 0x000000050b0b7c10 */ /* 0x000fe20009ffe4ff */
[----:B--2---:R-:W-:-:S04]  /*0830*/  @P0 FADD.FTZ R7, -R4, R7 ;  /* 0x0000000704070221 */ /* 0x004fc80000010100 */
[----:B------:R-:W-:-:S06]  /*0840*/  @P0 FADD.FTZ R6, |R7|, -RZ ;  /* 0x800000ff07060221 */ /* 0x000fcc0000010200 */
[----:B------:R-:W0:Y:S02]  /*0850*/  @P0 MUFU.LG2 R6, R6 ;  /* 0x0000000600060308 */ /* 0x000e240000000c00 */
[----:B0-----:R-:W-:-:S06]  /*0860*/  @P0 FMUL.FTZ R18, R6, R19 ;  /* 0x0000001306120220 */ /* 0x001fcc0000410000 */
[----:B------:R-:W0:Y:S01]  /*0870*/  @P0 MUFU.EX2 R18, R18 ;  /* 0x0000001200120308 */ /* 0x000e220000000800 */
[----:B------:R-:W-:Y:S02]  /*0880*/  IMAD.MOV.U32 R19, RZ, RZ, RZ ;  /* 0x000000ffff137224 */ /* 0x000fe400078e00ff */
[----:B------:R-:W-:Y:S02]  /*0890*/  IMAD.MOV.U32 R6, RZ, RZ, R12 ;  /* 0x000000ffff067224 */ /* 0x000fe400078e000c */
[----:B0-----:R-:W-:-:S04]  /*08a0*/  @P0 FMUL.FTZ R4, R7, R18 ;  /* 0x0000001207040220 */ /* 0x001fc80000410000 */
[----:B------:R-:W-:-:S04]  /*08b0*/  @P0 FMUL.FTZ R4, R3, R4 ;  /* 0x0000000403040220 */ /* 0x000fc80000410000 */
[----:B------:R-:W-:Y:S02]  /*08c0*/  @P0 FMUL.FTZ R19, R4, R21 ;  /* 0x0000001504130220 */ /* 0x000fe40000410000 */
[----:B------:R-:W-:Y:S01]  /*08d0*/  IMAD.MOV.U32 R4, RZ, RZ, R16 ;  /* 0x000000ffff047224 */ /* 0x000fe200078e0010 */
[----:B------:R-:W-:Y:S01]  /*08e0*/  IADD3 R8, P0, R8, UR8, RZ ;  /* 0x0000000808087c10 */ /* 0x000fe2000ff1e0ff */
[----:B------:R-:W-:Y:S02]  /*08f0*/  FADD.FTZ R23, -R19, -RZ ;  /* 0x800000ff13177221 */ /* 0x000fe40000010100 */
[----:B------:R-:W-:Y:S01]  /*0900*/  IMAD.MOV.U32 R7, RZ, RZ, R13 ;  /* 0x000000ffff077224 */ /* 0x000fe200078e000d */
[----:B------:R0:W-:Y:S01]  /*0910*/  STG.E [R4.64], R19 ;  /* 0x0000001304007986 */ /* 0x0001e2000c101906 */
[----:B------:R-:W-:Y:S02]  /*0920*/  IADD3.X R9, R9, UR5, RZ, P0, !PT ;  /* 0x0000000509097c10 */ /* 0x000fe400087fe4ff */
[----:B------:R-:W-:Y:S01]  /*0930*/  ISETP.GE.U32.AND P0, PT, R8, R15, PT ;  /* 0x0000000f0800720c */ /* 0x000fe20003f06070 */
[----:B------:R0:W-:Y:S03]  /*0940*/  STG.E [R6.64], R23 ;  /* 0x0000001706007986 */ /* 0x0001e6000c101906 */
[----:B------:R-:W-:-:S02]  /*0950*/  ISETP.GE.U32.AND.EX P0, PT, R9, R2, PT, P0 ;  /* 0x000000020900720c */ /* 0x000fc40003f06100 */
[----:B------:R-:W-:Y:S02]  /*0960*/  IADD3 R16, P1, R16, UR8, RZ ;  /* 0x0000000810107c10 */ /* 0x000fe4000ff3e0ff */
[----:B------:R-:W-:Y:S02]  /*0970*/  IADD3 R12, P2, R12, UR8, RZ ;  /* 0x000000080c0c7c10 */ /* 0x000fe4000ff5e0ff */
[----:B------:R-:W-:Y:S02]  /*0980*/  IADD3.X R17, R17, UR5, RZ, P1, !PT ;  /* 0x0000000511117c10 */ /* 0x000fe40008ffe4ff */
[----:B------:R-:W-:-:S05]  /*0990*/  IADD3.X R13, R13, UR5, RZ, P2, !PT ;  /* 0x000000050d0d7c10 */ /* 0x000fca00097fe4ff */
[----:B0-----:R-:W-:Y:S05]  /*09a0*/  @!P0 BRA `(.L_x_217) ;  /* 0xfffffdb000008947 */ /* 0x001fea000383ffff */
[----:B------:R-:W-:Y:S05]  /*09b0*/  EXIT ;  /* 0x000000000000794d */ /* 0x000fea0003800000 */
        .weak           $__internal_17_$__cuda_sm20_dsqrt_rn_f64_mediumpath_v1
        .type           $__internal_17_$__cuda_sm20_dsqrt_rn_f64_mediumpath_v1,@function
        .size           $__internal_17_$__cuda_sm20_dsqrt_rn_f64_mediumpath_v1,(.L_x_764 - $__internal_17_$__cuda_sm20_dsqrt_rn_f64_mediumpath_v1)
$__internal_17_$__cuda_sm20_dsqrt_rn_f64_mediumpath_v1:
        /* <DEDUP_REMOVED lines=12> */
.L_x_219:
[----:B------:R-:W0:-:S14]  /*0a80*/  DSETP.NE.AND P0, PT, R2, RZ, PT ;  /* 0x000000ff0200722a */ /* 0x000e1c0003f05000 */
[----:B0-----:R-:W-:Y:S05]  /*0a90*/  @!P0 BRA `(.L_x_221) ;  /* 0x0000016000008947 */ /* 0x001fea0003800000 */
[----:B------:R-:W-:-:S13]  /*0aa0*/  ISETP.GE.AND P0, PT, R3, RZ, PT ;  /* 0x000000ff0300720c */ /* 0x000fda0003f06270 */
[----:B------:R-:W-:Y:S01]  /*0ab0*/  @!P0 MOV R4, 0x0 ;  /* 0x0000000000048802 */ /* 0x000fe20000000f00 */
[----:B------:R-:W-:Y:S01]  /*0ac0*/  @!P0 IMAD.MOV.U32 R5, RZ, RZ, -0x80000 ;  /* 0xfff80000ff058424 */ /* 0x000fe200078e00ff */
[----:B------:R-:W-:Y:S05]  /*0ad0*/  @!P0 BRA `(.L_x_220) ;  /* 0x0000013000008947 */ /* 0x000fea0003800000 */
[----:B------:R-:W-:-:S13]  /*0ae0*/  ISETP.GT.AND P0, PT, R3, 0x7fefffff, PT ;  /* 0x7fefffff0300780c */ /* 0x000fda0003f04270 */
[----:B------:R-:W-:Y:S05]  /*0af0*/  @P0 BRA `(.L_x_221) ;  /* 0x0000010000000947 */ /* 0x000fea0003800000 */
[----:B------:R-:W0:Y:S01]  /*0b00*/  DMUL R2, R2, 8.11296384146066816958e+31 ;  /* 0x4690000002027828 */ /* 0x000e220000000000 */
[----:B------:R-:W-:Y:S01]  /*0b10*/  MOV R4, RZ ;  /* 0x000000ff00047202 */ /* 0x000fe20000000f00 */
[----:B------:R-:W-:Y:S01]  /*0b20*/  IMAD.MOV.U32 R10, RZ, RZ, 0x0 ;  /* 0x00000000ff0a7424 */ /* 0x000fe200078e00ff */
[----:B------:R-:W-:-:S03]  /*0b30*/  MOV R11, 0x3fd80000 ;  /* 0x3fd80000000b7802 */ /* 0x000fc60000000f00 */
        /* <DEDUP_REMOVED lines=12> */
.L_x_221:
[----:B------:R0:W1:-:S06]  /*0c00*/  DADD R4, R2, R2 ;  /* 0x0000000002047229 */ /* 0x00004c0000000002 */
.L_x_220:
[----:B------:R-:W-:Y:S05]  /*0c10*/  BSYNC B1 ;  /* 0x0000000000017941 */ /* 0x000fea0003800000 */
.L_x_218:
[----:B0-----:R-:W-:Y:S01]  /*0c20*/  HFMA2.MMA R3, -RZ, RZ, 0, 0 ;  /* 0x00000000ff037435 */ /* 0x001fe200000001ff */
[----:B------:R-:W-:Y:S01]  /*0c30*/  IMAD.MOV.U32 R2, RZ, RZ, R0 ;  /* 0x000000ffff027224 */ /* 0x000fe200078e0000 */
[----:B-1----:R-:W-:Y:S01]  /*0c40*/  MOV R15, R5 ;  /* 0x00000005000f7202 */ /* 0x002fe20000000f00 */
[----:B------:R-:W-:-:S03]  /*0c50*/  IMAD.MOV.U32 R14, RZ, RZ, R4 ;  /* 0x000000ffff0e7224 */ /* 0x000fc600078e0004 */
[----:B------:R-:W-:Y:S05]  /*0c60*/  RET.REL.NODEC R2 `(_ZN2at6native55_GLOBAL__N__6c1c77d0_17_DistanceKernel_cu_7dd49032_311431pdist_backward_kernel_cuda_implIfNS1_5distsIfE1pEEEvPT_PKS6_S9_S9_llllS6_dd) ;  /* 0xfffff39002007950 */ /* 0x000fea0003c3ffff */
.L_x_222:
        /* <DEDUP_REMOVED lines=9> */
.L_x_764:


//--------------------- .text._ZN2at6native55_GLOBAL__N__6c1c77d0_17_DistanceKernel_cu_7dd49032_311431pdist_backward_kernel_cuda_implIdNS1_5distsIdE3infEEEvPT_PKS6_S9_S9_llllS6_dd --------------------------
	.section	.text._ZN2at6native55_GLOBAL__N__6c1c77d0_17_DistanceKernel_cu_7dd49032_311431pdist_backward_kernel_cuda_implIdNS1_5distsIdE3infEEEvPT_PKS6_S9_S9_llllS6_dd,"ax",@progbits
	.sectioninfo	@"SHI_REGISTERS=28"
	.align	128
.text._ZN2at6native55_GLOBAL__N__6c1c77d0_17_DistanceKernel_cu_7dd49032_311431pdist_backward_kernel_cuda_implIdNS1_5distsIdE3infEEEvPT_PKS6_S9_S9_llllS6_dd:
        .type           _ZN2at6native55_GLOBAL__N__6c1c77d0_17_DistanceKernel_cu_7dd49032_311431pdist_backward_kernel_cuda_implIdNS1_5distsIdE3infEEEvPT_PKS6_S9_S9_llllS6_dd,@function
        .size           _ZN2at6native55_GLOBAL__N__6c1c77d0_17_DistanceKernel_cu_7dd49032_311431pdist_backward_kernel_cuda_implIdNS1_5distsIdE3infEEEvPT_PKS6_S9_S9_llllS6_dd,(.L_x_766 - _ZN2at6native55_GLOBAL__N__6c1c77d0_17_DistanceKernel_cu_7dd49032_311431pdist_backward_kernel_cuda_implIdNS1_5distsIdE3infEEEvPT_PKS6_S9_S9_llllS6_dd)
        .other          _ZN2at6native55_GLOBAL__N__6c1c77d0_17_DistanceKernel_cu_7dd49032_311431pdist_backward_kernel_cuda_implIdNS1_5distsIdE3infEEEvPT_PKS6_S9_S9_llllS6_dd,@"STO_CUDA_ENTRY STV_DEFAULT"
_ZN2at6native55_GLOBAL__N__6c1c77d0_17_DistanceKernel_cu_7dd49032_311431pdist_backward_kernel_cuda_implIdNS1_5distsIdE3infEEEvPT_PKS6_S9_S9_llllS6_dd:
        /* <DEDUP_REMOVED lines=30> */
[----:B01----:R-:W-:Y:S05]  /*01e0*/  CALL.REL.NOINC `($__internal_18_$__cuda_sm20_dsqrt_rn_f64_mediumpath_v1) ;  /* 0x000007a000007944 */ /* 0x003fea0003c00000 */
.L_x_224:
[----:B------:R-:W-:Y:S05]  /*01f0*/  BSYNC B0 ;  /* 0x0000000000007941 */ /* 0x000fea0003800000 */
.L_x_223:
        /* <DEDUP_REMOVED lines=12> */
[----:B------:R-:W-:Y:S01]  /*02c0*/  ISETP.GE.U32.AND P0, PT, R8, R20, PT ;  /* 0x000000140800720c */ /* 0x000fe20003f06070 */
[----:B------:R-:W-:-:S05]  /*02d0*/  IMAD.IADD R15, R3, 0x1, R9 ;  /* 0x00000001030f7824 */ /* 0x000fca00078e0209 */
[----:B------:R-:W-:-:S13]  /*02e0*/  ISETP.GE.AND.EX P0, PT, R15, R13, PT, P0 ;  /* 0x0000000d0f00720c */ /* 0x000fda0003f06300 */
[----:B------:R-:W-:Y:S05]  /*02f0*/  @P0 EXIT ;  /* 0x000000000000094d */ /* 0x000fea0003800000 */
[----:B------:R-:W-:Y:S01]  /*0300*/  IMAD R5, R11, c[0x0][0x180], RZ ;  /* 0x000060000b057a24 */ /* 0x000fe200078e02ff */
[----:B------:R-:W-:Y:S01]  /*0310*/  ULDC.64 UR6, c[0x0][0x118] ;  /* 0x0000460000067ab9 */ /* 0x000fe20000000a00 */
[C---:B------:R-:W-:Y:S01]  /*0320*/  IMAD.WIDE.U32 R2, R10.reuse, c[0x0][0x180], RZ ;  /* 0x000060000a027a25 */ /* 0x040fe200078e00ff */
[----:B------:R-:W-:-:S03]  /*0330*/  LEA R22, P1, R10, c[0x0][0x178], 0x3 ;  /* 0x00005e000a167a11 */ /* 0x000fc600078218ff */
[----:B------:R-:W-:Y:S01]  /*0340*/  IMAD R5, R10, c[0x0][0x184], R5 ;  /* 0x000061000a057a24 */ /* 0x000fe200078e0205 */
[----:B------:R-:W-:Y:S01]  /*0350*/  LEA R4, P0, R2, c[0x0][0x168], 0x3 ;  /* 0x00005a0002047a11 */ /* 0x000fe200078018ff */
[----:B------:R-:W-:Y:S01]  /*0360*/  IMAD R9, R17, R16, RZ ;  /* 0x0000001011097224 */ /* 0x000fe200078e02ff */
[----:B------:R-:W-:Y:S02]  /*0370*/  LEA.HI.X R23, R10, c[0x0][0x17c], R11, 0x3, P1 ;  /* 0x00005f000a177a11 */ /* 0x000fe400008f1c0b */
[----:B------:R-:W-:-:S04]  /*0380*/  IADD3 R3, R3, R5, RZ ;  /* 0x0000000503037210 */ /* 0x000fc80007ffe0ff */
[----:B------:R-:W-:Y:S01]  /*0390*/  LEA.HI.X R5, R2, c[0x0][0x16c], R3, 0x3, P0 ;  /* 0x00005b0002057a11 */ /* 0x000fe200000f1c03 */
[CC--:B------:R-:W-:Y:S01]  /*03a0*/  IMAD.WIDE.U32 R18, R16.reuse, R16.reuse, R16 ;  /* 0x0000001010127225 */ /* 0x0c0fe200078e0010 */
[----:B------:R0:W5:Y:S04]  /*03b0*/  LDG.E.64 R2, [R22.64] ;  /* 0x0000000616027981 */ /* 0x000168000c1e1b00 */
[----:B------:R-:W5:Y:S01]  /*03c0*/  LDG.E.64 R4, [R4.64] ;  /* 0x0000000604047981 */ /* 0x000f62000c1e1b00 */
[----:B------:R-:W-:Y:S01]  /*03d0*/  IMAD R9, R16, R17, R9 ;  /* 0x0000001110097224 */ /* 0x000fe200078e0209 */
[----:B------:R-:W-:Y:S01]  /*03e0*/  IADD3 R25, P0, RZ, -R16, RZ ;  /* 0x80000010ff197210 */ /* 0x000fe20007f1e0ff */
[----:B------:R-:W-:Y:S02]  /*03f0*/  ULDC UR4, c[0x0][0x4] ;  /* 0x0000010000047ab9 */ /* 0x000fe40000000800 */
[----:B------:R-:W-:Y:S01]  /*0400*/  IMAD.IADD R9, R19, 0x1, R9 ;  /* 0x0000000113097824 */ /* 0x000fe200078e0209 */
[----:B0-----:R-:W-:Y:S01]  /*0410*/  MOV R23, 0xffffffff ;  /* 0xffffffff00177802 */ /* 0x001fe20000000f00 */
[----:B------:R-:W-:Y:S01]  /*0420*/  IMAD.X R12, RZ, RZ, ~R17, P0 ;  /* 0x000000ffff0c7224 */ /* 0x000fe200000e0e11 */
[----:B------:R-:W-:Y:S01]  /*0430*/  ULDC UR5, c[0x0][0x10] ;  /* 0x0000040000057ab9 */ /* 0x000fe20000000800 */
[----:B------:R-:W-:Y:S01]  /*0440*/  IMAD.WIDE.U32 R10, R25, c[0x0][0x188], R10 ;  /* 0x00006200190a7a25 */ /* 0x000fe200078e000a */
[----:B------:R-:W-:Y:S01]  /*0450*/  LEA.HI R21, P0, R9, R18, RZ, 0x1 ;  /* 0x0000001209157211 */ /* 0x000fe200078108ff */
[----:B------:R-:W-:-:S02]  /*0460*/  UIMAD UR4, UR4, UR5, URZ ;  /* 0x00000005040472a4 */ /* 0x000fc4000f8e023f */
[----:B------:R-:W-:Y:S02]  /*0470*/  IMAD R12, R12, c[0x0][0x188], RZ ;  /* 0x000062000c0c7a24 */ /* 0x000fe400078e02ff */
[----:B------:R-:W-:Y:S01]  /*0480*/  IMAD.X R0, RZ, RZ, R9, P0 ;  /* 0x000000ffff007224 */ /* 0x000fe200000e0609 */
[----:B------:R-:W-:Y:S01]  /*0490*/  USHF.R.S32.HI UR5, URZ, 0x1f, UR4 ;  /* 0x0000001f3f057899 */ /* 0x000fe20008011404 */
[----:B------:R-:W-:Y:S01]  /*04a0*/  IMAD.MOV.U32 R9, RZ, RZ, -0x2 ;  /* 0xfffffffeff097424 */ /* 0x000fe200078e00ff */
[----:B------:R-:W-:Y:S01]  /*04b0*/  USHF.L.U32 UR8, UR4, 0x3, URZ ;  /* 0x0000000304087899 */ /* 0x000fe2000800063f */
[----:B------:R-:W-:Y:S01]  /*04c0*/  IMAD R12, R25, c[0x0][0x18c], R12 ;  /* 0x00006300190c7a24 */ /* 0x000fe200078e020c */
[--C-:B------:R-:W-:Y:S01]  /*04d0*/  SHF.R.S64 R21, R21, 0x1, R0.reuse ;  /* 0x0000000115157819 */ /* 0x100fe20000001000 */
[----:B------:R-:W-:Y:S01]  /*04e0*/  USHF.L.U64.HI UR5, UR4, 0x3, UR5 ;  /* 0x0000000304057899 */ /* 0x000fe20008010205 */
[----:B------:R-:W-:Y:S02]  /*04f0*/  SHF.R.S32.HI R19, RZ, 0x1, R0 ;  /* 0x00000001ff137819 */ /* 0x000fe40000011400 */
[----:B------:R-:W-:-:S02]  /*0500*/  IADD3 R21, P0, R21, R10, RZ ;  /* 0x0000000a15157210 */ /* 0x000fc40007f1e0ff */
[----:B------:R-:W-:Y:S02]  /*0510*/  IADD3 R9, P1, P2, -R16, c[0x0][0x188], R9 ;  /* 0x0000620010097a10 */ /* 0x000fe40007a3e109 */
[----:B------:R-:W-:Y:S01]  /*0520*/  IADD3.X R11, R19, R11, R12, P0, !PT ;  /* 0x0000000b130b7210 */ /* 0x000fe200007fe40c */
[----:B------:R-:W-:Y:S01]  /*0530*/  IMAD.WIDE.U32 R18, R21, c[0x0][0x188], R16 ;  /* 0x0000620015127a25 */ /* 0x000fe200078e0010 */
[----:B------:R-:W-:Y:S02]  /*0540*/  IADD3.X R0, ~R17, c[0x0][0x18c], R23, P1, P2 ;  /* 0x0000630011007a10 */ /* 0x000fe40000fe4517 */
[----:B------:R-:W-:Y:S01]  /*0550*/  IADD3 R10, P0, P1, R21, 0x1, R16 ;  /* 0x00000001150a7810 */ /* 0x000fe2000791e010 */
[C---:B------:R-:W-:Y:S02]  /*0560*/  IMAD R12, R11.reuse, c[0x0][0x188], RZ ;  /* 0x000062000b0c7a24 */ /* 0x040fe400078e02ff */
[----:B------:R-:W-:Y:S01]  /*0570*/  IMAD R0, R0, c[0x0][0x188], RZ ;  /* 0x0000620000007a24 */ /* 0x000fe200078e02ff */
[----:B------:R-:W-:Y:S01]  /*0580*/  IADD3.X R11, R11, RZ, R17, P0, P1 ;  /* 0x000000ff0b0b7210 */ /* 0x000fe200007e2411 */
[----:B------:R-:W-:-:S02]  /*0590*/  IMAD R23, R21, c[0x0][0x18c], R12 ;  /* 0x0000630015177a24 */ /* 0x000fc400078e020c */
[C---:B------:R-:W-:Y:S01]  /*05a0*/  IMAD R21, R9.reuse, c[0x0][0x18c], R0 ;  /* 0x0000630009157a24 */ /* 0x040fe200078e0200 */
[----:B------:R-:W-:Y:S01]  /*05b0*/  LEA R0, P0, R8, c[0x0][0x170], 0x3 ;  /* 0x00005c0008007a11 */ /* 0x000fe200078018ff */
[----:B------:R-:W-:-:S03]  /*05c0*/  IMAD.WIDE.U32 R16, R9, c[0x0][0x188], R10 ;  /* 0x0000620009107a25 */ /* 0x000fc600078e000a */
[----:B------:R-:W-:Y:S01]  /*05d0*/  LEA.HI.X R15, R8, c[0x0][0x174], R15, 0x3, P0 ;  /* 0x00005d00080f7a11 */ /* 0x000fe200000f1c0f */
[----:B------:R-:W-:Y:S02]  /*05e0*/  IMAD.IADD R9, R19, 0x1, R23 ;  /* 0x0000000113097824 */ /* 0x000fe400078e0217 */
[----:B------:R-:W-:Y:S02]  /*05f0*/  IMAD.IADD R12, R17, 0x1, R21 ;  /* 0x00000001110c7824 */ /* 0x000fe400078e0215 */
[----:B------:R-:W-:Y:S02]  /*0600*/  IMAD R9, R9, c[0x0][0x190], RZ ;  /* 0x0000640009097a24 */ /* 0x000fe400078e02ff */
[----:B------:R-:W-:Y:S02]  /*0610*/  IMAD R11, R11, c[0x0][0x190], RZ ;  /* 0x000064000b0b7a24 */ /* 0x000fe400078e02ff */
[----:B------:R-:W-:Y:S02]  /*0620*/  IMAD R17, R12, c[0x0][0x190], RZ ;  /* 0x000064000c117a24 */ /* 0x000fe400078e02ff */
[----:B------:R-:W-:-:S02]  /*0630*/  IMAD R19, R18, c[0x0][0x194], R9 ;  /* 0x0000650012137a24 */ /* 0x000fc400078e0209 */
[----:B------:R-:W-:Y:S02]  /*0640*/  IMAD R21, R10, c[0x0][0x194], R11 ;  /* 0x000065000a157a24 */ /* 0x000fe400078e020b */
[----:B------:R-:W-:-:S04]  /*0650*/  IMAD.WIDE.U32 R8, R18, c[0x0][0x190], R6 ;  /* 0x0000640012087a25 */ /* 0x000fc800078e0006 */
[----:B------:R-:W-:Y:S01]  /*0660*/  IMAD.WIDE.U32 R10, R10, c[0x0][0x190], R6 ;  /* 0x000064000a0a7a25 */ /* 0x000fe200078e0006 */
[----:B------:R-:W-:-:S03]  /*0670*/  LEA R14, P1, R8, c[0x0][0x160], 0x3 ;  /* 0x00005800080e7a11 */ /* 0x000fc600078218ff */
[----:B------:R-:W-:-:S04]  /*0680*/  IMAD.WIDE.U32 R6, R16, c[0x0][0x190], R6 ;  /* 0x0000640010067a25 */ /* 0x000fc800078e0006 */
[----:B------:R-:W-:Y:S01]  /*0690*/  IMAD R23, R16, c[0x0][0x194], R17 ;  /* 0x0000650010177a24 */ /* 0x000fe200078e0211 */
[----:B------:R-:W-:Y:S01]  /*06a0*/  LEA R17, P3, R20, c[0x0][0x170], 0x3 ;  /* 0x00005c0014117a11 */ /* 0x000fe200078618ff */
[----:B------:R-:W-:Y:S01]  /*06b0*/  IMAD.IADD R11, R11, 0x1, R21 ;  /* 0x000000010b0b7824 */ /* 0x000fe200078e0215 */
[----:B------:R-:W-:Y:S01]  /*06c0*/  LEA R16, P2, R10, c[0x0][0x170], 0x3 ;  /* 0x00005c000a107a11 */ /* 0x000fe200078418ff */
[----:B------:R-:W-:Y:S01]  /*06d0*/  IMAD.IADD R23, R7, 0x1, R23 ;  /* 0x0000000107177824 */ /* 0x000fe200078e0217 */
[----:B------:R-:W-:Y:S02]  /*06e0*/  LEA R18, P0, R6, c[0x0][0x160], 0x3 ;  /* 0x0000580006127a11 */ /* 0x000fe400078018ff */
[----:B------:R-:W-:Y:S02]  /*06f0*/  IADD3 R21, R9, R19, RZ ;  /* 0x0000001309157210 */ /* 0x000fe40007ffe0ff */
[----:B------:R-:W-:Y:S02]  /*0700*/  LEA.HI.X R20, R20, c[0x0][0x174], R13, 0x3, P3 ;  /* 0x00005d0014147a11 */ /* 0x000fe400018f1c0d */
[----:B------:R-:W-:-:S02]  /*0710*/  LEA.HI.X R19, R10, c[0x0][0x174], R11, 0x3, P2 ;  /* 0x00005d000a137a11 */ /* 0x000fc400010f1c0b */
[----:B------:R-:W-:Y:S02]  /*0720*/  LEA.HI.X R21, R8, c[0x0][0x164], R21, 0x3, P1 ;  /* 0x0000590008157a11 */ /* 0x000fe400008f1c15 */
[----:B------:R-:W-:Y:S02]  /*0730*/  LEA.HI.X R23, R6, c[0x0][0x164], R23, 0x3, P0 ;  /* 0x0000590006177a11 */ /* 0x000fe400000f1c17 */
.L_x_225:
[----:B-1----:R-:W-:Y:S01]  /*0740*/  IMAD.MOV.U32 R12, RZ, RZ, R16 ;  /* 0x000000ffff0c7224 */ /* 0x002fe200078e0010 */
[----:B------:R-:W-:Y:S01]  /*0750*/  MOV R10, R0 ;  /* 0x00000000000a7202 */ /* 0x000fe20000000f00 */
[----:B------:R-:W-:Y:S02]  /*0760*/  IMAD.MOV.U32 R13, RZ, RZ, R19 ;  /* 0x000000ffff0d7224 */ /* 0x000fe400078e0013 */
[----:B------:R-:W-:-:S03]  /*0770*/  IMAD.MOV.U32 R11, RZ, RZ, R15 ;  /* 0x000000ffff0b7224 */ /* 0x000fc600078e000f */
[----:B------:R0:W2:Y:S04]  /*0780*/  LDG.E.64 R6, [R12.64] ;  /* 0x000000060c067981 */ /* 0x0000a8000c1e1b00 */
[----:B------:R1:W2:Y:S01]  /*0790*/  LDG.E.64 R8, [R10.64] ;  /* 0x000000060a087981 */ /* 0x0002a2000c1e1b00 */
[----:B0-----:R-:W-:Y:S01]  /*07a0*/  IMAD.MOV.U32 R12, RZ, RZ, R18 ;  /* 0x000000ffff0c7224 */ /* 0x001fe200078e0012 */
[----:B------:R-:W-:Y:S01]  /*07b0*/  IADD3 R18, P3, R18, UR8, RZ ;  /* 0x0000000812127c10 */ /* 0x000fe2000ff7e0ff */
[----:B------:R-:W-:Y:S01]  /*07c0*/  IMAD.MOV.U32 R13, RZ, RZ, R23 ;  /* 0x000000ffff0d7224 */ /* 0x000fe200078e0017 */
[----:B-1----:R-:W-:Y:S01]  /*07d0*/  MOV R10, R14 ;  /* 0x0000000e000a7202 */ /* 0x002fe20000000f00 */
[----:B------:R-:W-:Y:S01]  /*07e0*/  IMAD.MOV.U32 R11, RZ, RZ, R21 ;  /* 0x000000ffff0b7224 */ /* 0x000fe200078e0015 */
[----:B------:R-:W-:-:S02]  /*07f0*/  IADD3 R14, P2, R14, UR8, RZ ;  /* 0x000000080e0e7c10 */ /* 0x000fc4000ff5e0ff */
[----:B------:R-:W-:Y:S02]  /*0800*/  IADD3.X R23, R23, UR5, RZ, P3, !PT ;  /* 0x0000000517177c10 */ /* 0x000fe40009ffe4ff */
[----:B------:R-:W-:Y:S01]  /*0810*/  IADD3.X R21, R21, UR5, RZ, P2, !PT ;  /* 0x0000000515157c10 */ /* 0x000fe200097fe4ff */
[----:B--2---:R-:W0:-:S06]  /*0820*/  DADD R8, -R6, R8 ;  /* 0x0000000006087229 */ /* 0x004e0c0000000108 */
[----:B0-----:R-:W-:-:S04]  /*0830*/  DSETP.GT.AND P0, PT, R8, RZ, PT ;  /* 0x000000ff0800722a */ /* 0x001fc80003f04000 */
[----:B------:R-:W0:-:S06]  /*0840*/  DSETP.GEU.AND P1, PT, R8, RZ, PT ;  /* 0x000000ff0800722a */ /* 0x000e0c0003f2e000 */
[----:B0-----:R-:W-:Y:S02]  /*0850*/  SEL R6, RZ, 0x1, P1 ;  /* 0x00000001ff067807 */ /* 0x001fe40000800000 */
[----:B------:R-:W-:Y:S02]  /*0860*/  IADD3 R16, P1, R16, UR8, RZ ;  /* 0x0000000810107c10 */ /* 0x000fe4000ff3e0ff */
[----:B------:R-:W-:Y:S01]  /*0870*/  IADD3 R22, -R6, 0x1, RZ ;  /* 0x0000000106167810 */ /* 0x000fe20007ffe1ff */
[----:B------:R-:W-:Y:S01]  /*0880*/  @!P0 IMAD.MOV R22, RZ, RZ, -R6 ;  /* 0x000000ffff168224 */ /* 0x000fe200078e0a06 */
[----:B-----5:R0:W1:Y:S01]  /*0890*/  DSETP.NEU.AND P0, PT, |R8|, R2, PT ;  /* 0x000000020800722a */ /* 0x0200620003f0d200 */
[----:B------:R-:W-:Y:S01]  /*08a0*/  IADD3.X R19, R19, UR5, RZ, P1, !PT ;  /* 0x0000000513137c10 */ /* 0x000fe20008ffe4ff */
[----:B0-----:R-:W-:Y:S01]  /*08b0*/  IMAD.MOV.U32 R8, RZ, RZ, RZ ;  /* 0x000000ffff087224 */ /* 0x001fe200078e00ff */
[----:B------:R-:W0:Y:S03]  /*08c0*/  I2F.F64 R6, R22 ;  /* 0x0000001600067312 */ /* 0x000e260000201c00 */
[----:B-1----:R-:W-:-:S02]  /*08d0*/  FSEL R9, RZ, 1.875, P0 ;  /* 0x3ff00000ff097808 */ /* 0x002fc40000000000 */
[----:B------:R-:W-:-:S04]  /*08e0*/  IADD3 R0, P0, R0, UR8, RZ ;  /* 0x0000000800007c10 */ /* 0x000fc8000ff1e0ff */
[----:B------:R-:W-:Y:S02]  /*08f0*/  IADD3.X R15, R15, UR5, RZ, P0, !PT ;  /* 0x000000050f0f7c10 */ /* 0x000fe400087fe4ff */
[----:B------:R-:W-:-:S04]  /*0900*/  ISETP.GE.U32.AND P0, PT, R0, R17, PT ;  /* 0x000000110000720c */ /* 0x000fc80003f06070 */
[----:B------:R-:W-:Y:S01]  /*0910*/  ISETP.GE.U32.AND.EX P0, PT, R15, R20, PT, P0 ;  /* 0x000000140f00720c */ /* 0x000fe20003f06100 */
[----:B0-----:R-:W0:-:S06]  /*0920*/  DMUL R6, R4, R6 ;  /* 0x0000000604067228 */ /* 0x001e0c0000000000 */
[----:B0-----:R-:W0:-:S06]  /*0930*/  DMUL R6, R6, R8 ;  /* 0x0000000806067228 */ /* 0x001e0c0000000000 */
[----:B0-----:R-:W0:Y:S01]  /*0940*/  DADD R8, -RZ, -R6 ;  /* 0x00000000ff087229 */ /* 0x001e220000000906 */
[----:B------:R1:W-:Y:S06]  /*0950*/  STG.E.64 [R10.64], R6 ;  /* 0x000000060a007986 */ /* 0x0003ec000c101b06 */
[----:B0-----:R1:W-:Y:S01]  /*0960*/  STG.E.64 [R12.64], R8 ;  /* 0x000000080c007986 */ /* 0x0013e2000c101b06 */
[----:B------:R-:W-:Y:S05]  /*0970*/  @!P0 BRA `(.L_x_225) ;  /* 0xfffffdc000008947 */ /* 0x000fea000383ffff */
[----:B------:R-:W-:Y:S05]  /*0980*/  EXIT ;  /* 0x000000000000794d */ /* 0x000fea0003800000 */
        .weak           $__internal_18_$__cuda_sm20_dsqrt_rn_f64_mediumpath_v1
        .type           $__internal_18_$__cuda_sm20_dsqrt_rn_f64_mediumpath_v1,@function
        .size           $__internal_18_$__cuda_sm20_dsqrt_rn_f64_mediumpath_v1,(.L_x_766 - $__internal_18_$__cuda_sm20_dsqrt_rn_f64_mediumpath_v1)
$__internal_18_$__cuda_sm20_dsqrt_rn_f64_mediumpath_v1:
        /* <DEDUP_REMOVED lines=12> */
.L_x_227:
        /* <DEDUP_REMOVED lines=24> */
.L_x_229:
[----:B------:R0:W1:-:S06]  /*0bd0*/  DADD R4, R2, R2 ;  /* 0x0000000002047229 */ /* 0x00004c0000000002 */
.L_x_228:
[----:B------:R-:W-:Y:S05]  /*0be0*/  BSYNC B1 ;  /* 0x0000000000017941 */ /* 0x000fea0003800000 */
.L_x_226:
[----:B0-----:R-:W-:Y:S01]  /*0bf0*/  IMAD.MOV.U32 R2, RZ, RZ, R0 ;  /* 0x000000ffff027224 */ /* 0x001fe200078e0000 */
[----:B-1----:R-:W-:Y:S01]  /*0c00*/  MOV R15, R5 ;  /* 0x00000005000f7202 */ /* 0x002fe20000000f00 */
[----:B------:R-:W-:Y:S02]  /*0c10*/  IMAD.MOV.U32 R3, RZ, RZ, 0x0 ;  /* 0x00000000ff037424 */ /* 0x000fe400078e00ff */
[----:B------:R-:W-:Y:S02]  /*0c20*/  IMAD.MOV.U32 R14, RZ, RZ, R4 ;  /* 0x000000ffff0e7224 */ /* 0x000fe400078e0004 */
[----:B------:R-:W-:Y:S05]  /*0c30*/  RET.REL.NODEC R2 `(_ZN2at6native55_GLOBAL__N__6c1c77d0_17_DistanceKernel_cu_7dd49032_311431pdist_backward_kernel_cuda_implIdNS1_5distsIdE3infEEEvPT_PKS6_S9_S9_llllS6_dd) ;  /* 0xfffff3c002007950 */ /* 0x000fea0003c3ffff */
.L_x_230:
        /* <DEDUP_REMOVED lines=12> */
.L_x_766:


//--------------------- .text._ZN2at6native55_GLOBAL__N__6c1c77d0_17_DistanceKernel_cu_7dd49032_311431pdist_backward_kernel_cuda_implIdNS1_5distsIdE3twoEEEvPT_PKS6_S9_S9_llllS6_dd --------------------------
	.section	.text._ZN2at6native55_GLOBAL__N__6c1c77d0_17_DistanceKernel_cu_7dd49032_311431pdist_backward_kernel_cuda_implIdNS1_5distsIdE3twoEEEvPT_PKS6_S9_S9_llllS6_dd,"ax",@progbits
	.sectioninfo	@"SHI_REGISTERS=35"
	.align	128
.text._ZN2at6native55_GLOBAL__N__6c1c77d0_17_DistanceKernel_cu_7dd49032_311431pdist_backward_kernel_cuda_implIdNS1_5distsIdE3twoEEEvPT_PKS6_S9_S9_llllS6_dd:
        .type           _ZN2at6native55_GLOBAL__N__6c1c77d0_17_DistanceKernel_cu_7dd49032_311431pdist_backward_kernel_cuda_implIdNS1_5distsIdE3twoEEEvPT_PKS6_S9_S9_llllS6_dd,@function
        .size           _ZN2at6native55_GLOBAL__N__6c1c77d0_17_DistanceKernel_cu_7dd49032_311431pdist_backward_kernel_cuda_implIdNS1_5distsIdE3twoEEEvPT_PKS6_S9_S9_llllS6_dd,(.L_x_768 - _ZN2at6native55_GLOBAL__N__6c1c77d0_17_DistanceKernel_cu_7dd49032_311431pdist_backward_kernel_cuda_implIdNS1_5distsIdE3twoEEEvPT_PKS6_S9_S9_llllS6_dd)
        .other          _ZN2at6native55_GLOBAL__N__6c1c77d0_17_DistanceKernel_cu_7dd49032_311431pdist_backward_kernel_cuda_implIdNS1_5distsIdE3twoEEEvPT_PKS6_S9_S9_llllS6_dd,@"STO_CUDA_ENTRY STV_DEFAULT"
_ZN2at6native55_GLOBAL__N__6c1c77d0_17_DistanceKernel_cu_7dd49032_311431pdist_backward_kernel_cuda_implIdNS1_5distsIdE3twoEEEvPT_PKS6_S9_S9_llllS6_dd:
        /* <DEDUP_REMOVED lines=10> */
[----:B------:R-:W-:Y:S01]  /*00a0*/  ULDC.64 UR6, c[0x0][0x118] ;  /* 0x0000460000067ab9 */ /* 0x000fe20000000a00 */
[----:B------:R-:W-:Y:S01]  /*00b0*/  IMAD.MOV.U32 R10, RZ, RZ, 0x0 ;  /* 0x00000000ff0a7424 */ /* 0x000fe200078e00ff */
[----:B------:R-:W-:Y:S01]  /*00c0*/  BSSY B0, `(.L_x_231) ;  /* 0x0000014000007945 */ /* 0x000fe20003800000 */
[----:B------:R-:W0:Y:S01]  /*00d0*/  I2F.F64.S64 R4, R12 ;  /* 0x0000000c00047312 */ /* 0x000e220000301c00 */
[----:B------:R-:W-:Y:S01]  /*00e0*/  IMAD.MOV.U32 R11, RZ, RZ, 0x3fd80000 ;  /* 0x3fd80000ff0b7424 */ /* 0x000fe200078e00ff */
        /* <DEDUP_REMOVED lines=16> */
[----:B01----:R-:W-:Y:S05]  /*01f0*/  CALL.REL.NOINC `($__internal_20_$__cuda_sm20_dsqrt_rn_f64_mediumpath_v1) ;  /* 0x00000e0000007944 */ /* 0x003fea0003c00000 */
.L_x_232:
[----:B------:R-:W-:Y:S05]  /*0200*/  BSYNC B0 ;  /* 0x0000000000007941 */ /* 0x000fea0003800000 */
.L_x_231:
[----:B------:R-:W2:Y:S01]  /*0210*/  S2R R4, SR_TID.Y ;  /* 0x0000000000047919 */ /* 0x000ea20000002200 */
[----:B-1----:R-:W1:Y:S01]  /*0220*/  DADD R14, -R14, c[0x0][0x1a8] ;  /* 0x00006a000e0e7629 */ /* 0x002e620000000100 */
[----:B0-----:R-:W-:Y:S02]  /*0230*/  IMAD.MOV.U32 R11, RZ, RZ, c[0x0][0x190] ;  /* 0x00006400ff0b7624 */ /* 0x001fe400078e00ff */
[----:B------:R-:W2:Y:S07]  /*0240*/  S2R R5, SR_CTAID.Y ;  /* 0x0000000000057919 */ /* 0x000eae0000002600 */
[----:B-1----:R-:W0:Y:S02]  /*0250*/  F2I.S64.F64.TRUNC R14, R14 ;  /* 0x0000000e000e7311 */ /* 0x002e24000030d900 */
        /* <DEDUP_REMOVED lines=11> */
[C---:B------:R-:W-:Y:S01]  /*0310*/  LEA R20, P0, R2.reuse, c[0x0][0x178], 0x3 ;  /* 0x00005e0002147a11 */ /* 0x040fe200078018ff */
[----:B------:R-:W-:Y:S02]  /*0320*/  IMAD R9, R3, c[0x0][0x180], RZ ;  /* 0x0000600003097a24 */ /* 0x000fe400078e02ff */
[C---:B------:R-:W-:Y:S01]  /*0330*/  IMAD.WIDE.U32 R12, R2.reuse, c[0x0][0x180], RZ ;  /* 0x00006000020c7a25 */ /* 0x040fe200078e00ff */
[----:B------:R-:W-:-:S03]  /*0340*/  LEA.HI.X R21, R2, c[0x0][0x17c], R3, 0x3, P0 ;  /* 0x00005f0002157a11 */ /* 0x000fc600000f1c03 */
[----:B------:R-:W-:Y:S01]  /*0350*/  IMAD R9, R2, c[0x0][0x184], R9 ;  /* 0x0000610002097a24 */ /* 0x000fe200078e0209 */
[----:B------:R-:W-:Y:S02]  /*0360*/  LEA R18, P1, R12, c[0x0][0x168], 0x3 ;  /* 0x00005a000c127a11 */ /* 0x000fe400078218ff */
[----:B------:R-:W5:Y:S01]  /*0370*/  LDG.E.64 R20, [R20.64] ;  /* 0x0000000614147981 */ /* 0x000f62000c1e1b00 */
[----:B------:R-:W-:-:S05]  /*0380*/  IMAD.IADD R9, R13, 0x1, R9 ;  /* 0x000000010d097824 */ /* 0x000fca00078e0209 */
[----:B------:R-:W-:Y:S01]  /*0390*/  LEA.HI.X R19, R12, c[0x0][0x16c], R9, 0x3, P1 ;  /* 0x00005b000c137a11 */ /* 0x000fe200008f1c09 */
[-C--:B------:R-:W-:Y:S02]  /*03a0*/  IMAD R9, R15, R14.reuse, RZ ;  /* 0x0000000e0f097224 */ /* 0x080fe400078e02ff */
[CC--:B------:R-:W-:Y:S01]  /*03b0*/  IMAD.WIDE.U32 R16, R14.reuse, R14.reuse, R14 ;  /* 0x0000000e0e107225 */ /* 0x0c0fe200078e000e */
[----:B------:R-:W-:Y:S01]  /*03c0*/  IADD3 R23, P0, RZ, -R14, RZ ;  /* 0x8000000eff177210 */ /* 0x000fe20007f1e0ff */
[----:B------:R0:W5:Y:S02]  /*03d0*/  LDG.E.64 R12, [R18.64] ;  /* 0x00000006120c7981 */ /* 0x000164000c1e1b00 */
[----:B------:R-:W-:-:S04]  /*03e0*/  IMAD R9, R14, R15, R9 ;  /* 0x0000000f0e097224 */ /* 0x000fc800078e0209 */
[----:B------:R-:W-:Y:S02]  /*03f0*/  IMAD.IADD R11, R17, 0x1, R9 ;  /* 0x00000001110b7824 */ /* 0x000fe400078e0209 */
[----:B------:R-:W-:-:S03]  /*0400*/  IMAD.X R6, RZ, RZ, ~R15, P0 ;  /* 0x000000ffff067224 */ /* 0x000fc600000e0e0f */
[----:B------:R-:W-:Y:S01]  /*0410*/  LEA.HI R9, P0, R11, R16, RZ, 0x1 ;  /* 0x000000100b097211 */ /* 0x000fe200078108ff */
[----:B------:R-:W-:-:S04]  /*0420*/  IMAD R16, R6, c[0x0][0x188], RZ ;  /* 0x0000620006107a24 */ /* 0x000fc800078e02ff */
[----:B------:R-:W-:Y:S02]  /*0430*/  IMAD.X R6, RZ, RZ, R11, P0 ;  /* 0x000000ffff067224 */ /* 0x000fe400000e060b */
[----:B------:R-:W-:Y:S02]  /*0440*/  IMAD.MOV.U32 R11, RZ, RZ, -0x2 ;  /* 0xfffffffeff0b7424 */ /* 0x000fe400078e00ff */
[----:B------:R-:W-:Y:S01]  /*0450*/  IMAD.WIDE.U32 R2, R23, c[0x0][0x188], R2 ;  /* 0x0000620017027a25 */ /* 0x000fe200078e0002 */
[----:B------:R-:W-:-:S03]  /*0460*/  SHF.R.S64 R9, R9, 0x1, R6 ;  /* 0x0000000109097819 */ /* 0x000fc60000001006 */
[----:B------:R-:W-:Y:S01]  /*0470*/  IMAD R16, R23, c[0x0][0x18c], R16 ;  /* 0x0000630017107a24 */ /* 0x000fe200078e0210 */
[----:B------:R-:W-:Y:S01]  /*0480*/  IADD3 R23, P1, P2, -R14, c[0x0][0x188], R11 ;  /* 0x000062000e177a10 */ /* 0x000fe20007a3e10b */
[----:B------:R-:W-:Y:S01]  /*0490*/  IMAD.MOV.U32 R17, RZ, RZ, -0x1 ;  /* 0xffffffffff117424 */ /* 0x000fe200078e00ff */
[----:B------:R-:W-:Y:S02]  /*04a0*/  SHF.R.S32.HI R11, RZ, 0x1, R6 ;  /* 0x00000001ff0b7819 */ /* 0x000fe40000011406 */
[----:B------:R-:W-:Y:S02]  /*04b0*/  IADD3 R9, P0, R9, R2, RZ ;  /* 0x0000000209097210 */ /* 0x000fe40007f1e0ff */
[----:B------:R-:W-:Y:S02]  /*04c0*/  IADD3.X R2, ~R15, c[0x0][0x18c], R17, P1, P2 ;  /* 0x000063000f027a10 */ /* 0x000fe40000fe4511 */
[----:B------:R-:W-:Y:S02]  /*04d0*/  IADD3.X R3, R11, R3, R16, P0, !PT ;  /* 0x000000030b037210 */ /* 0x000fe400007fe410 */
[----:B0-----:R-:W-:Y:S01]  /*04e0*/  IADD3 R18, P0, P1, R9, 0x1, R14 ;  /* 0x0000000109127810 */ /* 0x001fe2000791e00e */
[----:B------:R-:W-:-:S02]  /*04f0*/  IMAD R2, R2, c[0x0][0x188], RZ ;  /* 0x0000620002027a24 */ /* 0x000fc400078e02ff */
[C---:B------:R-:W-:Y:S01]  /*0500*/  IMAD R6, R3.reuse, c[0x0][0x188], RZ ;  /* 0x0000620003067a24 */ /* 0x040fe200078e02ff */
[--C-:B------:R-:W-:Y:S01]  /*0510*/  IADD3.X R19, R3, RZ, R15.reuse, P0, P1 ;  /* 0x000000ff03137210 */ /* 0x100fe200007e240f */
[----:B------:R-:W-:-:S04]  /*0520*/  IMAD.WIDE.U32 R14, R9, c[0x0][0x188], R14 ;  /* 0x00006200090e7a25 */ /* 0x000fc800078e000e */
[----:B------:R-:W-:Y:S02]  /*0530*/  IMAD R3, R9, c[0x0][0x18c], R6 ;  /* 0x0000630009037a24 */ /* 0x000fe400078e0206 */
[C---:B------:R-:W-:Y:S01]  /*0540*/  IMAD R9, R23.reuse, c[0x0][0x18c], R2 ;  /* 0x0000630017097a24 */ /* 0x040fe200078e0202 */
[----:B------:R-:W-:Y:S01]  /*0550*/  LEA R2, P0, R8, c[0x0][0x170], 0x3 ;  /* 0x00005c0008027a11 */ /* 0x000fe200078018ff */
[----:B------:R-:W-:-:S04]  /*0560*/  IMAD.WIDE.U32 R22, R23, c[0x0][0x188], R18 ;  /* 0x0000620017167a25 */ /* 0x000fc800078e0012 */
[----:B------:R-:W-:Y:S01]  /*0570*/  IMAD.IADD R6, R15, 0x1, R3 ;  /* 0x000000010f067824 */ /* 0x000fe200078e0203 */
[----:B------:R-:W-:Y:S01]  /*0580*/  LEA.HI.X R3, R8, c[0x0][0x174], R0, 0x3, P0 ;  /* 0x00005d0008037a11 */ /* 0x000fe200000f1c00 */
[----:B------:R-:W-:Y:S02]  /*0590*/  IMAD.IADD R0, R23, 0x1, R9 ;  /* 0x0000000117007824 */ /* 0x000fe400078e0209 */
[----:B------:R-:W-:Y:S02]  /*05a0*/  IMAD R17, R19, c[0x0][0x190], RZ ;  /* 0x0000640013117a24 */ /* 0x000fe400078e02ff */
[----:B------:R-:W-:Y:S02]  /*05b0*/  IMAD R11, R6, c[0x0][0x190], RZ ;  /* 0x00006400060b7a24 */ /* 0x000fe400078e02ff */
[----:B------:R-:W-:Y:S02]  /*05c0*/  IMAD R9, R0, c[0x0][0x190], RZ ;  /* 0x0000640000097a24 */ /* 0x000fe400078e02ff */
[----:B------:R-:W-:-:S02]  /*05d0*/  IMAD R25, R18, c[0x0][0x194], R17 ;  /* 0x0000650012197a24 */ /* 0x000fc400078e0211 */
[----:B------:R-:W-:Y:S02]  /*05e0*/  IMAD R11, R14, c[0x0][0x194], R11 ;  /* 0x000065000e0b7a24 */ /* 0x000fe400078e020b */
[----:B------:R-:W-:Y:S01]  /*05f0*/  IMAD.WIDE.U32 R18, R18, c[0x0][0x190], R4 ;  /* 0x0000640012127a25 */ /* 0x000fe200078e0004 */
[----:B------:R-:W-:-:S03]  /*0600*/  ULDC UR4, c[0x0][0x4] ;  /* 0x0000010000047ab9 */ /* 0x000fc60000000800 */
[----:B------:R-:W-:Y:S01]  /*0610*/  IMAD.WIDE.U32 R14, R14, c[0x0][0x190], R4 ;  /* 0x000064000e0e7a25 */ /* 0x000fe200078e0004 */
[----:B------:R-:W-:-:S03]  /*0620*/  ULDC UR5, c[0x0][0x10] ;  /* 0x0000040000057ab9 */ /* 0x000fc60000000800 */
[----:B------:R-:W-:Y:S01]  /*0630*/  IMAD.WIDE.U32 R16, R22, c[0x0][0x190], R4 ;  /* 0x0000640016107a25 */ /* 0x000fe200078e0004 */
[----:B------:R-:W-:-:S03]  /*0640*/  LEA R5, P3, R10, c[0x0][0x170], 0x3 ;  /* 0x00005c000a057a11 */ /* 0x000fc600078618ff */
[----:B------:R-:W-:Y:S01]  /*0650*/  IMAD R23, R22, c[0x0][0x194], R9 ;  /* 0x0000650016177a24 */ /* 0x000fe200078e0209 */
[----:B------:R-:W-:Y:S01]  /*0660*/  LEA R6, P2, R18, c[0x0][0x170], 0x3 ;  /* 0x00005c0012067a11 */ /* 0x000fe200078418ff */
[----:B------:R-:W-:Y:S01]  /*0670*/  IMAD.IADD R9, R19, 0x1, R25 ;  /* 0x0000000113097824 */ /* 0x000fe200078e0219 */
[----:B------:R-:W-:Y:S01]  /*0680*/  UIMAD UR4, UR4, UR5, URZ ;  /* 0x00000005040472a4 */ /* 0x000fe2000f8e023f */
[----:B------:R-:W-:Y:S01]  /*0690*/  IMAD.IADD R11, R15, 0x1, R11 ;  /* 0x000000010f0b7824 */ /* 0x000fe200078e020b */
[----:B------:R-:W-:Y:S01]  /*06a0*/  LEA R4, P1, R14, c[0x0][0x160], 0x3 ;  /* 0x000058000e047a11 */ /* 0x000fe200078218ff */
[----:B------:R-:W-:Y:S01]  /*06b0*/  IMAD.IADD R15, R17, 0x1, R23 ;  /* 0x00000001110f7824 */ /* 0x000fe200078e0217 */
[----:B------:R-:W-:Y:S02]  /*06c0*/  LEA R8, P0, R16, c[0x0][0x160], 0x3 ;  /* 0x0000580010087a11 */ /* 0x000fe400078018ff */
[----:B------:R-:W-:Y:S01]  /*06d0*/  LEA.HI.X R10, R10, c[0x0][0x174], R7, 0x3, P3 ;  /* 0x00005d000a0a7a11 */ /* 0x000fe200018f1c07 */
[----:B------:R-:W-:Y:S01]  /*06e0*/  USHF.R.S32.HI UR5, URZ, 0x1f, UR4 ;  /* 0x0000001f3f057899 */ /* 0x000fe20008011404 */
[----:B------:R-:W-:-:S02]  /*06f0*/  LEA.HI.X R7, R18, c[0x0][0x174], R9, 0x3, P2 ;  /* 0x00005d0012077a11 */ /* 0x000fc400010f1c09 */
[----:B------:R-:W-:Y:S02]  /*0700*/  LEA.HI.X R9, R14, c[0x0][0x164], R11, 0x3, P1 ;  /* 0x000059000e097a11 */ /* 0x000fe400008f1c0b */
[----:B------:R-:W-:Y:S01]  /*0710*/  LEA.HI.X R11, R16, c[0x0][0x164], R15, 0x3, P0 ;  /* 0x00005900100b7a11 */ /* 0x000fe200000f1c0f */
[----:B------:R-:W-:Y:S02]  /*0720*/  USHF.L.U32 UR8, UR4, 0x3, URZ ;  /* 0x0000000304087899 */ /* 0x000fe4000800063f */
[----:B------:R-:W-:Y:S02]  /*0730*/  USHF.L.U64.HI UR5, UR4, 0x3, UR5 ;  /* 0x0000000304057899 */ /* 0x000fe40008010205 */
.L_x_236:
[----:B-----5:R-:W0:Y:S01]  /*0740*/  DSETP.NEU.AND P0, PT, R20, RZ, PT ;  /* 0x000000ff1400722a */ /* 0x020e220003f0d000 */
[----:B------:R-:W-:Y:S01]  /*0750*/  BSSY B0, `(.L_x_233) ;  /* 0x000001b000007945 */ /* 0x000fe20003800000 */
[----:B------:R-:W-:-:S12]  /*0760*/  CS2R R14, SRZ ;  /* 0x00000000000e7805 */ /* 0x000fd8000001ff00 */
[----:B01----:R-:W-:Y:S05]  /*0770*/  @!P0 BRA `(.L_x_234) ;  /* 0x0000018000008947 */ /* 0x003fea0003800000 */
        /* <DEDUP_REMOVED lines=20> */
[----:B------:R-:W-:Y:S05]  /*08c0*/  CALL.REL.NOINC `($__internal_19_$__cuda_sm20_div_rn_f64_full) ;  /* 0x0000017000007944 */ /* 0x000fea0003c00000 */
[----:B------:R-:W-:Y:S02]  /*08d0*/  IMAD.MOV.U32 R14, RZ, RZ, R22 ;  /* 0x000000ffff0e7224 */ /* 0x000fe400078e0016 */
[----:B------:R-:W-:Y:S02]  /*08e0*/  IMAD.MOV.U32 R15, RZ, RZ, R23 ;  /* 0x000000ffff0f7224 */ /* 0x000fe400078e0017 */
.L_x_235:
[----:B------:R-:W-:Y:S05]  /*08f0*/  BSYNC B1 ;  /* 0x0000000000017941 */ /* 0x000fea0003800000 */
.L_x_234:
[----:B------:R-:W-:Y:S05]  /*0900*/  BSYNC B0 ;  /* 0x0000000000007941 */ /* 0x000fea0003800000 */
.L_x_233:
[----:B------:R-:W0:Y:S01]  /*0910*/  DADD R22, -RZ, -R14 ;  /* 0x00000000ff167229 */ /* 0x000e22000000090e */
[----:B------:R-:W-:Y:S01]  /*0920*/  IMAD.MOV.U32 R16, RZ, RZ, R4 ;  /* 0x000000ffff107224 */ /* 0x000fe200078e0004 */
[----:B------:R-:W-:Y:S01]  /*0930*/  IADD3 R2, P0, R2, UR8, RZ ;  /* 0x0000000802027c10 */ /* 0x000fe2000ff1e0ff */
[----:B------:R-:W-:Y:S01]  /*0940*/  IMAD.MOV.U32 R17, RZ, RZ, R9 ;  /* 0x000000ffff117224 */ /* 0x000fe200078e0009 */
[----:B------:R-:W-:Y:S01]  /*0950*/  IADD3 R6, P1, R6, UR8, RZ ;  /* 0x0000000806067c10 */ /* 0x000fe2000ff3e0ff */
[----:B------:R-:W-:Y:S01]  /*0960*/  IMAD.MOV.U32 R18, RZ, RZ, R8 ;  /* 0x000000ffff127224 */ /* 0x000fe200078e0008 */
[----:B------:R-:W-:Y:S01]  /*0970*/  IADD3.X R3, R3, UR5, RZ, P0, !PT ;  /* 0x0000000503037c10 */ /* 0x000fe200087fe4ff */
[----:B------:R-:W-:Y:S01]  /*0980*/  IMAD.MOV.U32 R19, RZ, RZ, R11 ;  /* 0x000000ffff137224 */ /* 0x000fe200078e000b */
[----:B------:R2:W-:Y:S01]  /*0990*/  STG.E.64 [R16.64], R14 ;  /* 0x0000000e10007986 */ /* 0x0005e2000c101b06 */
[----:B------:R-:W-:-:S02]  /*09a0*/  ISETP.GE.U32.AND P0, PT, R2, R5, PT ;  /* 0x000000050200720c */ /* 0x000fc40003f06070 */
[----:B------:R-:W-:Y:S01]  /*09b0*/  IADD3 R4, P2, R4, UR8, RZ ;  /* 0x0000000804047c10 */ /* 0x000fe2000ff5e0ff */
[----:B0-----:R2:W-:Y:S01]  /*09c0*/  STG.E.64 [R18.64], R22 ;  /* 0x0000001612007986 */ /* 0x0015e2000c101b06 */
[----:B------:R-:W-:Y:S02]  /*09d0*/  ISETP.GE.U32.AND.EX P0, PT, R3, R10, PT, P0 ;  /* 0x0000000a0300720c */ /* 0x000fe40003f06100 */
[----:B------:R-:W-:Y:S02]  /*09e0*/  IADD3 R8, P3, R8, UR8, RZ ;  /* 0x0000000808087c10 */ /* 0x000fe4000ff7e0ff */
[----:B------:R-:W-:Y:S02]  /*09f0*/  IADD3.X R7, R7, UR5, RZ, P1, !PT ;  /* 0x0000000507077c10 */ /* 0x000fe40008ffe4ff */
[----:B------:R-:W-:Y:S02]  /*0a00*/  IADD3.X R9, R9, UR5, RZ, P2, !PT ;  /* 0x0000000509097c10 */ /* 0x000fe400097fe4ff */
[----:B------:R-:W-:-:S05]  /*0a10*/  IADD3.X R11, R11, UR5, RZ, P3, !PT ;  /* 0x000000050b0b7c10 */ /* 0x000fca0009ffe4ff */
[----:B--2---:R-:W-:Y:S05]  /*0a20*/  @!P0 BRA `(.L_x_236) ;  /* 0xfffffd1000008947 */ /* 0x004fea000383ffff */
[----:B------:R-:W-:Y:S05]  /*0a30*/  EXIT ;  /* 0x000000000000794d */ /* 0x000fea0003800000 */
        .weak           $__internal_19_$__cuda_sm20_div_rn_f64_full
        .type           $__internal_19_$__cuda_sm20_div_rn_f64_full,@function
        .size           $__internal_19_$__cuda_sm20_div_rn_f64_full,($__internal_20_$__cuda_sm20_dsqrt_rn_f64_mediumpath_v1 - $__internal_19_$__cuda_sm20_div_rn_f64_full)
$__internal_19_$__cuda_sm20_div_rn_f64_full:
        /* <DEDUP_REMOVED lines=45> */
[----:B0-----:R-:W-:Y:S02]  /*0d10*/  IMAD.IADD R24, R16, 0x1, -R29 ;  /* 0x0000000110187824 */ /* 0x001fe400078e0a1d */
        /* <DEDUP_REMOVED lines=21> */
.L_x_238:
        /* <DEDUP_REMOVED lines=16> */
.L_x_241:
[----:B0-----:R-:W-:Y:S01]  /*0f70*/  LOP3.LUT R23, R21, 0x80000, RZ, 0xfc, !PT ;  /* 0x0008000015177812 */ /* 0x001fe200078efcff */
[----:B------:R-:W-:Y:S01]  /*0f80*/  IMAD.MOV.U32 R22, RZ, RZ, R20 ;  /* 0x000000ffff167224 */ /* 0x000fe200078e0014 */
[----:B------:R-:W-:Y:S05]  /*0f90*/  BRA `(.L_x_239) ;  /* 0x0000002000007947 */ /* 0x000fea0003800000 */
.L_x_240:
[----:B0-----:R-:W-:Y:S01]  /*0fa0*/  LOP3.LUT R23, R17, 0x80000, RZ, 0xfc, !PT ;  /* 0x0008000011177812 */ /* 0x001fe200078efcff */
[----:B------:R-:W-:Y:S02]  /*0fb0*/  IMAD.MOV.U32 R22, RZ, RZ, R16 ;  /* 0x000000ffff167224 */ /* 0x000fe400078e0010 */
.L_x_239:
[----:B------:R-:W-:Y:S05]  /*0fc0*/  BSYNC B2 ;  /* 0x0000000000027941 */ /* 0x000fea0003800000 */
.L_x_237:
[----:B------:R-:W-:Y:S02]  /*0fd0*/  IMAD.MOV.U32 R14, RZ, RZ, R0 ;  /* 0x000000ffff0e7224 */ /* 0x000fe400078e0000 */
[----:B------:R-:W-:-:S04]  /*0fe0*/  IMAD.MOV.U32 R15, RZ, RZ, 0x0 ;  /* 0x00000000ff0f7424 */ /* 0x000fc800078e00ff */
[----:B------:R-:W-:Y:S05]  /*0ff0*/  RET.REL.NODEC R14 `(_ZN2at6native55_GLOBAL__N__6c1c77d0_17_DistanceKernel_cu_7dd49032_311431pdist_backward_kernel_cuda_implIdNS1_5distsIdE3twoEEEvPT_PKS6_S9_S9_llllS6_dd) ;  /* 0xfffff0000e007950 */ /* 0x000fea0003c3ffff */
        .weak           $__internal_20_$__cuda_sm20_dsqrt_rn_f64_mediumpath_v1
        .type           $__internal_20_$__cuda_sm20_dsqrt_rn_f64_mediumpath_v1,@function
        .size           $__internal_20_$__cuda_sm20_dsqrt_rn_f64_mediumpath_v1,(.L_x_768 - $__internal_20_$__cuda_sm20_dsqrt_rn_f64_mediumpath_v1)
$__internal_20_$__cuda_sm20_dsqrt_rn_f64_mediumpath_v1:
        /* <DEDUP_REMOVED lines=12> */
.L_x_243:
        /* <DEDUP_REMOVED lines=9> */
[----:B------:R-:W-:Y:S02]  /*1150*/  IMAD.MOV.U32 R6, RZ, RZ, RZ ;  /* 0x000000ffff067224 */ /* 0x000fe400078e00ff */
[----:B------:R-:W-:Y:S02]  /*1160*/  IMAD.MOV.U32 R10, RZ, RZ, 0x0 ;  /* 0x00000000ff0a7424 */ /* 0x000fe400078e00ff */
[----:B------:R-:W-:Y:S01]  /*1170*/  IMAD.MOV.U32 R11, RZ, RZ, 0x3fd80000 ;  /* 0x3fd80000ff0b7424 */ /* 0x000fe200078e00ff */
        /* <DEDUP_REMOVED lines=12> */
.L_x_245:
[----:B------:R0:W1:-:S06]  /*1240*/  DADD R6, R4, R4 ;  /* 0x0000000004067229 */ /* 0x00004c0000000004 */
.L_x_244:
[----:B------:R-:W-:Y:S05]  /*1250*/  BSYNC B1 ;  /* 0x0000000000017941 */ /* 0x000fea0003800000 */
.L_x_242:
[----:B0-----:R-:W-:Y:S02]  /*1260*/  IMAD.MOV.U32 R4, RZ, RZ, R0 ;  /* 0x000000ffff047224 */ /* 0x001fe400078e0000 */
[----:B------:R-:W-:Y:S02]  /*1270*/  IMAD.MOV.U32 R5, RZ, RZ, 0x0 ;  /* 0x00000000ff057424 */ /* 0x000fe400078e00ff */
[----:B-1----:R-:W-:Y:S02]  /*1280*/  IMAD.MOV.U32 R14, RZ, RZ, R6 ;  /* 0x000000ffff0e7224 */ /* 0x002fe400078e0006 */
[----:B------:R-:W-:Y:S01]  /*1290*/  IMAD.MOV.U32 R15, RZ, RZ, R7 ;  /* 0x000000ffff0f7224 */ /* 0x000fe200078e0007 */
[----:B------:R-:W-:Y:S06]  /*12a0*/  RET.REL.NODEC R4 `(_ZN2at6native55_GLOBAL__N__6c1c77d0_17_DistanceKernel_cu_7dd49032_311431pdist_backward_kernel_cuda_implIdNS1_5distsIdE3twoEEEvPT_PKS6_S9_S9_llllS6_dd) ;  /* 0xffffed5004007950 */ /* 0x000fec0003c3ffff */
.L_x_246:
        /* <DEDUP_REMOVED lines=13> */
.L_x_768:


//--------------------- .text._ZN2at6native55_GLOBAL__N__6c1c77d0_17_DistanceKernel_cu_7dd49032_311431pdist_backward_kernel_cuda_implIdNS1_5distsIdE6lt_twoEEEvPT_PKS6_S9_S9_llllS6_dd --------------------------
	.section	.text._ZN2at6native55_GLOBAL__N__6c1c77d0_17_DistanceKernel_cu_7dd49032_311431pdist_backward_kernel_cuda_implIdNS1_5distsIdE6lt_twoEEEvPT_PKS6_S9_S9_llllS6_dd,"ax",@progbits
	.sectioninfo	@"SHI_REGISTERS=50"
	.align	128
.text._ZN2at6native55_GLOBAL__N__6c1c77d0_17_DistanceKernel_cu_7dd49032_311431pdist_backward_kernel_cuda_implIdNS1_5distsIdE6lt_twoEEEvPT_PKS6_S9_S9_llllS6_dd:
        .type           _ZN2at6native55_GLOBAL__N__6c1c77d0_17_DistanceKernel_cu_7dd49032_311431pdist_backward_kernel_cuda_implIdNS1_5distsIdE6lt_twoEEEvPT_PKS6_S9_S9_llllS6_dd,@function
        .size           _ZN2at6native55_GLOBAL__N__6c1c77d0_17_DistanceKernel_cu_7dd49032_311431pdist_backward_kernel_cuda_implIdNS1_5distsIdE6lt_twoEEEvPT_PKS6_S9_S9_llllS6_dd,(.L_x_771 - _ZN2at6native55_GLOBAL__N__6c1c77d0_17_DistanceKernel_cu_7dd49032_311431pdist_backward_kernel_cuda_implIdNS1_5distsIdE6lt_twoEEEvPT_PKS6_S9_S9_llllS6_dd)
        .other          _ZN2at6native55_GLOBAL__N__6c1c77d0_17_DistanceKernel_cu_7dd49032_311431pdist_backward_kernel_cuda_implIdNS1_5distsIdE6lt_twoEEEvPT_PKS6_S9_S9_llllS6_dd,@"STO_CUDA_ENTRY STV_DEFAULT"
_ZN2at6native55_GLOBAL__N__6c1c77d0_17_DistanceKernel_cu_7dd49032_311431pdist_backward_kernel_cuda_implIdNS1_5distsIdE6lt_twoEEEvPT_PKS6_S9_S9_llllS6_dd:
        /* <DEDUP_REMOVED lines=31> */
[----:B01----:R-:W-:Y:S05]  /*01f0*/  CALL.REL.NOINC `($__internal_22_$__cuda_sm20_dsqrt_rn_f64_mediumpath_v1) ;  /* 0x0000233000007944 */ /* 0x003fea0003c00000 */
.L_x_248:
[----:B------:R-:W-:Y:S05]  /*0200*/  BSYNC B0 ;  /* 0x0000000000007941 */ /* 0x000fea0003800000 */
.L_x_247:
[----:B------:R-:W2:Y:S01]  /*0210*/  S2R R6, SR_TID.Y ;  /* 0x0000000000067919 */ /* 0x000ea20000002200 */
[----:B-1----:R-:W1:Y:S01]  /*0220*/  DADD R8, -R14, c[0x0][0x1a8] ;  /* 0x00006a000e087629 */ /* 0x002e620000000100 */
[----:B0-----:R-:W-:Y:S01]  /*0230*/  IMAD.MOV.U32 R11, RZ, RZ, c[0x0][0x190] ;  /* 0x00006400ff0b7624 */ /* 0x001fe200078e00ff */
[C---:B------:R-:W-:Y:S01]  /*0240*/  LEA R16, P1, R2.reuse, c[0x0][0x178], 0x3 ;  /* 0x00005e0002107a11 */ /* 0x040fe200078218ff */
[----:B------:R-:W2:Y:S03]  /*0250*/  S2R R7, SR_CTAID.Y ;  /* 0x0000000000077919 */ /* 0x000ea60000002600 */
[----:B------:R-:W-:-:S04]  /*0260*/  LEA.HI.X R17, R2, c[0x0][0x17c], R3, 0x3, P1 ;  /* 0x00005f0002117a11 */ /* 0x000fc800008f1c03 */
[----:B-1----:R-:W0:Y:S02]  /*0270*/  F2I.S64.F64.TRUNC R8, R8 ;  /* 0x0000000800087311 */ /* 0x002e24000030d900 */
[----:B0-----:R-:W-:Y:S02]  /*0280*/  IMAD R5, R9, c[0x0][0x190], RZ ;  /* 0x0000640009057a24 */ /* 0x001fe400078e02ff */
        /* <DEDUP_REMOVED lines=11> */
[----:B------:R-:W2:Y:S01]  /*0340*/  LDG.E.64 R16, [R16.64] ;  /* 0x0000000610107981 */ /* 0x000ea2000c1e1b00 */
[----:B------:R-:W-:-:S04]  /*0350*/  IMAD.WIDE.U32 R12, R2, c[0x0][0x180], RZ ;  /* 0x00006000020c7a25 */ /* 0x000fc800078e00ff */
[----:B------:R-:W-:Y:S01]  /*0360*/  IMAD R11, R2, c[0x0][0x184], R11 ;  /* 0x00006100020b7a24 */ /* 0x000fe200078e020b */
[----:B------:R-:W-:-:S03]  /*0370*/  LEA R14, P0, R12, c[0x0][0x168], 0x3 ;  /* 0x00005a000c0e7a11 */ /* 0x000fc600078018ff */
[----:B------:R-:W-:-:S05]  /*0380*/  IMAD.IADD R11, R13, 0x1, R11 ;  /* 0x000000010d0b7824 */ /* 0x000fca00078e020b */
[----:B------:R-:W-:-:S06]  /*0390*/  LEA.HI.X R15, R12, c[0x0][0x16c], R11, 0x3, P0 ;  /* 0x00005b000c0f7a11 */ /* 0x000fcc00000f1c0b */
[----:B------:R-:W5:Y:S01]  /*03a0*/  LDG.E.64 R14, [R14.64] ;  /* 0x000000060e0e7981 */ /* 0x000f62000c1e1b00 */
[-C--:B------:R-:W-:Y:S01]  /*03b0*/  IMAD R11, R9, R8.reuse, RZ ;  /* 0x00000008090b7224 */ /* 0x080fe200078e02ff */
[-C--:B------:R-:W-:Y:S01]  /*03c0*/  IADD3 R23, P0, RZ, -R8.reuse, RZ ;  /* 0x80000008ff177210 */ /* 0x080fe20007f1e0ff */
[C---:B------:R-:W-:Y:S01]  /*03d0*/  IMAD.WIDE.U32 R12, R8.reuse, R8, R8 ;  /* 0x00000008080c7225 */ /* 0x040fe200078e0008 */
[----:B------:R-:W-:Y:S02]  /*03e0*/  ULDC UR4, c[0x0][0x4] ;  /* 0x0000010000047ab9 */ /* 0x000fe40000000800 */
[----:B------:R-:W-:Y:S01]  /*03f0*/  ULDC UR5, c[0x0][0x10] ;  /* 0x0000040000057ab9 */ /* 0x000fe20000000800 */
[----:B------:R-:W-:Y:S01]  /*0400*/  IMAD R11, R8, R9, R11 ;  /* 0x00000009080b7224 */ /* 0x000fe200078e020b */
[----:B------:R-:W-:Y:S01]  /*0410*/  UIMAD UR4, UR4, UR5, URZ ;  /* 0x00000005040472a4 */ /* 0x000fe2000f8e023f */
[----:B------:R-:W-:Y:S02]  /*0420*/  IMAD.X R4, RZ, RZ, ~R9, P0 ;  /* 0x000000ffff047224 */ /* 0x000fe400000e0e09 */
[----:B------:R-:W-:Y:S01]  /*0430*/  IMAD.IADD R11, R13, 0x1, R11 ;  /* 0x000000010d0b7824 */ /* 0x000fe200078e020b */
[----:B------:R-:W-:Y:S01]  /*0440*/  USHF.R.S32.HI UR5, URZ, 0x1f, UR4 ;  /* 0x0000001f3f057899 */ /* 0x000fe20008011404 */
[----:B------:R-:W-:Y:S01]  /*0450*/  IMAD.WIDE.U32 R20, R23, c[0x0][0x188], R2 ;  /* 0x0000620017147a25 */ /* 0x000fe200078e0002 */
[----:B------:R-:W-:-:S02]  /*0460*/  LEA R2, P1, R10, c[0x0][0x170], 0x3 ;  /* 0x00005c000a027a11 */ /* 0x000fc400078218ff */
[----:B------:R-:W-:Y:S01]  /*0470*/  LEA.HI R19, P0, R11, R12, RZ, 0x1 ;  /* 0x0000000c0b137211 */ /* 0x000fe200078108ff */
[----:B------:R-:W-:Y:S02]  /*0480*/  IMAD R12, R4, c[0x0][0x188], RZ ;  /* 0x00006200040c7a24 */ /* 0x000fe400078e02ff */
[----:B------:R-:W-:Y:S02]  /*0490*/  IMAD.MOV.U32 R27, RZ, RZ, -0x2 ;  /* 0xfffffffeff1b7424 */ /* 0x000fe400078e00ff */
[----:B------:R-:W-:Y:S02]  /*04a0*/  IMAD.X R4, RZ, RZ, R11, P0 ;  /* 0x000000ffff047224 */ /* 0x000fe400000e060b */
[----:B------:R-:W-:Y:S01]  /*04b0*/  IMAD R11, R23, c[0x0][0x18c], R12 ;  /* 0x00006300170b7a24 */ /* 0x000fe200078e020c */
[----:B------:R-:W-:Y:S01]  /*04c0*/  IADD3 R27, P2, P3, -R8, c[0x0][0x188], R27 ;  /* 0x00006200081b7a10 */ /* 0x000fe20007b5e11b */
[----:B------:R-:W-:Y:S01]  /*04d0*/  IMAD.MOV.U32 R23, RZ, RZ, -0x1 ;  /* 0xffffffffff177424 */ /* 0x000fe200078e00ff */
[--C-:B------:R-:W-:Y:S01]  /*04e0*/  SHF.R.S64 R19, R19, 0x1, R4.reuse ;  /* 0x0000000113137819 */ /* 0x100fe20000001004 */
[----:B------:R-:W-:Y:S01]  /*04f0*/  IMAD.MOV.U32 R12, RZ, RZ, c[0x0][0x1a0] ;  /* 0x00006800ff0c7624 */ /* 0x000fe200078e00ff */
[----:B------:R-:W-:Y:S01]  /*0500*/  SHF.R.S32.HI R3, RZ, 0x1, R4 ;  /* 0x00000001ff037819 */ /* 0x000fe20000011404 */
[----:B------:R-:W-:Y:S01]  /*0510*/  IMAD.MOV.U32 R13, RZ, RZ, c[0x0][0x1a4] ;  /* 0x00006900ff0d7624 */ /* 0x000fe200078e00ff */
[----:B------:R-:W-:-:S02]  /*0520*/  IADD3 R19, P0, R19, R20, RZ ;  /* 0x0000001413137210 */ /* 0x000fc40007f1e0ff */
[----:B------:R-:W-:Y:S02]  /*0530*/  IADD3.X R4, ~R9, c[0x0][0x18c], R23, P2, P3 ;  /* 0x0000630009047a10 */ /* 0x000fe400017e6517 */
[----:B------:R-:W-:Y:S02]  /*0540*/  IADD3.X R21, R3, R21, R11, P0, !PT ;  /* 0x0000001503157210 */ /* 0x000fe400007fe40b */
[----:B------:R-:W-:Y:S01]  /*0550*/  LEA.HI.X R3, R10, c[0x0][0x174], R0, 0x3, P1 ;  /* 0x00005d000a037a11 */ /* 0x000fe200008f1c00 */
[----:B------:R-:W-:Y:S01]  /*0560*/  IMAD R4, R4, c[0x0][0x188], RZ ;  /* 0x0000620004047a24 */ /* 0x000fe200078e02ff */
[--C-:B------:R-:W-:Y:S01]  /*0570*/  IADD3 R10, P1, P2, R19, 0x1, R8.reuse ;  /* 0x00000001130a7810 */ /* 0x100fe20007a3e008 */
[C---:B------:R-:W-:Y:S01]  /*0580*/  IMAD R0, R21.reuse, c[0x0][0x188], RZ ;  /* 0x0000620015007a24 */ /* 0x040fe200078e02ff */
[C---:B------:R-:W-:Y:S02]  /*0590*/  DSETP.GEU.AND P0, PT, R12.reuse, 1, PT ;  /* 0x3ff000000c00742a */ /* 0x040fe40003f0e000 */
[--C-:B------:R-:W-:Y:S01]  /*05a0*/  IADD3.X R11, R21, RZ, R9.reuse, P1, P2 ;  /* 0x000000ff150b7210 */ /* 0x100fe20000fe4409 */
[----:B------:R-:W-:Y:S01]  /*05b0*/  IMAD.WIDE.U32 R8, R19, c[0x0][0x188], R8 ;  /* 0x0000620013087a25 */ /* 0x000fe200078e0008 */
[----:B------:R-:W0:-:S03]  /*05c0*/  DADD R12, R12, -1 ;  /* 0xbff000000c0c7429 */ /* 0x000e060000000000 */
[----:B------:R-:W-:Y:S02]  /*05d0*/  IMAD R19, R19, c[0x0][0x18c], R0 ;  /* 0x0000630013137a24 */ /* 0x000fe400078e0200 */
[----:B------:R-:W-:Y:S01]  /*05e0*/  IMAD R21, R27, c[0x0][0x18c], R4 ;  /* 0x000063001b157a24 */ /* 0x000fe200078e0204 */
[----:B0-----:R-:W0:Y:S01]  /*05f0*/  DSETP.NEU.AND P1, PT, R12, RZ, PT ;  /* 0x000000ff0c00722a */ /* 0x001e220003f2d000 */
[----:B------:R-:W-:Y:S01]  /*0600*/  IMAD.IADD R0, R9, 0x1, R19 ;  /* 0x0000000109007824 */ /* 0x000fe200078e0213 */
[----:B------:R-:W-:Y:S01]  /*0610*/  LEA R4, P3, R18, c[0x0][0x170], 0x3 ;  /* 0x00005c0012047a11 */ /* 0x000fe200078618ff */
[----:B------:R-:W-:-:S03]  /*0620*/  IMAD.WIDE.U32 R26, R27, c[0x0][0x188], R10 ;  /* 0x000062001b1a7a25 */ /* 0x000fc600078e000a */
[----:B------:R-:W-:Y:S01]  /*0630*/  LEA.HI.X R5, R18, c[0x0][0x174], R5, 0x3, P3 ;  /* 0x00005d0012057a11 */ /* 0x000fe200018f1c05 */
[----:B------:R-:W-:Y:S02]  /*0640*/  IMAD R19, R0, c[0x0][0x190], RZ ;  /* 0x0000640000137a24 */ /* 0x000fe400078e02ff */
[----:B------:R-:W-:Y:S02]  /*0650*/  IMAD.IADD R0, R27, 0x1, R21 ;  /* 0x000000011b007824 */ /* 0x000fe400078e0215 */
[----:B------:R-:W-:Y:S02]  /*0660*/  IMAD R9, R11, c[0x0][0x190], RZ ;  /* 0x000064000b097a24 */ /* 0x000fe400078e02ff */
[----:B------:R-:W-:Y:S02]  /*0670*/  IMAD R11, R0, c[0x0][0x190], RZ ;  /* 0x00006400000b7a24 */ /* 0x000fe400078e02ff */
[C---:B------:R-:W-:Y:S02]  /*0680*/  IMAD R19, R8.reuse, c[0x0][0x194], R19 ;  /* 0x0000650008137a24 */ /* 0x040fe400078e0213 */
[----:B------:R-:W-:-:S04]  /*0690*/  IMAD.WIDE.U32 R20, R8, c[0x0][0x190], R6 ;  /* 0x0000640008147a25 */ /* 0x000fc800078e0006 */
[C---:B------:R-:W-:Y:S02]  /*06a0*/  IMAD R9, R10.reuse, c[0x0][0x194], R9 ;  /* 0x000065000a097a24 */ /* 0x040fe400078e0209 */
[----:B------:R-:W-:-:S04]  /*06b0*/  IMAD.WIDE.U32 R24, R10, c[0x0][0x190], R6 ;  /* 0x000064000a187a25 */ /* 0x000fc800078e0006 */
[----:B------:R-:W-:Y:S01]  /*06c0*/  IMAD.WIDE.U32 R22, R26, c[0x0][0x190], R6 ;  /* 0x000064001a167a25 */ /* 0x000fe200078e0006 */
[----:B------:R-:W-:Y:S02]  /*06d0*/  LEA R6, P5, R20, c[0x0][0x160], 0x3 ;  /* 0x0000580014067a11 */ /* 0x000fe400078a18ff */
[----:B------:R-:W-:Y:S01]  /*06e0*/  LEA R8, P4, R24, c[0x0][0x170], 0x3 ;  /* 0x00005c0018087a11 */ /* 0x000fe200078818ff */
[----:B------:R-:W-:Y:S01]  /*06f0*/  IMAD R11, R26, c[0x0][0x194], R11 ;  /* 0x000065001a0b7a24 */ /* 0x000fe200078e020b */
[----:B------:R-:W-:Y:S01]  /*0700*/  LEA R10, P6, R22, c[0x0][0x160], 0x3 ;  /* 0x00005800160a7a11 */ /* 0x000fe200078c18ff */
[----:B------:R-:W-:Y:S02]  /*0710*/  IMAD.IADD R9, R25, 0x1, R9 ;  /* 0x0000000119097824 */ /* 0x000fe400078e0209 */
[----:B------:R-:W-:Y:S02]  /*0720*/  IMAD.IADD R7, R21, 0x1, R19 ;  /* 0x0000000115077824 */ /* 0x000fe400078e0213 */
[----:B------:R-:W-:Y:S01]  /*0730*/  IMAD.IADD R11, R23, 0x1, R11 ;  /* 0x00000001170b7824 */ /* 0x000fe200078e020b */
[----:B------:R-:W-:-:S02]  /*0740*/  LEA.HI.X R9, R24, c[0x0][0x174], R9, 0x3, P4 ;  /* 0x00005d0018097a11 */ /* 0x000fc400020f1c09 */
[----:B------:R-:W-:Y:S02]  /*0750*/  LEA.HI.X R7, R20, c[0x0][0x164], R7, 0x3, P5 ;  /* 0x0000590014077a11 */ /* 0x000fe400028f1c07 */
[----:B------:R-:W-:Y:S01]  /*0760*/  LEA.HI.X R11, R22, c[0x0][0x164], R11, 0x3, P6 ;  /* 0x00005900160b7a11 */ /* 0x000fe200030f1c0b */
[----:B--2---:R1:W2:-:S04]  /*0770*/  DADD R38, R16, R12 ;  /* 0x0000000010267229 */ /* 0x004288000000000c */
[----:B0-----:R1:W0:Y:S01]  /*0780*/  DSETP.EQ.OR P2, PT, R16, 1, !P1 ;  /* 0x3ff000001000742a */ /* 0x0012220004f42400 */
[----:B------:R-:W-:Y:S05]  /*0790*/  @!P0 BRA `(.L_x_249) ;  /* 0x00000bd000008947 */ /* 0x000fea0003800000 */
[----:B--2---:R-:W-:-:S04]  /*07a0*/  LOP3.LUT R19, R13, 0x7ff00000, RZ, 0xc0, !PT ;  /* 0x7ff000000d137812 */ /* 0x004fc800078ec0ff */
[----:B------:R-:W-:-:S04]  /*07b0*/  LEA.HI R19, R19, 0xfffffc0c, RZ, 0xc ;  /* 0xfffffc0c13137811 */ /* 0x000fc800078f60ff */
.L_x_270:
[----:B--2---:R-:W2:Y:S01]  /*07c0*/  DSETP.NEU.AND P0, PT, R16, RZ, PT ;  /* 0x000000ff1000722a */ /* 0x004ea20003f0d000 */
[----:B------:R-:W-:Y:S01]  /*07d0*/  BSSY B0, `(.L_x_250) ;  /* 0x00000a5000007945 */ /* 0x000fe20003800000 */
[----:B------:R-:W-:-:S12]  /*07e0*/  CS2R R20, SRZ ;  /* 0x0000000000147805 */ /* 0x000fd8000001ff00 */
[----:B012---:R-:W-:Y:S05]  /*07f0*/  @!P0 BRA `(.L_x_251) ;  /* 0x00000a2000008947 */ /* 0x007fea0003800000 */
[----:B------:R-:W2:Y:S04]  /*0800*/  LDG.E.64 R40, [R8.64] ;  /* 0x0000000608287981 */ /* 0x000ea8000c1e1b00 */
[----:B------:R-:W2:Y:S01]  /*0810*/  LDG.E.64 R20, [R4.64] ;  /* 0x0000000604147981 */ /* 0x000ea2000c1e1b00 */
[----:B------:R-:W-:Y:S01]  /*0820*/  BSSY B1, `(.L_x_252) ;  /* 0x000000b000017945 */ /* 0x000fe20003800000 */
[--C-:B------:R-:W-:Y:S01]  /*0830*/  SHF.L.U64.HI R18, R12, R19, R13.reuse ;  /* 0x000000130c127219 */ /* 0x100fe2000001020d */
[----:B------:R-:W-:Y:S01]  /*0840*/  IMAD.MOV.U32 R44, RZ, RZ, R12 ;  /* 0x000000ffff2c7224 */ /* 0x000fe200078e000c */
[----:B------:R-:W-:Y:S01]  /*0850*/  MOV R0, 0x8d0 ;  /* 0x000008d000007802 */ /* 0x000fe20000000f00 */
[----:B------:R-:W-:Y:S01]  /*0860*/  IMAD.MOV.U32 R43, RZ, RZ, R13 ;  /* 0x000000ffff2b7224 */ /* 0x000fe200078e000d */
[----:B--2---:R2:W3:-:S02]  /*0870*/  DADD R40, -R40, R20 ;  /* 0x0000000028287229 */ /* 0x0044c40000000114 */
[----:B--2---:R-:W-:-:S04]  /*0880*/  SHF.L.U32 R20, R12, R19, RZ ;  /* 0x000000130c147219 */ /* 0x004fc800000006ff */
[----:B---3--:R-:W2:-:S10]  /*0890*/  DADD R46, -RZ, |R40| ;  /* 0x00000000ff2e7229 */ /* 0x008e940000000528 */
[----:B--2---:R-:W-:Y:S02]  /*08a0*/  IMAD.MOV.U32 R22, RZ, RZ, R46 ;  /* 0x000000ffff167224 */ /* 0x004fe400078e002e */
[----:B------:R-:W-:Y:S02]  /*08b0*/  IMAD.MOV.U32 R23, RZ, RZ, R47 ;  /* 0x000000ffff177224 */ /* 0x000fe400078e002f */
[----:B01---5:R-:W-:Y:S05]  /*08c0*/  CALL.REL.NOINC `($_ZN2at6native55_GLOBAL__N__6c1c77d0_17_DistanceKernel_cu_7dd49032_311431pdist_backward_kernel_cuda_implIdNS1_5distsIdE6lt_twoEEEvPT_PKS6_S9_S9_llllS6_dd$__internal_accurate_pow) ;  /* 0x00001f1000007944 */ /* 0x023fea0003c00000 */
[----:B------:R-:W-:Y:S05]  /*08d0*/  BSYNC B1 ;  /* 0x0000000000017941 */ /* 0x000fea0003800000 */
.L_x_252:
        /* <DEDUP_REMOVED lines=22> */
.L_x_254:
[----:B------:R-:W1:Y:S01]  /*0a40*/  DSETP.NEU.AND P0, PT, |R12|, 0.5, PT ;  /* 0x3fe000000c00742a */ /* 0x000e620003f0d200 */
[----:B------:R-:W-:Y:S01]  /*0a50*/  ISETP.GE.AND P4, PT, R13, RZ, PT ;  /* 0x000000ff0d00720c */ /* 0x000fe20003f86270 */
[----:B------:R-:W-:Y:S01]  /*0a60*/  IMAD.MOV.U32 R22, RZ, RZ, RZ ;  /* 0x000000ffff167224 */ /* 0x000fe200078e00ff */
[----:B------:R-:W-:-:S04]  /*0a70*/  ISETP.EQ.U32.AND P3, PT, R20, RZ, PT ;  /* 0x000000ff1400720c */ /* 0x000fc80003f62070 */
[----:B-1----:R-:W-:-:S04]  /*0a80*/  ISETP.EQ.AND.EX P0, PT, R18, -0x80000000, P0, P3 ;  /* 0x800000001200780c */ /* 0x002fc80000702330 */
[----:B------:R-:W-:-:S04]  /*0a90*/  SEL R23, R47, RZ, P0 ;  /* 0x000000ff2f177207 */ /* 0x000fc80000000000 */
[----:B------:R-:W-:Y:S02]  /*0aa0*/  @!P4 LOP3.LUT R23, R23, 0x7ff00000, RZ, 0xfc, !PT ;  /* 0x7ff000001717c812 */ /* 0x000fe400078efcff */
.L_x_255:
[----:B------:R-:W-:Y:S05]  /*0ab0*/  BSYNC B1 ;  /* 0x0000000000017941 */ /* 0x000fea0003800000 */
.L_x_253:
        /* <DEDUP_REMOVED lines=20> */
.L_x_259:
        /* <DEDUP_REMOVED lines=8> */
.L_x_258:
[----:B------:R0:W1:-:S06]  /*0c80*/  DADD R22, R12, |R40| ;  /* 0x000000000c167229 */ /* 0x00004c0000000428 */
.L_x_257:
[----:B------:R-:W-:Y:S05]  /*0c90*/  BSYNC B1 ;  /* 0x0000000000017941 */ /* 0x000fea0003800000 */
.L_x_256:
        /* <DEDUP_REMOVED lines=17> */
[----:B01----:R-:W-:Y:S05]  /*0db0*/  CALL.REL.NOINC `($_ZN2at6native55_GLOBAL__N__6c1c77d0_17_DistanceKernel_cu_7dd49032_311431pdist_backward_kernel_cuda_implIdNS1_5distsIdE6lt_twoEEEvPT_PKS6_S9_S9_llllS6_dd$__internal_accurate_pow) ;  /* 0x00001a2000007944 */ /* 0x003fea0003c00000 */
[----:B------:R-:W-:Y:S05]  /*0dc0*/  BSYNC B1 ;  /* 0x0000000000017941 */ /* 0x000fea0003800000 */
.L_x_260:
        /* <DEDUP_REMOVED lines=17> */
.L_x_262:
[----:B------:R-:W-:Y:S05]  /*0ee0*/  BSYNC B1 ;  /* 0x0000000000017941 */ /* 0x000fea0003800000 */
.L_x_261:
        /* <DEDUP_REMOVED lines=16> */
.L_x_266:
        /* <DEDUP_REMOVED lines=8> */
.L_x_265:
[----:B------:R1:W2:-:S06]  /*1070*/  DADD R20, R16, R12 ;  /* 0x0000000010147229 */ /* 0x00028c000000000c */
.L_x_264:
[----:B------:R-:W-:Y:S05]  /*1080*/  BSYNC B1 ;  /* 0x0000000000017941 */ /* 0x000fea0003800000 */
.L_x_263:
        /* <DEDUP_REMOVED lines=21> */
[----:B-1----:R-:W-:Y:S05]  /*11e0*/  CALL.REL.NOINC `($__internal_21_$__cuda_sm20_div_rn_f64_full) ;  /* 0x00000d6000007944 */ /* 0x002fea0003c00000 */
.L_x_268:
[----:B------:R-:W-:Y:S05]  /*11f0*/  BSYNC B1 ;  /* 0x0000000000017941 */ /* 0x000fea0003800000 */
.L_x_267:
[----:B------:R-:W-:Y:S02]  /*1200*/  IMAD.MOV.U32 R20, RZ, RZ, R22 ;  /* 0x000000ffff147224 */ /* 0x000fe400078e0016 */
[----:B------:R-:W-:Y:S02]  /*1210*/  IMAD.MOV.U32 R21, RZ, RZ, R23 ;  /* 0x000000ffff157224 */ /* 0x000fe400078e0017 */
.L_x_251:
[----:B------:R-:W-:Y:S05]  /*1220*/  BSYNC B0 ;  /* 0x0000000000007941 */ /* 0x000fea0003800000 */
.L_x_250:
[----:B------:R-:W-:Y:S01]  /*1230*/  USHF.L.U32 UR8, UR4, 0x3, URZ ;  /* 0x0000000304087899 */ /* 0x000fe2000800063f */
[----:B------:R2:W3:Y:S01]  /*1240*/  DADD R22, -RZ, -R20 ;  /* 0x00000000ff167229 */ /* 0x0004e20000000914 */
[----:B------:R2:W-:Y:S01]  /*1250*/  STG.E.64 [R6.64], R20 ;  /* 0x0000001406007986 */ /* 0x0005e2000c101b06 */
[----:B------:R-:W-:-:S03]  /*1260*/  USHF.L.U64.HI UR9, UR4, 0x3, UR5 ;  /* 0x0000000304097899 */ /* 0x000fc60008010205 */
[----:B------:R-:W-:Y:S02]  /*1270*/  IADD3 R4, P0, R4, UR8, RZ ;  /* 0x0000000804047c10 */ /* 0x000fe4000ff1e0ff */
[----:B------:R-:W-:Y:S02]  /*1280*/  IADD3 R8, P3, R8, UR8, RZ ;  /* 0x0000000808087c10 */ /* 0x000fe4000ff7e0ff */
[----:B------:R-:W-:Y:S02]  /*1290*/  IADD3.X R5, R5, UR9, RZ, P0, !PT ;  /* 0x0000000905057c10 */ /* 0x000fe400087fe4ff */
[----:B------:R-:W-:Y:S02]  /*12a0*/  ISETP.GE.U32.AND P0, PT, R4, R2, PT ;  /* 0x000000020400720c */ /* 0x000fe40003f06070 */
[----:B------:R-:W-:Y:S01]  /*12b0*/  IADD3.X R9, R9, UR9, RZ, P3, !PT ;  /* 0x0000000909097c10 */ /* 0x000fe20009ffe4ff */
[----:B--2---:R-:W-:Y:S01]  /*12c0*/  IMAD.MOV.U32 R20, RZ, RZ, R10 ;  /* 0x000000ffff147224 */ /* 0x004fe200078e000a */
[----:B------:R-:W-:Y:S01]  /*12d0*/  ISETP.GE.U32.AND.EX P0, PT, R5, R3, PT, P0 ;  /* 0x000000030500720c */ /* 0x000fe20003f06100 */
[----:B------:R-:W-:Y:S01]  /*12e0*/  IMAD.MOV.U32 R21, RZ, RZ, R11 ;  /* 0x000000ffff157224 */ /* 0x000fe200078e000b */
[----:B------:R-:W-:-:S02]  /*12f0*/  IADD3 R6, P4, R6, UR8, RZ ;  /* 0x0000000806067c10 */ /* 0x000fc4000ff9e0ff */
[----:B------:R-:W-:Y:S02]  /*1300*/  IADD3 R10, P5, R10, UR8, RZ ;  /* 0x000000080a0a7c10 */ /* 0x000fe4000ffbe0ff */
[----:B---3--:R2:W-:Y:S01]  /*1310*/  STG.E.64 [R20.64], R22 ;  /* 0x0000001614007986 */ /* 0x0085e2000c101b06 */
[----:B------:R-:W-:Y:S02]  /*1320*/  IADD3.X R7, R7, UR9, RZ, P4, !PT ;  /* 0x0000000907077c10 */ /* 0x000fe4000a7fe4ff */
[----:B------:R-:W-:-:S04]  /*1330*/  IADD3.X R11, R11, UR9, RZ, P5, !PT ;  /* 0x000000090b0b7c10 */ /* 0x000fc8000affe4ff */
[----:B------:R-:W-:Y:S01]  /*1340*/  @P0 CALL.REL.NOINC `(.L_x_269) ;  /* 0x0000001000000944 */ /* 0x000fe20003c00000 */
[----:B------:R-:W-:Y:S05]  /*1350*/  BRA `(.L_x_270) ;  /* 0xfffff46000007947 */ /* 0x000fea000383ffff */
.L_x_269:
[----:B------:R-:W-:Y:S05]  /*1360*/  EXIT ;  /* 0x000000000000794d */ /* 0x000fea0003800000 */
.L_x_249:
[----:B--2---:R-:W-:-:S04]  /*1370*/  LOP3.LUT R41, R13, 0x7ff00000, RZ, 0xc0, !PT ;  /* 0x7ff000000d297812 */ /* 0x004fc800078ec0ff */
[----:B------:R-:W-:-:S04]  /*1380*/  LEA.HI R41, R41, 0xfffffc0c, RZ, 0xc ;  /* 0xfffffc0c29297811 */ /* 0x000fc800078f60ff */
.L_x_291:
[----:B------:R-:W2:Y:S04]  /*1390*/  LDG.E.64 R18, [R8.64] ;  /* 0x0000000608127981 */ /* 0x000ea8000c1e1b00 */
[----:B------:R-:W2:Y:S01]  /*13a0*/  LDG.E.64 R20, [R4.64] ;  /* 0x0000000604147981 */ /* 0x000ea2000c1e1b00 */
[----:B------:R-:W-:Y:S01]  /*13b0*/  BSSY B0, `(.L_x_271) ;  /* 0x00000a5000007945 */ /* 0x000fe20003800000 */
[----:B--2---:R2:W3:Y:S02]  /*13c0*/  DADD R18, -R18, R20 ;  /* 0x0000000012127229 */ /* 0x0044e40000000114 */
[----:B--2---:R-:W-:-:S04]  /*13d0*/  CS2R R20, SRZ ;  /* 0x0000000000147805 */ /* 0x004fc8000001ff00 */
[----:B---3--:R-:W2:-:S06]  /*13e0*/  DSETP.NEU.AND P0, PT, R18, RZ, PT ;  /* 0x000000ff1200722a */ /* 0x008e8c0003f0d000 */
[----:B--2---:R-:W2:-:S14]  /*13f0*/  DSETP.EQ.OR P0, PT, R16, RZ, !P0 ;  /* 0x000000ff1000722a */ /* 0x004e9c0004702400 */
[----:B012---:R-:W-:Y:S05]  /*1400*/  @P0 BRA `(.L_x_272) ;  /* 0x000009f000000947 */ /* 0x007fea0003800000 */
[----:B------:R-:W2:Y:S01]  /*1410*/  DADD R20, -RZ, |R18| ;  /* 0x00000000ff147229 */ /* 0x000ea20000000512 */
[----:B------:R-:W-:Y:S01]  /*1420*/  BSSY B1, `(.L_x_273) ;  /* 0x0000009000017945 */ /* 0x000fe20003800000 */
[CCC-:B------:R-:W-:Y:S01]  /*1430*/  SHF.L.U64.HI R38, R12.reuse, R41.reuse, R13.reuse ;  /* 0x000000290c267219 */ /* 0x1c0fe2000001020d */
[----:B------:R-:W-:Y:S01]  /*1440*/  IMAD.MOV.U32 R44, RZ, RZ, R12 ;  /* 0x000000ffff2c7224 */ /* 0x000fe200078e000c */
[----:B------:R-:W-:Y:S01]  /*1450*/  SHF.L.U32 R40, R12, R41, RZ ;  /* 0x000000290c287219 */ /* 0x000fe200000006ff */
[----:B------:R-:W-:Y:S01]  /*1460*/  IMAD.MOV.U32 R43, RZ, RZ, R13 ;  /* 0x000000ffff2b7224 */ /* 0x000fe200078e000d */
[----:B------:R-:W-:-:S04]  /*1470*/  MOV R0, 0x14b0 ;  /* 0x000014b000007802 */ /* 0x000fc80000000f00 */
[----:B--2---:R-:W-:Y:S02]  /*1480*/  IMAD.MOV.U32 R22, RZ, RZ, R20 ;  /* 0x000000ffff167224 */ /* 0x004fe400078e0014 */
[----:B------:R-:W-:Y:S02]  /*1490*/  IMAD.MOV.U32 R23, RZ, RZ, R21 ;  /* 0x000000ffff177224 */ /* 0x000fe400078e0015 */
[----:B01---5:R-:W-:Y:S05]  /*14a0*/  CALL.REL.NOINC `($_ZN2at6native55_GLOBAL__N__6c1c77d0_17_DistanceKernel_cu_7dd49032_311431pdist_backward_kernel_cuda_implIdNS1_5distsIdE6lt_twoEEEvPT_PKS6_S9_S9_llllS6_dd$__internal_accurate_pow) ;  /* 0x0000133000007944 */ /* 0x023fea0003c00000 */
[----:B------:R-:W-:Y:S05]  /*14b0*/  BSYNC B1 ;  /* 0x0000000000017941 */ /* 0x000fea0003800000 */
.L_x_273:
        /* <DEDUP_REMOVED lines=22> */
.L_x_275:
[----:B------:R-:W1:Y:S01]  /*1620*/  DSETP.NEU.AND P0, PT, |R12|, 0.5, PT ;  /* 0x3fe000000c00742a */ /* 0x000e620003f0d200 */
[----:B------:R-:W-:Y:S01]  /*1630*/  ISETP.GE.AND P4, PT, R13, RZ, PT ;  /* 0x000000ff0d00720c */ /* 0x000fe20003f86270 */
[----:B------:R-:W-:Y:S01]  /*1640*/  IMAD.MOV.U32 R22, RZ, RZ, RZ ;  /* 0x000000ffff167224 */ /* 0x000fe200078e00ff */
[----:B------:R-:W-:-:S04]  /*1650*/  ISETP.EQ.U32.AND P3, PT, R40, RZ, PT ;  /* 0x000000ff2800720c */ /* 0x000fc80003f62070 */
[----:B-1----:R-:W-:-:S04]  /*1660*/  ISETP.EQ.AND.EX P0, PT, R38, -0x80000000, P0, P3 ;  /* 0x800000002600780c */ /* 0x002fc80000702330 */
[----:B------:R-:W-:-:S04]  /*1670*/  SEL R23, R21, RZ, P0 ;  /* 0x000000ff15177207 */ /* 0x000fc80000000000 */
[----:B------:R-:W-:Y:S02]  /*1680*/  @!P4 LOP3.LUT R23, R23, 0x7ff00000, RZ, 0xfc, !PT ;  /* 0x7ff000001717c812 */ /* 0x000fe400078efcff */
.L_x_276:
[----:B------:R-:W-:Y:S05]  /*1690*/  BSYNC B1 ;  /* 0x0000000000017941 */ /* 0x000fea0003800000 */
.L_x_274:
        /* <DEDUP_REMOVED lines=20> */
.L_x_280:
        /* <DEDUP_REMOVED lines=8> */
.L_x_279:
[----:B------:R0:W1:-:S06]  /*1860*/  DADD R22, R12, |R18| ;  /* 0x000000000c167229 */ /* 0x00004c0000000412 */
.L_x_278:
[----:B------:R-:W-:Y:S05]  /*1870*/  BSYNC B1 ;  /* 0x0000000000017941 */ /* 0x000fea0003800000 */
.L_x_277:
        /* <DEDUP_REMOVED lines=19> */
.L_x_281:
        /* <DEDUP_REMOVED lines=17> */
.L_x_283:
[----:B------:R-:W-:Y:S05]  /*1ac0*/  BSYNC B1 ;  /* 0x0000000000017941 */ /* 0x000fea0003800000 */
.L_x_282:
        /* <DEDUP_REMOVED lines=16> */
.L_x_287:
        /* <DEDUP_REMOVED lines=8> */
.L_x_286:
[----:B------:R1:W2:-:S06]  /*1c50*/  DADD R20, R16, R12 ;  /* 0x0000000010147229 */ /* 0x00028c000000000c */
.L_x_285:
[----:B------:R-:W-:Y:S05]  /*1c60*/  BSYNC B1 ;  /* 0x0000000000017941 */ /* 0x000fea0003800000 */
.L_x_284:
        /* <DEDUP_REMOVED lines=22> */
.L_x_289:
[----:B------:R-:W-:Y:S05]  /*1dd0*/  BSYNC B1 ;  /* 0x0000000000017941 */ /* 0x000fea0003800000 */
.L_x_288:
[----:B------:R-:W-:Y:S02]  /*1de0*/  IMAD.MOV.U32 R20, RZ, RZ, R22 ;  /* 0x000000ffff147224 */ /* 0x000fe400078e0016 */
[----:B------:R-:W-:Y:S02]  /*1df0*/  IMAD.MOV.U32 R21, RZ, RZ, R23 ;  /* 0x000000ffff157224 */ /* 0x000fe400078e0017 */
.L_x_272:
[----:B------:R-:W-:Y:S05]  /*1e00*/  BSYNC B0 ;  /* 0x0000000000007941 */ /* 0x000fea0003800000 */
.L_x_271:
[----:B------:R-:W-:Y:S01]  /*1e10*/  USHF.L.U32 UR9, UR4, 0x3, URZ ;  /* 0x0000000304097899 */ /* 0x000fe2000800063f */
[----:B------:R-:W2:Y:S01]  /*1e20*/  DADD R22, -RZ, -R20 ;  /* 0x00000000ff167229 */ /* 0x000ea20000000914 */
[----:B------:R-:W-:Y:S01]  /*1e30*/  USHF.L.U64.HI UR8, UR4, 0x3, UR5 ;  /* 0x0000000304087899 */ /* 0x000fe20008010205 */
[----:B------:R-:W-:Y:S01]  /*1e40*/  IMAD.MOV.U32 R18, RZ, RZ, R10 ;  /* 0x000000ffff127224 */ /* 0x000fe200078e000a */
[----:B------:R3:W-:Y:S01]  /*1e50*/  STG.E.64 [R6.64], R20 ;  /* 0x0000001406007986 */ /* 0x0007e2000c101b06 */
[----:B------:R-:W-:Y:S01]  /*1e60*/  IMAD.MOV.U32 R19, RZ, RZ, R11 ;  /* 0x000000ffff137224 */ /* 0x000fe200078e000b */
[----:B------:R-:W-:-:S02]  /*1e70*/  IADD3 R4, P0, R4, UR9, RZ ;  /* 0x0000000904047c10 */ /* 0x000fc4000ff1e0ff */
[----:B------:R-:W-:Y:S02]  /*1e80*/  IADD3 R8, P3, R8, UR9, RZ ;  /* 0x0000000908087c10 */ /* 0x000fe4000ff7e0ff */
[----:B--2---:R2:W-:Y:S01]  /*1e90*/  STG.E.64 [R18.64], R22 ;  /* 0x0000001612007986 */ /* 0x0045e2000c101b06 */
[----:B------:R-:W-:Y:S02]  /*1ea0*/  IADD3.X R5, R5, UR8, RZ, P0, !PT ;  /* 0x0000000805057c10 */ /* 0x000fe400087fe4ff */
[----:B------:R-:W-:Y:S02]  /*1eb0*/  ISETP.GE.U32.AND P0, PT, R4, R2, PT ;  /* 0x000000020400720c */ /* 0x000fe40003f06070 */
[----:B------:R-:W-:Y:S02]  /*1ec0*/  IADD3 R10, P5, R10, UR9, RZ ;  /* 0x000000090a0a7c10 */ /* 0x000fe4000ffbe0ff */
[----:B------:R-:W-:Y:S02]  /*1ed0*/  ISETP.GE.U32.AND.EX P0, PT, R5, R3, PT, P0 ;  /* 0x000000030500720c */ /* 0x000fe40003f06100 */
[----:B---3--:R-:W-:-:S02]  /*1ee0*/  IADD3 R6, P4, R6, UR9, RZ ;  /* 0x0000000906067c10 */ /* 0x008fc4000ff9e0ff */
[----:B------:R-:W-:Y:S02]  /*1ef0*/  IADD3.X R9, R9, UR8, RZ, P3, !PT ;  /* 0x0000000809097c10 */ /* 0x000fe40009ffe4ff */
[----:B------:R-:W-:Y:S02]  /*1f00*/  IADD3.X R7, R7, UR8, RZ, P4, !PT ;  /* 0x0000000807077c10 */ /* 0x000fe4000a7fe4ff */
[----:B------:R-:W-:-:S05]  /*1f10*/  IADD3.X R11, R11, UR8, RZ, P5, !PT ;  /* 0x000000080b0b7c10 */ /* 0x000fca000affe4ff */
[----:B--2---:R-:W-:Y:S01]  /*1f20*/  @P0 CALL.REL.NOINC `(.L_x_290) ;  /* 0x0000001000000944 */ /* 0x004fe20003c00000 */
[----:B------:R-:W-:Y:S05]  /*1f30*/  BRA `(.L_x_291) ;  /* 0xfffff45000007947 */ /* 0x000fea000383ffff */
.L_x_290:
[----:B------:R-:W-:Y:S05]  /*1f40*/  EXIT ;  /* 0x000000000000794d */ /* 0x000fea0003800000 */
        .weak           $__internal_21_$__cuda_sm20_div_rn_f64_full
        .type           $__internal_21_$__cuda_sm20_div_rn_f64_full,@function
        .size           $__internal_21_$__cuda_sm20_div_rn_f64_full,($__internal_22_$__cuda_sm20_dsqrt_rn_f64_mediumpath_v1 - $__internal_21_$__cuda_sm20_div_rn_f64_full)
$__internal_21_$__cuda_sm20_div_rn_f64_full:
        /* <DEDUP_REMOVED lines=67> */
.L_x_293:
        /* <DEDUP_REMOVED lines=16> */
.L_x_296:
[----:B0-----:R-:W-:Y:S01]  /*2480*/  LOP3.LUT R27, R21, 0x80000, RZ, 0xfc, !PT ;  /* 0x00080000151b7812 */ /* 0x001fe200078efcff */
[----:B------:R-:W-:Y:S01]  /*2490*/  IMAD.MOV.U32 R26, RZ, RZ, R20 ;  /* 0x000000ffff1a7224 */ /* 0x000fe200078e0014 */
[----:B------:R-:W-:Y:S05]  /*24a0*/  BRA `(.L_x_294) ;  /* 0x0000002000007947 */ /* 0x000fea0003800000 */
.L_x_295:
[----:B0-----:R-:W-:Y:S01]  /*24b0*/  LOP3.LUT R27, R23, 0x80000, RZ, 0xfc, !PT ;  /* 0x00080000171b7812 */ /* 0x001fe200078efcff */
[----:B------:R-:W-:Y:S02]  /*24c0*/  IMAD.MOV.U32 R26, RZ, RZ, R22 ;  /* 0x000000ffff1a7224 */ /* 0x000fe400078e0016 */
.L_x_294:
[----:B------:R-:W-:Y:S05]  /*24d0*/  BSYNC B2 ;  /* 0x0000000000027941 */ /* 0x000fea0003800000 */
.L_x_292:
[----:B------:R-:W-:Y:S02]  /*24e0*/  IMAD.MOV.U32 R20, RZ, RZ, R0 ;  /* 0x000000ffff147224 */ /* 0x000fe400078e0000 */
[----:B------:R-:W-:-:S02]  /*24f0*/  IMAD.MOV.U32 R21, RZ, RZ, 0x0 ;  /* 0x00000000ff157424 */ /* 0x000fc400078e00ff */
[----:B------:R-:W-:Y:S02]  /*2500*/  IMAD.MOV.U32 R22, RZ, RZ, R26 ;  /* 0x000000ffff167224 */ /* 0x000fe400078e001a */
[----:B------:R-:W-:Y:S01]  /*2510*/  IMAD.MOV.U32 R23, RZ, RZ, R27 ;  /* 0x000000ffff177224 */ /* 0x000fe200078e001b */
[----:B------:R-:W-:Y:S06]  /*2520*/  RET.REL.NODEC R20 `(_ZN2at6native55_GLOBAL__N__6c1c77d0_17_DistanceKernel_cu_7dd49032_311431pdist_backward_kernel_cuda_implIdNS1_5distsIdE6lt_twoEEEvPT_PKS6_S9_S9_llllS6_dd) ;  /* 0xffffdad014007950 */ /* 0x000fec0003c3ffff */
        .weak           $__internal_22_$__cuda_sm20_dsqrt_rn_f64_mediumpath_v1
        .type           $__internal_22_$__cuda_sm20_dsqrt_rn_f64_mediumpath_v1,@function
        .size           $__internal_22_$__cuda_sm20_dsqrt_rn_f64_mediumpath_v1,($_ZN2at6native55_GLOBAL__N__6c1c77d0_17_DistanceKernel_cu_7dd49032_311431pdist_backward_kernel_cuda_implIdNS1_5distsIdE6lt_twoEEEvPT_PKS6_S9_S9_llllS6_dd$__internal_accurate_pow - $__internal_22_$__cuda_sm20_dsqrt_rn_f64_mediumpath_v1)
$__internal_22_$__cuda_sm20_dsqrt_rn_f64_mediumpath_v1:
        /* <DEDUP_REMOVED lines=12> */
.L_x_298:
        /* <DEDUP_REMOVED lines=24> */
.L_x_300:
[----:B------:R0:W1:-:S06]  /*2770*/  DADD R6, R4, R4 ;  /* 0x0000000004067229 */ /* 0x00004c0000000004 */
.L_x_299:
[----:B------:R-:W-:Y:S05]  /*2780*/  BSYNC B1 ;  /* 0x0000000000017941 */ /* 0x000fea0003800000 */
.L_x_297:
[----:B0-----:R-:W-:Y:S02]  /*2790*/  IMAD.MOV.U32 R4, RZ, RZ, R0 ;  /* 0x000000ffff047224 */ /* 0x001fe400078e0000 */
[----:B------:R-:W-:Y:S02]  /*27a0*/  IMAD.MOV.U32 R5, RZ, RZ, 0x0 ;  /* 0x00000000ff057424 */ /* 0x000fe400078e00ff */
[----:B-1----:R-:W-:Y:S02]  /*27b0*/  IMAD.MOV.U32 R14, RZ, RZ, R6 ;  /* 0x000000ffff0e7224 */ /* 0x002fe400078e0006 */
[----:B------:R-:W-:Y:S01]  /*27c0*/  IMAD.MOV.U32 R15, RZ, RZ, R7 ;  /* 0x000000ffff0f7224 */ /* 0x000fe200078e0007 */
[----:B------:R-:W-:Y:S06]  /*27d0*/  RET.REL.NODEC R4 `(_ZN2at6native55_GLOBAL__N__6c1c77d0_17_DistanceKernel_cu_7dd49032_311431pdist_backward_kernel_cuda_implIdNS1_5distsIdE6lt_twoEEEvPT_PKS6_S9_S9_llllS6_dd) ;  /* 0xffffd82004007950 */ /* 0x000fec0003c3ffff */
        .type           $_ZN2at6native55_GLOBAL__N__6c1c77d0_17_DistanceKernel_cu_7dd49032_311431pdist_backward_kernel_cuda_implIdNS1_5distsIdE6lt_twoEEEvPT_PKS6_S9_S9_llllS6_dd$__internal_accurate_pow,@function
        .size           $_ZN2at6native55_GLOBAL__N__6c1c77d0_17_DistanceKernel_cu_7dd49032_311431pdist_backward_kernel_cuda_implIdNS1_5distsIdE6lt_twoEEEvPT_PKS6_S9_S9_llllS6_dd$__internal_accurate_pow,(.L_x_771 - $_ZN2at6native55_GLOBAL__N__6c1c77d0_17_DistanceKernel_cu_7dd49032_311431pdist_backward_kernel_cuda_implIdNS1_5distsIdE6lt_twoEEEvPT_PKS6_S9_S9_llllS6_dd$__internal_accurate_pow)
$_ZN2at6native55_GLOBAL__N__6c1c77d0_17_DistanceKernel_cu_7dd49032_311431pdist_backward_kernel_cuda_implIdNS1_5distsIdE6lt_twoEEEvPT_PKS6_S9_S9_llllS6_dd$__internal_accurate_pow:
        /* <DEDUP_REMOVED lines=74> */
[----:B0-----:R-:W0:-:S06]  /*2c80*/  DADD R26, -R28, R26 ;  /* 0x000000001c1a7229 */ /* 0x001e0c000000011a */
[----:B0-----:R0:W1:Y:S02]  /*2c90*/  DADD R32, R32, -R26 ;  /* 0x0000000020207229 */ /* 0x001064000000081a */
[----:B0-----:R-:W-:-:S04]  /*2ca0*/  IMAD.SHL.U32 R26, R43, 0x2, RZ ;  /* 0x000000022b1a7824 */ /* 0x001fc800078e00ff */
[----:B-1----:R0:W1:Y:S01]  /*2cb0*/  DFMA R32, R24, c[0x2][0x50], R32 ;  /* 0x0080140018207a2b */ /* 0x0020620000000020 */
[----:B------:R-:W-:Y:S02]  /*2cc0*/  ISETP.GT.U32.AND P0, PT, R26, -0x2000001, PT ;  /* 0xfdffffff1a00780c */ /* 0x000fe40003f04070 */
[----:B0-----:R-:W-:-:S03]  /*2cd0*/  LOP3.LUT R25, R43, 0xff0fffff, RZ, 0xc0, !PT ;  /* 0xff0fffff2b197812 */ /* 0x001fc600078ec0ff */
[----:B-1----:R-:W0:Y:S01]  /*2ce0*/  DADD R26, R22, R32 ;  /* 0x00000000161a7229 */ /* 0x002e220000000020 */
[----:B------:R-:W-:-:S05]  /*2cf0*/  SEL R43, R25, R43, P0 ;  /* 0x0000002b192b7207 */ /* 0x000fca0000000000 */
[----:B0-----:R-:W0:-:S04]  /*2d00*/  DADD R22, R22, -R26 ;  /* 0x0000000016167229 */ /* 0x001e08000000081a */
[----:B------:R-:W1:-:S04]  /*2d10*/  DMUL R30, R26, R42 ;  /* 0x0000002a1a1e7228 */ /* 0x000e480000000000 */
[----:B0-----:R-:W-:-:S04]  /*2d20*/  DADD R22, R32, R22 ;  /* 0x0000000020167229 */ /* 0x001fc80000000016 */
[-C--:B-1----:R0:W1:Y:S02]  /*2d30*/  DFMA R28, R26, R42.reuse, -R30 ;  /* 0x0000002a1a1c722b */ /* 0x082064000000081e */
[----:B0-----:R-:W-:Y:S02]  /*2d40*/  IMAD.MOV.U32 R26, RZ, RZ, 0x652b82fe ;  /* 0x652b82feff1a7424 */ /* 0x001fe400078e00ff */
[----:B------:R-:W-:Y:S02]  /*2d50*/  IMAD.MOV.U32 R27, RZ, RZ, 0x3ff71547 ;  /* 0x3ff71547ff1b7424 */ /* 0x000fe400078e00ff */
[----:B-1----:R0:W1:Y:S02]  /*2d60*/  DFMA R28, R22, R42, R28 ;  /* 0x0000002a161c722b */ /* 0x002064000000001c */
[----:B0-----:R-:W-:Y:S02]  /*2d70*/  IMAD.MOV.U32 R22, RZ, RZ, 0x69ce2bdf ;  /* 0x69ce2bdfff167424 */ /* 0x001fe400078e00ff */
[----:B------:R-:W-:-:S02]  /*2d80*/  IMAD.MOV.U32 R23, RZ, RZ, 0x3e5ade15 ;  /* 0x3e5ade15ff177424 */ /* 0x000fc400078e00ff */
        /* <DEDUP_REMOVED lines=32> */
.L_x_301:
[----:B-1----:R-:W-:Y:S01]  /*2f90*/  DSETP.NEU.AND P0, PT, |R32|, +INF , PT ;  /* 0x7ff000002000742a */ /* 0x002fe20003f0d200 */
[----:B0-----:R-:W-:Y:S02]  /*2fa0*/  IMAD.MOV.U32 R22, RZ, RZ, R0 ;  /* 0x000000ffff167224 */ /* 0x001fe400078e0000 */
[----:B------:R-:W-:Y:S01]  /*2fb0*/  IMAD.MOV.U32 R23, RZ, RZ, 0x0 ;  /* 0x00000000ff177424 */ /* 0x000fe200078e00ff */
[----:B------:R-:W0:-:S06]  /*2fc0*/  DADD R24, R30, -R24 ;  /* 0x000000001e187229 */ /* 0x000e0c0000000818 */
[----:B0-----:R-:W0:-:S06]  /*2fd0*/  DADD R24, R28, R24 ;  /* 0x000000001c187229 */ /* 0x001e0c0000000018 */
[----:B0-----:R0:W1:Y:S01]  /*2fe0*/  @P0 DFMA R32, R24, R32, R32 ;  /* 0x000000201820022b */ /* 0x0010620000000020 */
[----:B------:R-:W-:Y:S10]  /*2ff0*/  RET.REL.NODEC R22 `(_ZN2at6native55_GLOBAL__N__6c1c77d0_17_DistanceKernel_cu_7dd49032_311431pdist_backward_kernel_cuda_implIdNS1_5distsIdE6lt_twoEEEvPT_PKS6_S9_S9_llllS6_dd) ;  /* 0xffffd00016007950 */ /* 0x000ff40003c3ffff */
.L_x_302:
        /* <DEDUP_REMOVED lines=16> */
.L_x_771:


//--------------------- .text._ZN2at6native55_GLOBAL__N__6c1c77d0_17_DistanceKernel_cu_7dd49032_311431pdist_backward_kernel_cuda_implIdNS1_5distsIdE3oneEEEvPT_PKS6_S9_S9_llllS6_dd --------------------------
	.section	.text._ZN2at6native55_GLOBAL__N__6c1c77d0_17_DistanceKernel_cu_7dd49032_311431pdist_backward_kernel_cuda_implIdNS1_5distsIdE3oneEEEvPT_PKS6_S9_S9_llllS6_dd,"ax",@progbits
	.sectioninfo	@"SHI_REGISTERS=24"
	.align	128
.text._ZN2at6native55_GLOBAL__N__6c1c77d0_17_DistanceKernel_cu_7dd49032_311431pdist_backward_kernel_cuda_implIdNS1_5distsIdE3oneEEEvPT_PKS6_S9_S9_llllS6_dd:
        .type           _ZN2at6native55_GLOBAL__N__6c1c77d0_17_DistanceKernel_cu_7dd49032_311431pdist_backward_kernel_cuda_implIdNS1_5distsIdE3oneEEEvPT_PKS6_S9_S9_llllS6_dd,@function
        .size           _ZN2at6native55_GLOBAL__N__6c1c77d0_17_DistanceKernel_cu_7dd49032_311431pdist_backward_kernel_cuda_implIdNS1_5distsIdE3oneEEEvPT_PKS6_S9_S9_llllS6_dd,(.L_x_775 - _ZN2at6native55_GLOBAL__N__6c1c77d0_17_DistanceKernel_cu_7dd49032_311431pdist_backward_kernel_cuda_implIdNS1_5distsIdE3oneEEEvPT_PKS6_S9_S9_llllS6_dd)
        .other          _ZN2at6native55_GLOBAL__N__6c1c77d0_17_DistanceKernel_cu_7dd49032_311431pdist_backward_kernel_cuda_implIdNS1_5distsIdE3oneEEEvPT_PKS6_S9_S9_llllS6_dd,@"STO_CUDA_ENTRY STV_DEFAULT"
_ZN2at6native55_GLOBAL__N__6c1c77d0_17_DistanceKernel_cu_7dd49032_311431pdist_backward_kernel_cuda_implIdNS1_5distsIdE3oneEEEvPT_PKS6_S9_S9_llllS6_dd:
        /* <DEDUP_REMOVED lines=30> */
[----:B01----:R-:W-:Y:S05]  /*01e0*/  CALL.REL.NOINC `($__internal_23_$__cuda_sm20_dsqrt_rn_f64_mediumpath_v1) ;  /* 0x000006f000007944 */ /* 0x003fea0003c00000 */
.L_x_304:
[----:B------:R-:W-:Y:S05]  /*01f0*/  BSYNC B0 ;  /* 0x0000000000007941 */ /* 0x000fea0003800000 */
.L_x_303:
[----:B0-----:R-:W0:Y:S01]  /*0200*/  S2R R12, SR_TID.Y ;  /* 0x00000000000c7919 */ /* 0x001e220000002200 */
[----:B-1----:R-:W1:Y:S01]  /*0210*/  DADD R16, -R14, c[0x0][0x1a8] ;  /* 0x00006a000e107629 */ /* 0x002e620000000100 */
[----:B------:R-:W-:Y:S02]  /*0220*/  IMAD.MOV.U32 R7, RZ, RZ, c[0x0][0x190] ;  /* 0x00006400ff077624 */ /* 0x000fe400078e00ff */
[----:B------:R-:W0:Y:S07]  /*0230*/  S2R R13, SR_CTAID.Y ;  /* 0x00000000000d7919 */ /* 0x000e2e0000002600 */
[----:B-1----:R-:W1:Y:S02]  /*0240*/  F2I.S64.F64.TRUNC R16, R16 ;  /* 0x0000001000107311 */ /* 0x002e64000030d900 */
[----:B-1----:R-:W-:-:S02]  /*0250*/  IMAD R3, R17, c[0x0][0x190], RZ ;  /* 0x0000640011037a24 */ /* 0x002fc400078e02ff */
[----:B0-----:R-:W-:Y:S02]  /*0260*/  IMAD R12, R13, c[0x0][0x4], R12 ;  /* 0x000001000d0c7a24 */ /* 0x001fe400078e020c */
        /* <DEDUP_REMOVED lines=11> */
[----:B------:R-:W-:-:S04]  /*0320*/  IMAD.WIDE.U32 R2, R4, c[0x0][0x180], RZ ;  /* 0x0000600004027a25 */ /* 0x000fc800078e00ff */
[----:B------:R-:W-:Y:S01]  /*0330*/  IMAD R7, R4, c[0x0][0x184], R7 ;  /* 0x0000610004077a24 */ /* 0x000fe200078e0207 */
[----:B------:R-:W-:-:S04]  /*0340*/  LEA R18, P0, R2, c[0x0][0x168], 0x3 ;  /* 0x00005a0002127a11 */ /* 0x000fc800078018ff */
[----:B------:R-:W-:Y:S01]  /*0350*/  IADD3 R3, R3, R7, RZ ;  /* 0x0000000703037210 */ /* 0x000fe20007ffe0ff */
[-C--:B------:R-:W-:Y:S02]  /*0360*/  IMAD R7, R17, R16.reuse, RZ ;  /* 0x0000001011077224 */ /* 0x080fe400078e02ff */
[----:B------:R-:W-:Y:S01]  /*0370*/  IMAD.WIDE.U32 R10, R16, R16, R16 ;  /* 0x00000010100a7225 */ /* 0x000fe200078e0010 */
[----:B------:R-:W-:-:S03]  /*0380*/  LEA.HI.X R19, R2, c[0x0][0x16c], R3, 0x3, P0 ;  /* 0x00005b0002137a11 */ /* 0x000fc600000f1c03 */
[----:B------:R-:W-:Y:S01]  /*0390*/  IMAD R7, R16, R17, R7 ;  /* 0x0000001110077224 */ /* 0x000fe200078e0207 */
[----:B------:R-:W-:Y:S01]  /*03a0*/  IADD3 R14, P0, RZ, -R16, RZ ;  /* 0x80000010ff0e7210 */ /* 0x000fe20007f1e0ff */
[----:B------:R0:W5:Y:S01]  /*03b0*/  LDG.E.64 R2, [R18.64] ;  /* 0x0000000612027981 */ /* 0x000162000c1e1b00 */
[----:B------:R-:W-:Y:S01]  /*03c0*/  ULDC UR4, c[0x0][0x4] ;  /* 0x0000010000047ab9 */ /* 0x000fe20000000800 */
[----:B------:R-:W-:Y:S01]  /*03d0*/  IMAD.IADD R7, R11, 0x1, R7 ;  /* 0x000000010b077824 */ /* 0x000fe200078e0207 */
[----:B------:R-:W-:Y:S01]  /*03e0*/  ULDC UR5, c[0x0][0x10] ;  /* 0x0000040000057ab9 */ /* 0x000fe20000000800 */
[----:B------:R-:W-:Y:S01]  /*03f0*/  IMAD.X R11, RZ, RZ, ~R17, P0 ;  /* 0x000000ffff0b7224 */ /* 0x000fe200000e0e11 */
[----:B------:R-:W-:Y:S01]  /*0400*/  UIMAD UR4, UR4, UR5, URZ ;  /* 0x00000005040472a4 */ /* 0x000fe2000f8e023f */
[C---:B------:R-:W-:Y:S01]  /*0410*/  IMAD.WIDE.U32 R4, R14.reuse, c[0x0][0x188], R4 ;  /* 0x000062000e047a25 */ /* 0x040fe200078e0004 */
[----:B------:R-:W-:Y:S02]  /*0420*/  LEA.HI R9, P0, R7, R10, RZ, 0x1 ;  /* 0x0000000a07097211 */ /* 0x000fe400078108ff */
[----:B------:R-:W-:Y:S01]  /*0430*/  USHF.R.S32.HI UR5, URZ, 0x1f, UR4 ;  /* 0x0000001f3f057899 */ /* 0x000fe20008011404 */
[----:B------:R-:W-:Y:S01]  /*0440*/  IMAD R11, R11, c[0x0][0x188], RZ ;  /* 0x000062000b0b7a24 */ /* 0x000fe200078e02ff */
[----:B------:R-:W-:Y:S01]  /*0450*/  USHF.L.U32 UR8, UR4, 0x3, URZ ;  /* 0x0000000304087899 */ /* 0x000fe2000800063f */
[----:B------:R-:W-:Y:S01]  /*0460*/  IMAD.X R10, RZ, RZ, R7, P0 ;  /* 0x000000ffff0a7224 */ /* 0x000fe200000e0607 */
[----:B------:R-:W-:Y:S01]  /*0470*/  MOV R7, 0xfffffffe ;  /* 0xfffffffe00077802 */ /* 0x000fe20000000f00 */
[----:B------:R-:W-:Y:S01]  /*0480*/  IMAD R14, R14, c[0x0][0x18c], R11 ;  /* 0x000063000e0e7a24 */ /* 0x000fe200078e020b */
[----:B------:R-:W-:Y:S01]  /*0490*/  USHF.L.U64.HI UR5, UR4, 0x3, UR5 ;  /* 0x0000000304057899 */ /* 0x000fe20008010205 */
[----:B0-----:R-:W-:Y:S01]  /*04a0*/  IMAD.MOV.U32 R19, RZ, RZ, -0x1 ;  /* 0xffffffffff137424 */ /* 0x001fe200078e00ff */
[----:B------:R-:W-:-:S02]  /*04b0*/  SHF.R.S64 R9, R9, 0x1, R10 ;  /* 0x0000000109097819 */ /* 0x000fc4000000100a */
[----:B------:R-:W-:Y:S02]  /*04c0*/  SHF.R.S32.HI R11, RZ, 0x1, R10 ;  /* 0x00000001ff0b7819 */ /* 0x000fe4000001140a */
[----:B------:R-:W-:Y:S02]  /*04d0*/  IADD3 R9, P0, R9, R4, RZ ;  /* 0x0000000409097210 */ /* 0x000fe40007f1e0ff */
[----:B------:R-:W-:Y:S02]  /*04e0*/  IADD3 R7, P1, P2, -R16, c[0x0][0x188], R7 ;  /* 0x0000620010077a10 */ /* 0x000fe40007a3e107 */
[----:B------:R-:W-:Y:S02]  /*04f0*/  IADD3.X R5, R11, R5, R14, P0, !PT ;  /* 0x000000050b057210 */ /* 0x000fe400007fe40e */
[----:B------:R-:W-:Y:S01]  /*0500*/  IADD3.X R4, ~R17, c[0x0][0x18c], R19, P1, P2 ;  /* 0x0000630011047a10 */ /* 0x000fe20000fe4513 */
[C---:B------:R-:W-:Y:S01]  /*0510*/  IMAD.WIDE.U32 R18, R9.reuse, c[0x0][0x188], R16 ;  /* 0x0000620009127a25 */ /* 0x040fe200078e0010 */
[----:B------:R-:W-:-:S03]  /*0520*/  IADD3 R10, P0, P1, R9, 0x1, R16 ;  /* 0x00000001090a7810 */ /* 0x000fc6000791e010 */
[C---:B------:R-:W-:Y:S01]  /*0530*/  IMAD R14, R5.reuse, c[0x0][0x188], RZ ;  /* 0x00006200050e7a24 */ /* 0x040fe200078e02ff */
[----:B------:R-:W-:Y:S01]  /*0540*/  IADD3.X R11, R5, RZ, R17, P0, P1 ;  /* 0x000000ff050b7210 */ /* 0x000fe200007e2411 */
[----:B------:R-:W-:Y:S02]  /*0550*/  IMAD R4, R4, c[0x0][0x188], RZ ;  /* 0x0000620004047a24 */ /* 0x000fe400078e02ff */
        /* <DEDUP_REMOVED lines=11> */
[----:B------:R-:W-:-:S04]  /*0610*/  IMAD.WIDE.U32 R8, R18, c[0x0][0x190], R12 ;  /* 0x0000640012087a25 */ /* 0x000fc800078e000c */
[----:B------:R-:W-:-:S04]  /*0620*/  IMAD.WIDE.U32 R10, R10, c[0x0][0x190], R12 ;  /* 0x000064000a0a7a25 */ /* 0x000fc800078e000c */
[----:B------:R-:W-:Y:S01]  /*0630*/  IMAD R7, R18, c[0x0][0x194], R7 ;  /* 0x0000650012077a24 */ /* 0x000fe200078e0207 */
[----:B------:R-:W-:Y:S01]  /*0640*/  LEA R14, P2, R10, c[0x0][0x170], 0x3 ;  /* 0x00005c000a0e7a11 */ /* 0x000fe200078418ff */
[----:B------:R-:W-:Y:S01]  /*0650*/  IMAD.WIDE.U32 R12, R16, c[0x0][0x190], R12 ;  /* 0x00006400100c7a25 */ /* 0x000fe200078e000c */
[----:B------:R-:W-:-:S03]  /*0660*/  IADD3 R11, R11, R19, RZ ;  /* 0x000000130b0b7210 */ /* 0x000fc60007ffe0ff */
[----:B------:R-:W-:Y:S01]  /*0670*/  IMAD R21, R16, c[0x0][0x194], R17 ;  /* 0x0000650010157a24 */ /* 0x000fe200078e0211 */
[----:B------:R-:W-:Y:S01]  /*0680*/  LEA R17, P3, R6, c[0x0][0x170], 0x3 ;  /* 0x00005c0006117a11 */ /* 0x000fe200078618ff */
[----:B------:R-:W-:Y:S01]  /*0690*/  IMAD.IADD R7, R9, 0x1, R7 ;  /* 0x0000000109077824 */ /* 0x000fe200078e0207 */
[----:B------:R-:W-:Y:S01]  /*06a0*/  LEA R16, P1, R8, c[0x0][0x160], 0x3 ;  /* 0x0000580008107a11 */ /* 0x000fe200078218ff */
[----:B------:R-:W-:Y:S01]  /*06b0*/  IMAD.IADD R21, R13, 0x1, R21 ;  /* 0x000000010d157824 */ /* 0x000fe200078e0215 */
[----:B------:R-:W-:Y:S02]  /*06c0*/  LEA R0, P0, R12, c[0x0][0x160], 0x3 ;  /* 0x000058000c007a11 */ /* 0x000fe400078018ff */
[----:B------:R-:W-:Y:S02]  /*06d0*/  LEA.HI.X R18, R6, c[0x0][0x174], R15, 0x3, P3 ;  /* 0x00005d0006127a11 */ /* 0x000fe400018f1c0f */
[----:B------:R-:W-:Y:S02]  /*06e0*/  LEA.HI.X R15, R10, c[0x0][0x174], R11, 0x3, P2 ;  /* 0x00005d000a0f7a11 */ /* 0x000fe400010f1c0b */
[----:B------:R-:W-:-:S02]  /*06f0*/  LEA.HI.X R19, R8, c[0x0][0x164], R7, 0x3, P1 ;  /* 0x0000590008137a11 */ /* 0x000fc400008f1c07 */
[----:B------:R-:W-:Y:S02]  /*0700*/  LEA.HI.X R21, R12, c[0x0][0x164], R21, 0x3, P0 ;  /* 0x000059000c157a11 */ /* 0x000fe400000f1c15 */
.L_x_305:
[----:B-1----:R-:W2:Y:S04]  /*0710*/  LDG.E.64 R6, [R14.64] ;  /* 0x000000060e067981 */ /* 0x002ea8000c1e1b00 */
[----:B------:R-:W2:Y:S01]  /*0720*/  LDG.E.64 R8, [R4.64] ;  /* 0x0000000604087981 */ /* 0x000ea2000c1e1b00 */
[----:B------:R-:W-:Y:S02]  /*0730*/  IMAD.MOV.U32 R11, RZ, RZ, R19 ;  /* 0x000000ffff0b7224 */ /* 0x000fe400078e0013 */
[----:B------:R-:W-:Y:S01]  /*0740*/  IMAD.MOV.U32 R12, RZ, RZ, R0 ;  /* 0x000000ffff0c7224 */ /* 0x000fe200078e0000 */
[----:B------:R-:W-:Y:S01]  /*0750*/  IADD3 R0, P3, R0, UR8, RZ ;  /* 0x0000000800007c10 */ /* 0x000fe2000ff7e0ff */
[----:B------:R-:W-:-:S03]  /*0760*/  IMAD.MOV.U32 R13, RZ, RZ, R21 ;  /* 0x000000ffff0d7224 */ /* 0x000fc600078e0015 */
        /* <DEDUP_REMOVED lines=8> */
[----:B------:R-:W-:Y:S02]  /*07f0*/  IADD3 R4, P0, R4, UR8, RZ ;  /* 0x0000000804047c10 */ /* 0x000fe4000ff1e0ff */
[----:B------:R-:W-:Y:S01]  /*0800*/  IADD3.X R15, R15, UR5, RZ, P1, !PT ;  /* 0x000000050f0f7c10 */ /* 0x000fe20008ffe4ff */
[----:B------:R0:W1:Y:S01]  /*0810*/  I2F.F64 R6, R10 ;  /* 0x0000000a00067312 */ /* 0x0000620000201c00 */
[----:B------:R-:W-:-:S02]  /*0820*/  IADD3.X R5, R5, UR5, RZ, P0, !PT ;  /* 0x0000000505057c10 */ /* 0x000fc400087fe4ff */
[----:B------:R-:W-:-:S04]  /*0830*/  ISETP.GE.U32.AND P0, PT, R4, R17, PT ;  /* 0x000000110400720c */ /* 0x000fc80003f06070 */
[----:B------:R-:W-:Y:S02]  /*0840*/  ISETP.GE.U32.AND.EX P0, PT, R5, R18, PT, P0 ;  /* 0x000000120500720c */ /* 0x000fe40003f06100 */
[----:B0-----:R-:W-:Y:S02]  /*0850*/  MOV R10, R16 ;  /* 0x00000010000a7202 */ /* 0x001fe40000000f00 */
[----:B------:R-:W-:-:S04]  /*0860*/  IADD3 R16, P2, R16, UR8, RZ ;  /* 0x0000000810107c10 */ /* 0x000fc8000ff5e0ff */
[----:B------:R-:W-:Y:S01]  /*0870*/  IADD3.X R19, R19, UR5, RZ, P2, !PT ;  /* 0x0000000513137c10 */ /* 0x000fe200097fe4ff */
[----:B-1---5:R-:W0:-:S06]  /*0880*/  DMUL R6, R2, R6 ;  /* 0x0000000602067228 */ /* 0x022e0c0000000000 */
[----:B0-----:R-:W0:Y:S01]  /*0890*/  DADD R8, -RZ, -R6 ;  /* 0x00000000ff087229 */ /* 0x001e220000000906 */
[----:B------:R1:W-:Y:S06]  /*08a0*/  STG.E.64 [R10.64], R6 ;  /* 0x000000060a007986 */ /* 0x0003ec000c101b06 */
[----:B0-----:R1:W-:Y:S01]  /*08b0*/  STG.E.64 [R12.64], R8 ;  /* 0x000000080c007986 */ /* 0x0013e2000c101b06 */
[----:B------:R-:W-:Y:S05]  /*08c0*/  @!P0 BRA `(.L_x_305) ;  /* 0xfffffe4000008947 */ /* 0x000fea000383ffff */
[----:B------:R-:W-:Y:S05]  /*08d0*/  EXIT ;  /* 0x000000000000794d */ /* 0x000fea0003800000 */
        .weak           $__internal_23_$__cuda_sm20_dsqrt_rn_f64_mediumpath_v1
        .type           $__internal_23_$__cuda_sm20_dsqrt_rn_f64_mediumpath_v1,@function
        .size           $__internal_23_$__cuda_sm20_dsqrt_rn_f64_mediumpath_v1,(.L_x_775 - $__internal_23_$__cuda_sm20_dsqrt_rn_f64_mediumpath_v1)
$__internal_23_$__cuda_sm20_dsqrt_rn_f64_mediumpath_v1:
        /* <DEDUP_REMOVED lines=12> */
.L_x_307:
        /* <DEDUP_REMOVED lines=24> */
.L_x_309:
[----:B------:R0:W1:-:S06]  /*0b20*/  DADD R6, R2, R2 ;  /* 0x0000000002067229 */ /* 0x00004c0000000002 */
.L_x_308:
[----:B------:R-:W-:Y:S05]  /*0b30*/  BSYNC B1 ;  /* 0x0000000000017941 */ /* 0x000fea0003800000 */
.L_x_306:
[----:B0-----:R-:W-:Y:S01]  /*0b40*/  IMAD.MOV.U32 R2, RZ, RZ, R0 ;  /* 0x000000ffff027224 */ /* 0x001fe200078e0000 */
[----:B-1----:R-:W-:Y:S01]  /*0b50*/  MOV R15, R7 ;  /* 0x00000007000f7202 */ /* 0x002fe20000000f00 */
[----:B------:R-:W-:Y:S02]  /*0b60*/  IMAD.MOV.U32 R3, RZ, RZ, 0x0 ;  /* 0x00000000ff037424 */ /* 0x000fe400078e00ff */
[----:B------:R-:W-:Y:S02]  /*0b70*/  IMAD.MOV.U32 R14, RZ, RZ, R6 ;  /* 0x000000ffff0e7224 */ /* 0x000fe400078e0006 */
[----:B------:R-:W-:Y:S05]  /*0b80*/  RET.REL.NODEC R2 `(_ZN2at6native55_GLOBAL__N__6c1c77d0_17_DistanceKernel_cu_7dd49032_311431pdist_backward_kernel_cuda_implIdNS1_5distsIdE3oneEEEvPT_PKS6_S9_S9_llllS6_dd) ;  /* 0xfffff47002007950 */ /* 0x000fea0003c3ffff */
.L_x_310:
        /* <DEDUP_REMOVED lines=15> */
.L_x_775:


//--------------------- .text._ZN2at6native55_GLOBAL__N__6c1c77d0_17_DistanceKernel_cu_7dd49032_311431pdist_backward_kernel_cuda_implIdNS1_5distsIdE1pEEEvPT_PKS6_S9_S9_llllS6_dd --------------------------
	.section	.text._ZN2at6native55_GLOBAL__N__6c1c77d0_17_DistanceKernel_cu_7dd49032_311431pdist_backward_kernel_cuda_implIdNS1_5distsIdE1pEEEvPT_PKS6_S9_S9_llllS6_dd,"ax",@progbits
	.sectioninfo	@"SHI_REGISTERS=46"
	.align	128
.text._ZN2at6native55_GLOBAL__N__6c1c77d0_17_DistanceKernel_cu_7dd49032_311431pdist_backward_kernel_cuda_implIdNS1_5distsIdE1pEEEvPT_PKS6_S9_S9_llllS6_dd:
        .type           _ZN2at6native55_GLOBAL__N__6c1c77d0_17_DistanceKernel_cu_7dd49032_311431pdist_backward_kernel_cuda_implIdNS1_5distsIdE1pEEEvPT_PKS6_S9_S9_llllS6_dd,@function
        .size           _ZN2at6native55_GLOBAL__N__6c1c77d0_17_DistanceKernel_cu_7dd49032_311431pdist_backward_kernel_cuda_implIdNS1_5distsIdE1pEEEvPT_PKS6_S9_S9_llllS6_dd,(.L_x_777 - _ZN2at6native55_GLOBAL__N__6c1c77d0_17_DistanceKernel_cu_7dd49032_311431pdist_backward_kernel_cuda_implIdNS1_5distsIdE1pEEEvPT_PKS6_S9_S9_llllS6_dd)
        .other          _ZN2at6native55_GLOBAL__N__6c1c77d0_17_DistanceKernel_cu_7dd49032_311431pdist_backward_kernel_cuda_implIdNS1_5distsIdE1pEEEvPT_PKS6_S9_S9_llllS6_dd,@"STO_CUDA_ENTRY STV_DEFAULT"
_ZN2at6native55_GLOBAL__N__6c1c77d0_17_DistanceKernel_cu_7dd49032_311431pdist_backward_kernel_cuda_implIdNS1_5distsIdE1pEEEvPT_PKS6_S9_S9_llllS6_dd:
        /* <DEDUP_REMOVED lines=31> */
[----:B01----:R-:W-:Y:S05]  /*01f0*/  CALL.REL.NOINC `($__internal_25_$__cuda_sm20_dsqrt_rn_f64_mediumpath_v1) ;  /* 0x0000205000007944 */ /* 0x003fea0003c00000 */
.L_x_312:
[----:B------:R-:W-:Y:S05]  /*0200*/  BSYNC B0 ;  /* 0x0000000000007941 */ /* 0x000fea0003800000 */
.L_x_311:
[----:B------:R-:W2:Y:S01]  /*0210*/  S2R R6, SR_TID.Y ;  /* 0x0000000000067919 */ /* 0x000ea20000002200 */
[----:B-1----:R1:W3:Y:S01]  /*0220*/  DADD R8, -R14, c[0x0][0x1a8] ;  /* 0x00006a000e087629 */ /* 0x0022e20000000100 */
[----:B0-----:R-:W-:Y:S01]  /*0230*/  IMAD.MOV.U32 R11, RZ, RZ, c[0x0][0x190] ;  /* 0x00006400ff0b7624 */ /* 0x001fe200078e00ff */
[C---:B-1----:R-:W-:Y:S01]  /*0240*/  LEA R14, P1, R2.reuse, c[0x0][0x178], 0x3 ;  /* 0x00005e00020e7a11 */ /* 0x042fe200078218ff */
[----:B------:R-:W2:Y:S03]  /*0250*/  S2R R7, SR_CTAID.Y ;  /* 0x0000000000077919 */ /* 0x000ea60000002600 */
[----:B------:R-:W-:-:S04]  /*0260*/  LEA.HI.X R15, R2, c[0x0][0x17c], R3, 0x3, P1 ;  /* 0x00005f00020f7a11 */ /* 0x000fc800008f1c03 */
[----:B---3--:R-:W0:Y:S02]  /*0270*/  F2I.S64.F64.TRUNC R8, R8 ;  /* 0x0000000800087311 */ /* 0x008e24000030d900 */
        /* <DEDUP_REMOVED lines=11> */
[----:B------:R-:W2:Y:S01]  /*0330*/  LDG.E.64 R14, [R14.64] ;  /* 0x0000000c0e0e7981 */ /* 0x000ea2000c1e1b00 */
[----:B------:R-:W-:Y:S02]  /*0340*/  IMAD R11, R3, c[0x0][0x180], RZ ;  /* 0x00006000030b7a24 */ /* 0x000fe400078e02ff */
[----:B------:R-:W-:-:S04]  /*0350*/  IMAD.WIDE.U32 R12, R2, c[0x0][0x180], RZ ;  /* 0x00006000020c7a25 */ /* 0x000fc800078e00ff */
[----:B------:R-:W-:Y:S01]  /*0360*/  IMAD R11, R2, c[0x0][0x184], R11 ;  /* 0x00006100020b7a24 */ /* 0x000fe200078e020b */
[----:B------:R-:W-:-:S03]  /*0370*/  LEA R18, P0, R12, c[0x0][0x168], 0x3 ;  /* 0x00005a000c127a11 */ /* 0x000fc600078018ff */
[----:B------:R-:W-:-:S05]  /*0380*/  IMAD.IADD R11, R13, 0x1, R11 ;  /* 0x000000010d0b7824 */ /* 0x000fca00078e020b */
[----:B------:R-:W-:Y:S01]  /*0390*/  LEA.HI.X R19, R12, c[0x0][0x16c], R11, 0x3, P0 ;  /* 0x00005b000c137a11 */ /* 0x000fe200000f1c0b */
[-C--:B------:R-:W-:Y:S02]  /*03a0*/  IMAD R11, R9, R8.reuse, RZ ;  /* 0x00000008090b7224 */ /* 0x080fe400078e02ff */
[CC--:B------:R-:W-:Y:S02]  /*03b0*/  IMAD.WIDE.U32 R20, R8.reuse, R8.reuse, R8 ;  /* 0x0000000808147225 */ /* 0x0c0fe400078e0008 */
[----:B------:R0:W5:Y:S01]  /*03c0*/  LDG.E.64 R12, [R18.64] ;  /* 0x0000000c120c7981 */ /* 0x000162000c1e1b00 */
[----:B------:R-:W-:Y:S01]  /*03d0*/  ULDC UR4, c[0x0][0x4] ;  /* 0x0000010000047ab9 */ /* 0x000fe20000000800 */
[----:B------:R-:W-:Y:S01]  /*03e0*/  IMAD R11, R8, R9, R11 ;  /* 0x00000009080b7224 */ /* 0x000fe200078e020b */
[----:B------:R-:W-:Y:S01]  /*03f0*/  ULDC UR5, c[0x0][0x10] ;  /* 0x0000040000057ab9 */ /* 0x000fe20000000800 */
[----:B------:R-:W-:Y:S01]  /*0400*/  IMAD.MOV.U32 R22, RZ, RZ, c[0x0][0x1a0] ;  /* 0x00006800ff167624 */ /* 0x000fe200078e00ff */
[----:B------:R-:W-:Y:S01]  /*0410*/  UIMAD UR4, UR4, UR5, URZ ;  /* 0x00000005040472a4 */ /* 0x000fe2000f8e023f */
[----:B------:R-:W-:Y:S01]  /*0420*/  IMAD.IADD R11, R21, 0x1, R11 ;  /* 0x00000001150b7824 */ /* 0x000fe200078e020b */
[----:B------:R-:W-:Y:S01]  /*0430*/  IADD3 R21, P1, RZ, -R8, RZ ;  /* 0x80000008ff157210 */ /* 0x000fe20007f3e0ff */
[----:B------:R-:W-:Y:S01]  /*0440*/  IMAD.MOV.U32 R23, RZ, RZ, c[0x0][0x1a4] ;  /* 0x00006900ff177624 */ /* 0x000fe200078e00ff */
[----:B------:R-:W-:-:S02]  /*0450*/  USHF.R.S32.HI UR7, URZ, 0x1f, UR4 ;  /* 0x0000001f3f077899 */ /* 0x000fc40008011404 */
[----:B------:R-:W-:Y:S01]  /*0460*/  LEA.HI R17, P0, R11, R20, RZ, 0x1 ;  /* 0x000000140b117211 */ /* 0x000fe200078108ff */
[----:B------:R-:W-:Y:S02]  /*0470*/  IMAD.X R20, RZ, RZ, ~R9, P1 ;  /* 0x000000ffff147224 */ /* 0x000fe400008e0e09 */
[----:B------:R-:W1:Y:S01]  /*0480*/  DADD R24, R22, -2 ;  /* 0xc000000016187429 */ /* 0x000e620000000000 */
[----:B------:R-:W-:-:S03]  /*0490*/  IMAD.WIDE.U32 R2, R21, c[0x0][0x188], R2 ;  /* 0x0000620015027a25 */ /* 0x000fc600078e0002 */
[----:B------:R-:W3:Y:S01]  /*04a0*/  DADD R22, R22, -1 ;  /* 0xbff0000016167429 */ /* 0x000ee20000000000 */
[----:B------:R-:W-:Y:S01]  /*04b0*/  IMAD.X R4, RZ, RZ, R11, P0 ;  /* 0x000000ffff047224 */ /* 0x000fe200000e060b */
[----:B-1----:R-:W1:Y:S01]  /*04c0*/  R2UR UR8, R24 ;  /* 0x00000000180873c2 */ /* 0x002e6200000e0000 */
[----:B------:R-:W-:-:S03]  /*04d0*/  IMAD R11, R20, c[0x0][0x188], RZ ;  /* 0x00006200140b7a24 */ /* 0x000fc600078e02ff */
[--C-:B------:R-:W-:Y:S01]  /*04e0*/  SHF.R.S64 R17, R17, 0x1, R4.reuse ;  /* 0x0000000111117819 */ /* 0x100fe20000001004 */
[----:B0-----:R-:W-:Y:S01]  /*04f0*/  IMAD R18, R21, c[0x0][0x18c], R11 ;  /* 0x0000630015127a24 */ /* 0x001fe200078e020b */
[----:B------:R-:W-:Y:S01]  /*0500*/  SHF.R.S32.HI R19, RZ, 0x1, R4 ;  /* 0x00000001ff137819 */ /* 0x000fe20000011404 */
[----:B------:R-:W-:Y:S01]  /*0510*/  IMAD.MOV.U32 R11, RZ, RZ, -0x2 ;  /* 0xfffffffeff0b7424 */ /* 0x000fe200078e00ff */
[----:B------:R-:W1:Y:S01]  /*0520*/  R2UR UR9, R25 ;  /* 0x00000000190973c2 */ /* 0x000e6200000e0000 */
[----:B------:R-:W-:Y:S01]  /*0530*/  IADD3 R17, P0, R17, R2, RZ ;  /* 0x0000000211117210 */ /* 0x000fe20007f1e0ff */
[----:B------:R-:W-:Y:S01]  /*0540*/  IMAD.MOV.U32 R21, RZ, RZ, -0x1 ;  /* 0xffffffffff157424 */ /* 0x000fe200078e00ff */
[----:B------:R-:W-:Y:S02]  /*0550*/  LEA R2, P2, R10, c[0x0][0x170], 0x3 ;  /* 0x00005c000a027a11 */ /* 0x000fe400078418ff */
[----:B------:R-:W-:Y:S02]  /*0560*/  IADD3 R11, P1, P3, -R8, c[0x0][0x188], R11 ;  /* 0x00006200080b7a10 */ /* 0x000fe40007b3e10b */
[----:B------:R-:W-:Y:S01]  /*0570*/  IADD3.X R19, R19, R3, R18, P0, !PT ;  /* 0x0000000313137210 */ /* 0x000fe200007fe412 */
[----:B---3--:R0:W3:Y:S01]  /*0580*/  R2UR UR10, R22 ;  /* 0x00000000160a73c2 */ /* 0x0080e200000e0000 */
[----:B------:R-:W-:-:S02]  /*0590*/  IADD3.X R4, ~R9, c[0x0][0x18c], R21, P1, P3 ;  /* 0x0000630009047a10 */ /* 0x000fc40000fe6515 */
[----:B------:R-:W-:Y:S02]  /*05a0*/  IADD3 R20, P0, P1, R17, 0x1, R8 ;  /* 0x0000000111147810 */ /* 0x000fe4000791e008 */
[----:B------:R-:W-:Y:S01]  /*05b0*/  LEA.HI.X R3, R10, c[0x0][0x174], R0, 0x3, P2 ;  /* 0x00005d000a037a11 */ /* 0x000fe200010f1c00 */
[C---:B------:R-:W-:Y:S01]  /*05c0*/  IMAD R0, R19.reuse, c[0x0][0x188], RZ ;  /* 0x0000620013007a24 */ /* 0x040fe200078e02ff */
[--C-:B------:R-:W-:Y:S01]  /*05d0*/  IADD3.X R21, R19, RZ, R9.reuse, P0, P1 ;  /* 0x000000ff13157210 */ /* 0x100fe200007e2409 */
[C---:B------:R-:W-:Y:S01]  /*05e0*/  IMAD.WIDE.U32 R8, R17.reuse, c[0x0][0x188], R8 ;  /* 0x0000620011087a25 */ /* 0x040fe200078e0008 */
[----:B------:R0:W3:Y:S03]  /*05f0*/  R2UR UR11, R23 ;  /* 0x00000000170b73c2 */ /* 0x0000e600000e0000 */
[----:B------:R-:W-:Y:S02]  /*0600*/  IMAD R4, R4, c[0x0][0x188], RZ ;  /* 0x0000620004047a24 */ /* 0x000fe400078e02ff */
[----:B------:R-:W-:-:S02]  /*0610*/  IMAD R17, R17, c[0x0][0x18c], R0 ;  /* 0x0000630011117a24 */ /* 0x000fc400078e0200 */
[----:B------:R-:W-:Y:S01]  /*0620*/  IMAD R19, R11, c[0x0][0x18c], R4 ;  /* 0x000063000b137a24 */ /* 0x000fe200078e0204 */
[----:B-1----:R-:W-:Y:S01]  /*0630*/  DSETP.NEU.AND P1, PT, RZ, UR8, PT ;  /* 0x00000008ff007e2a */ /* 0x002fe2000bf2d000 */
        /* <DEDUP_REMOVED lines=9> */
[----:B0-----:R-:W-:-:S04]  /*06d0*/  IMAD.WIDE.U32 R22, R20, c[0x0][0x190], R6 ;  /* 0x0000640014167a25 */ /* 0x001fc800078e0006 */
[C---:B------:R-:W-:Y:S02]  /*06e0*/  IMAD R17, R8.reuse, c[0x0][0x194], R17 ;  /* 0x0000650008117a24 */ /* 0x040fe400078e0211 */
[----:B------:R-:W-:Y:S01]  /*06f0*/  IMAD.WIDE.U32 R18, R8, c[0x0][0x190], R6 ;  /* 0x0000640008127a25 */ /* 0x000fe200078e0006 */
[----:B------:R-:W-:-:S03]  /*0700*/  LEA R8, P3, R22, c[0x0][0x170], 0x3 ;  /* 0x00005c0016087a11 */ /* 0x000fc600078618ff */
[----:B------:R-:W-:Y:S01]  /*0710*/  IMAD.WIDE.U32 R20, R10, c[0x0][0x190], R6 ;  /* 0x000064000a147a25 */ /* 0x000fe200078e0006 */
[----:B------:R-:W-:-:S03]  /*0720*/  LEA R6, P4, R18, c[0x0][0x160], 0x3 ;  /* 0x0000580012067a11 */ /* 0x000fc600078818ff */
[----:B------:R-:W-:Y:S01]  /*0730*/  IMAD R11, R10, c[0x0][0x194], R11 ;  /* 0x000065000a0b7a24 */ /* 0x000fe200078e020b */
[----:B------:R-:W-:Y:S01]  /*0740*/  LEA R10, P5, R20, c[0x0][0x160], 0x3 ;  /* 0x00005800140a7a11 */ /* 0x000fe200078a18ff */
[----:B------:R-:W-:Y:S02]  /*0750*/  IMAD.IADD R9, R23, 0x1, R9 ;  /* 0x0000000117097824 */ /* 0x000fe400078e0209 */
[----:B------:R-:W-:Y:S02]  /*0760*/  IMAD.IADD R7, R19, 0x1, R17 ;  /* 0x0000000113077824 */ /* 0x000fe400078e0211 */
[----:B------:R-:W-:Y:S01]  /*0770*/  IMAD.IADD R11, R21, 0x1, R11 ;  /* 0x00000001150b7824 */ /* 0x000fe200078e020b */
[----:B------:R-:W-:Y:S02]  /*0780*/  LEA.HI.X R9, R22, c[0x0][0x174], R9, 0x3, P3 ;  /* 0x00005d0016097a11 */ /* 0x000fe400018f1c09 */
[----:B------:R-:W-:Y:S02]  /*0790*/  LEA.HI.X R7, R18, c[0x0][0x164], R7, 0x3, P4 ;  /* 0x0000590012077a11 */ /* 0x000fe400020f1c07 */
[----:B------:R-:W-:Y:S01]  /*07a0*/  LEA.HI.X R11, R20, c[0x0][0x164], R11, 0x3, P5 ;  /* 0x00005900140b7a11 */ /* 0x000fe200028f1c0b */
[----:B--2---:R-:W0:-:S04]  /*07b0*/  DSETP.NEU.AND P0, PT, R14, 1, PT ;  /* 0x3ff000000e00742a */ /* 0x004e080003f0d000 */
[----:B---3--:R1:W2:-:S04]  /*07c0*/  DADD R40, R14, UR10 ;  /* 0x0000000a0e287e29 */ /* 0x0082880008000000 */
[----:B0-----:R-:W0:Y:S01]  /*07d0*/  DSETP.EQ.OR P0, PT, RZ, UR10, !P0 ;  /* 0x0000000aff007e2a */ /* 0x001e22000c702400 */
[----:B------:R-:W-:Y:S05]  /*07e0*/  @!P1 BRA `(.L_x_313) ;  /* 0x00000d3000009947 */ /* 0x000fea0003800000 */
[----:B-12---:R-:W-:-:S04]  /*07f0*/  ULOP3.LUT UR5, UR9, 0x7ff00000, URZ, 0xc0, !UPT ;  /* 0x7ff0000009057892 */ /* 0x006fc8000f8ec03f */
[----:B------:R-:W-:-:S04]  /*0800*/  ULEA.HI UR5, UR5, 0xfffffc0c, URZ, 0xc ;  /* 0xfffffc0c05057891 */ /* 0x000fc8000f8f603f */
[----:B------:R-:W-:Y:S02]  /*0810*/  USHF.L.U64.HI UR15, UR8, UR5, UR9 ;  /* 0x00000005080f7299 */ /* 0x000fe40008010209 */
[----:B------:R-:W-:Y:S02]  /*0820*/  USHF.L.U32 UR6, UR8, UR5, URZ ;  /* 0x0000000508067299 */ /* 0x000fe4000800063f */
.L_x_334:
[----:B------:R-:W2:Y:S04]  /*0830*/  LDG.E.64 R16, [R8.64] ;  /* 0x0000000c08107981 */ /* 0x000ea8000c1e1b00 */
[----:B------:R-:W2:Y:S01]  /*0840*/  LDG.E.64 R18, [R4.64] ;  /* 0x0000000c04127981 */ /* 0x000ea2000c1e1b00 */
[----:B-1----:R-:W1:Y:S01]  /*0850*/  DSETP.NEU.AND P1, PT, R14, RZ, PT ;  /* 0x000000ff0e00722a */ /* 0x002e620003f2d000 */
[----:B------:R-:W-:Y:S03]  /*0860*/  BSSY B0, `(.L_x_314) ;  /* 0x00000b7000007945 */ /* 0x000fe60003800000 */
[----:B--2---:R2:W3:-:S02]  /*0870*/  DADD R16, -R16, R18 ;  /* 0x0000000010107229 */ /* 0x0044c40000000112 */
[----:B--2---:R-:W-:-:S08]  /*0880*/  CS2R R18, SRZ ;  /* 0x0000000000127805 */ /* 0x004fd0000001ff00 */
[----:B01----:R-:W-:Y:S05]  /*0890*/  @!P1 BRA `(.L_x_315) ;  /* 0x00000b3000009947 */ /* 0x003fea0003800000 */
[----:B---3--:R-:W1:Y:S01]  /*08a0*/  DADD R18, -RZ, |R16| ;  /* 0x00000000ff127229 */ /* 0x008e620000000510 */
[----:B------:R-:W-:Y:S01]  /*08b0*/  IMAD.U32 R21, RZ, RZ, UR9 ;  /* 0x00000009ff157e24 */ /* 0x000fe2000f8e00ff */
[----:B------:R-:W-:Y:S01]  /*08c0*/  BSSY B1, `(.L_x_316) ;  /* 0x0000009000017945 */ /* 0x000fe20003800000 */
[----:B------:R-:W-:Y:S01]  /*08d0*/  IMAD.U32 R43, RZ, RZ, UR9 ;  /* 0x00000009ff2b7e24 */ /* 0x000fe2000f8e00ff */
[----:B------:R-:W-:Y:S01]  /*08e0*/  MOV R0, 0x950 ;  /* 0x0000095000007802 */ /* 0x000fe20000000f00 */
[----:B------:R-:W-:Y:S02]  /*08f0*/  IMAD.U32 R42, RZ, RZ, UR8 ;  /* 0x00000008ff2a7e24 */ /* 0x000fe4000f8e00ff */
[----:B------:R-:W-:Y:S02]  /*0900*/  IMAD.U32 R20, RZ, RZ, UR8 ;  /* 0x00000008ff147e24 */ /* 0x000fe4000f8e00ff */
[----:B------:R-:W-:Y:S02]  /*0910*/  IMAD.MOV.U32 R43, RZ, RZ, R21 ;  /* 0x000000ffff2b7224 */ /* 0x000fe400078e0015 */
[----:B-1----:R-:W-:-:S02]  /*0920*/  IMAD.MOV.U32 R22, RZ, RZ, R18 ;  /* 0x000000ffff167224 */ /* 0x002fc400078e0012 */
[----:B------:R-:W-:Y:S02]  /*0930*/  IMAD.MOV.U32 R23, RZ, RZ, R19 ;  /* 0x000000ffff177224 */ /* 0x000fe400078e0013 */
[----:B0----5:R-:W-:Y:S05]  /*0940*/  CALL.REL.NOINC `($_ZN2at6native55_GLOBAL__N__6c1c77d0_17_DistanceKernel_cu_7dd49032_311431pdist_backward_kernel_cuda_implIdNS1_5distsIdE1pEEEvPT_PKS6_S9_S9_llllS6_dd$__internal_accurate_pow) ;  /* 0x00001bb000007944 */ /* 0x021fea0003c00000 */
[----:B------:R-:W-:Y:S05]  /*0950*/  BSYNC B1 ;  /* 0x0000000000017941 */ /* 0x000fea0003800000 */
.L_x_316:
        /* <DEDUP_REMOVED lines=24> */
.L_x_318:
        /* <DEDUP_REMOVED lines=12> */
.L_x_319:
[----:B------:R-:W-:Y:S05]  /*0ba0*/  BSYNC B1 ;  /* 0x0000000000017941 */ /* 0x000fea0003800000 */
.L_x_317:
        /* <DEDUP_REMOVED lines=18> */
[----:B------:R-:W-:Y:S01]  /*0cd0*/  UISETP.GT.AND UP0, UPT, UR9, -0x1, UPT ;  /* 0xffffffff0900788c */ /* 0x000fe2000bf04270 */
[----:B------:R-:W-:-:S03]  /*0ce0*/  IMAD.MOV.U32 R20, RZ, RZ, RZ ;  /* 0x000000ffff147224 */ /* 0x000fc600078e00ff */
[----:B------:R-:W-:Y:S02]  /*0cf0*/  IMAD.U32 R0, RZ, RZ, UR5 ;  /* 0x00000005ff007e24 */ /* 0x000fe4000f8e00ff */
[----:B------:R-:W-:-:S03]  /*0d00*/  PLOP3.LUT P2, PT, PT, PT, UP0, 0x80, 0x0 ;  /* 0x000000000000781c */ /* 0x000fc60003f4f008 */
[----:B------:R-:W-:Y:S02]  /*0d10*/  ISETP.NE.AND P1, PT, R0, 0x3fe00000, P1 ;  /* 0x3fe000000000780c */ /* 0x000fe40000f25270 */
[----:B------:R-:W-:-:S11]  /*0d20*/  SEL R21, RZ, 0x7ff00000, !P2 ;  /* 0x7ff00000ff157807 */ /* 0x000fd60005000000 */
[----:B------:R-:W-:Y:S01]  /*0d30*/  @P1 IADD3 R21, R21, -0x80000000, RZ ;  /* 0x8000000015151810 */ /* 0x000fe20007ffe0ff */
[----:B------:R-:W-:Y:S05]  /*0d40*/  BRA `(.L_x_321) ;  /* 0x0000009000007947 */ /* 0x000fea0003800000 */
.L_x_323:
[----:B------:R-:W-:Y:S01]  /*0d50*/  ISETP.LE.AND P2, PT, RZ, UR9, PT ;  /* 0x00000009ff007c0c */ /* 0x000fe2000bf43270 */
[----:B------:R-:W0:Y:S01]  /*0d60*/  DSETP.GT.AND P1, PT, |R16|, 1, PT ;  /* 0x3ff000001000742a */ /* 0x000e220003f24200 */
[----:B------:R-:W-:-:S05]  /*0d70*/  IMAD.MOV.U32 R20, RZ, RZ, RZ ;  /* 0x000000ffff147224 */ /* 0x000fca00078e00ff */
[----:B0-----:R-:W-:Y:S01]  /*0d80*/  SEL R0, RZ, 0x7ff00000, !P1 ;  /* 0x7ff00000ff007807 */ /* 0x001fe20004800000 */
[----:B------:R-:W0:-:S05]  /*0d90*/  DSETP.NEU.AND P1, PT, |R16|, -1, PT ;  /* 0xbff000001000742a */ /* 0x000e0a0003f2d200 */
[----:B------:R-:W-:-:S04]  /*0da0*/  @!P2 LOP3.LUT R0, R0, 0x7ff00000, RZ, 0x3c, !PT ;  /* 0x7ff000000000a812 */ /* 0x000fc800078e3cff */
[----:B0-----:R-:W-:Y:S01]  /*0db0*/  SEL R21, R0, 0x3ff00000, P1 ;  /* 0x3ff0000000157807 */ /* 0x001fe20000800000 */
[----:B------:R-:W-:Y:S05]  /*0dc0*/  BRA `(.L_x_321) ;  /* 0x0000001000007947 */ /* 0x000fea0003800000 */
.L_x_322:
[----:B------:R0:W1:-:S06]  /*0dd0*/  DADD R20, |R16|, UR8 ;  /* 0x0000000810147e29 */ /* 0x00004c0008000200 */
.L_x_321:
[----:B------:R-:W-:Y:S05]  /*0de0*/  BSYNC B1 ;  /* 0x0000000000017941 */ /* 0x000fea0003800000 */
.L_x_320:
[----:B------:R-:W-:Y:S01]  /*0df0*/  ULOP3.LUT UR5, UR11, 0x7ff00000, URZ, 0xc0, !UPT ;  /* 0x7ff000000b057892 */ /* 0x000fe2000f8ec03f */
[----:B------:R-:W2:Y:S01]  /*0e00*/  DSETP.NEU.AND P1, PT, |R16|, 1, PT ;  /* 0x3ff000001000742a */ /* 0x000ea20003f2d200 */
[----:B------:R-:W-:Y:S01]  /*0e10*/  BSSY B1, `(.L_x_324) ;  /* 0x0000012000017945 */ /* 0x000fe20003800000 */
[----:B------:R-:W-:Y:S01]  /*0e20*/  IMAD.U32 R43, RZ, RZ, UR11 ;  /* 0x0000000bff2b7e24 */ /* 0x000fe2000f8e00ff */
[----:B------:R-:W-:Y:S01]  /*0e30*/  ULEA.HI UR5, UR5, 0xfffffc0c, URZ, 0xc ;  /* 0xfffffc0c05057891 */ /* 0x000fe2000f8f603f */
[----:B------:R-:W3:Y:S01]  /*0e40*/  DADD R22, -RZ, |R14| ;  /* 0x00000000ff167229 */ /* 0x000ee2000000050e */
[----:B------:R-:W-:Y:S01]  /*0e50*/  IMAD.U32 R42, RZ, RZ, UR10 ;  /* 0x0000000aff2a7e24 */ /* 0x000fe2000f8e00ff */
[----:B-12---:R-:W-:Y:S01]  /*0e60*/  FSEL R18, R20, RZ, P1 ;  /* 0x000000ff14127208 */ /* 0x006fe20000800000 */
[----:B------:R-:W-:Y:S01]  /*0e70*/  USHF.L.U32 UR14, UR10, UR5, URZ ;  /* 0x000000050a0e7299 */ /* 0x000fe2000800063f */
[----:B------:R-:W-:Y:S01]  /*0e80*/  FSEL R19, R21, 1.875, P1 ;  /* 0x3ff0000015137808 */ /* 0x000fe20000800000 */
[----:B------:R-:W-:-:S04]  /*0e90*/  USHF.L.U64.HI UR5, UR10, UR5, UR11 ;  /* 0x000000050a057299 */ /* 0x000fc8000801020b */
[----:B------:R-:W-:Y:S01]  /*0ea0*/  ISETP.NE.U32.AND P1, PT, RZ, UR14, PT ;  /* 0x0000000eff007c0c */ /* 0x000fe2000bf25070 */
[----:B0-----:R0:W1:Y:S01]  /*0eb0*/  DMUL R16, R16, R18 ;  /* 0x0000001210107228 */ /* 0x0010620000000000 */
[----:B------:R-:W-:Y:S02]  /*0ec0*/  IMAD.U32 R0, RZ, RZ, UR5 ;  /* 0x00000005ff007e24 */ /* 0x000fe4000f8e00ff */
[----:B0-----:R-:W-:Y:S02]  /*0ed0*/  IMAD.U32 R19, RZ, RZ, UR11 ;  /* 0x0000000bff137e24 */ /* 0x001fe4000f8e00ff */
[----:B------:R-:W-:Y:S01]  /*0ee0*/  IMAD.U32 R18, RZ, RZ, UR10 ;  /* 0x0000000aff127e24 */ /* 0x000fe2000f8e00ff */
[----:B------:R-:W-:Y:S01]  /*0ef0*/  ISETP.NE.AND.EX P1, PT, R0, -0x80000000, PT, P1 ;  /* 0x800000000000780c */ /* 0x000fe20003f25310 */
[----:B------:R-:W-:Y:S01]  /*0f00*/  IMAD.MOV.U32 R43, RZ, RZ, R19 ;  /* 0x000000ffff2b7224 */ /* 0x000fe200078e0013 */
[----:B------:R-:W-:-:S06]  /*0f10*/  MOV R0, 0xf30 ;  /* 0x00000f3000007802 */ /* 0x000fcc0000000f00 */
[----:B-1-3--:R-:W-:Y:S05]  /*0f20*/  CALL.REL.NOINC `($_ZN2at6native55_GLOBAL__N__6c1c77d0_17_DistanceKernel_cu_7dd49032_311431pdist_backward_kernel_cuda_implIdNS1_5distsIdE1pEEEvPT_PKS6_S9_S9_llllS6_dd$__internal_accurate_pow) ;  /* 0x000015d000007944 */ /* 0x00afea0003c00000 */
[----:B------:R-:W-:Y:S05]  /*0f30*/  BSYNC B1 ;  /* 0x0000000000017941 */ /* 0x000fea0003800000 */
.L_x_324:
[----:B------:R-:W-:Y:S01]  /*0f40*/  ISETP.GT.AND P2, PT, R15, -0x1, PT ;  /* 0xffffffff0f00780c */ /* 0x000fe20003f44270 */
[----:B------:R-:W-:Y:S01]  /*0f50*/  BSSY B1, `(.L_x_325) ;  /* 0x000000e000017945 */ /* 0x000fe20003800000 */
[----:B------:R-:W-:Y:S01]  /*0f60*/  LOP3.LUT R0, R41, 0x7ff00000, RZ, 0xc0, !PT ;  /* 0x7ff0000029007812 */ /* 0x000fe200078ec0ff */
[----:B------:R-:W-:Y:S01]  /*0f70*/  IMAD.MOV.U32 R18, RZ, RZ, R24 ;  /* 0x000000ffff127224 */ /* 0x000fe200078e0018 */
[----:B------:R-:W-:Y:S01]  /*0f80*/  ISETP.LT.AND P1, PT, R15, RZ, !P1 ;  /* 0x000000ff0f00720c */ /* 0x000fe20004f21270 */
[----:B------:R-:W-:Y:S01]  /*0f90*/  IMAD.MOV.U32 R19, RZ, RZ, R25 ;  /* 0x000000ffff137224 */ /* 0x000fe200078e0019 */
[----:B------:R-:W-:-:S07]  /*0fa0*/  ISETP.NE.AND P3, PT, R0, 0x7ff00000, PT ;  /* 0x7ff000000000780c */ /* 0x000fce0003f65270 */
        /* <DEDUP_REMOVED lines=8> */
.L_x_326:
[----:B------:R-:W-:Y:S05]  /*1030*/  BSYNC B1 ;  /* 0x0000000000017941 */ /* 0x000fea0003800000 */
.L_x_325:
        /* <DEDUP_REMOVED lines=13> */
[----:B------:R-:W-:Y:S01]  /*1110*/  ULOP3.LUT UR5, UR11, 0x7fffffff, URZ, 0xc0, !UPT ;  /* 0x7fffffff0b057892 */ /* 0x000fe2000f8ec03f */
[----:B------:R-:W-:Y:S01]  /*1120*/  IMAD.MOV.U32 R18, RZ, RZ, RZ ;  /* 0x000000ffff127224 */ /* 0x000fe200078e00ff */
[----:B------:R-:W-:-:S04]  /*1130*/  UISETP.GT.AND UP0, UPT, UR11, -0x1, UPT ;  /* 0xffffffff0b00788c */ /* 0x000fc8000bf04270 */
[----:B------:R-:W-:Y:S02]  /*1140*/  IMAD.U32 R0, RZ, RZ, UR5 ;  /* 0x00000005ff007e24 */ /* 0x000fe4000f8e00ff */
[----:B------:R-:W-:-:S03]  /*1150*/  PLOP3.LUT P2, PT, PT, PT, UP0, 0x80, 0x0 ;  /* 0x000000000000781c */ /* 0x000fc60003f4f008 */
[----:B------:R-:W-:Y:S02]  /*1160*/  ISETP.NE.AND P1, PT, R0, 0x3fe00000, P1 ;  /* 0x3fe000000000780c */ /* 0x000fe40000f25270 */
[----:B------:R-:W-:-:S11]  /*1170*/  SEL R19, RZ, 0x7ff00000, !P2 ;  /* 0x7ff00000ff137807 */ /* 0x000fd60005000000 */
[----:B------:R-:W-:Y:S01]  /*1180*/  @P1 IADD3 R19, R19, -0x80000000, RZ ;  /* 0x8000000013131810 */ /* 0x000fe20007ffe0ff */
[----:B------:R-:W-:Y:S05]  /*1190*/  BRA `(.L_x_328) ;  /* 0x0000009000007947 */ /* 0x000fea0003800000 */
.L_x_330:
[----:B------:R-:W-:Y:S01]  /*11a0*/  ISETP.LE.AND P2, PT, RZ, UR11, PT ;  /* 0x0000000bff007c0c */ /* 0x000fe2000bf43270 */
[----:B------:R-:W1:Y:S01]  /*11b0*/  DSETP.GT.AND P1, PT, |R14|, 1, PT ;  /* 0x3ff000000e00742a */ /* 0x000e620003f24200 */
[----:B------:R-:W-:-:S05]  /*11c0*/  IMAD.MOV.U32 R18, RZ, RZ, RZ ;  /* 0x000000ffff127224 */ /* 0x000fca00078e00ff */
[----:B-1----:R-:W-:Y:S01]  /*11d0*/  SEL R0, RZ, 0x7ff00000, !P1 ;  /* 0x7ff00000ff007807 */ /* 0x002fe20004800000 */
[----:B------:R-:W1:-:S05]  /*11e0*/  DSETP.NEU.AND P1, PT, R14, -1, PT ;  /* 0xbff000000e00742a */ /* 0x000e4a0003f2d000 */
[----:B------:R-:W-:-:S04]  /*11f0*/  @!P2 LOP3.LUT R0, R0, 0x7ff00000, RZ, 0x3c, !PT ;  /* 0x7ff000000000a812 */ /* 0x000fc800078e3cff */
[----:B-1----:R-:W-:Y:S01]  /*1200*/  SEL R19, R0, 0x3ff00000, P1 ;  /* 0x3ff0000000137807 */ /* 0x002fe20000800000 */
[----:B------:R-:W-:Y:S05]  /*1210*/  BRA `(.L_x_328) ;  /* 0x0000001000007947 */ /* 0x000fea0003800000 */
.L_x_329:
[----:B------:R1:W2:-:S06]  /*1220*/  DADD R18, R14, UR10 ;  /* 0x0000000a0e127e29 */ /* 0x00028c0008000000 */
.L_x_328:
[----:B------:R-:W-:Y:S05]  /*1230*/  BSYNC B1 ;  /* 0x0000000000017941 */ /* 0x000fea0003800000 */
.L_x_327:
        /* <DEDUP_REMOVED lines=21> */
[----:B-1----:R-:W-:Y:S05]  /*1390*/  CALL.REL.NOINC `($__internal_24_$__cuda_sm20_div_rn_f64_full) ;  /* 0x000008d000007944 */ /* 0x002fea0003c00000 */
.L_x_332:
[----:B------:R-:W-:Y:S05]  /*13a0*/  BSYNC B1 ;  /* 0x0000000000017941 */ /* 0x000fea0003800000 */
.L_x_331:
[----:B------:R-:W-:Y:S02]  /*13b0*/  IMAD.MOV.U32 R18, RZ, RZ, R20 ;  /* 0x000000ffff127224 */ /* 0x000fe400078e0014 */
[----:B------:R-:W-:Y:S02]  /*13c0*/  IMAD.MOV.U32 R19, RZ, RZ, R21 ;  /* 0x000000ffff137224 */ /* 0x000fe400078e0015 */
.L_x_315:
[----:B---3--:R-:W-:Y:S05]  /*13d0*/  BSYNC B0 ;  /* 0x0000000000007941 */ /* 0x008fea0003800000 */
.L_x_314:
        /* <DEDUP_REMOVED lines=19> */
.L_x_333:
[----:B------:R-:W-:Y:S05]  /*1510*/  EXIT ;  /* 0x000000000000794d */ /* 0x000fea0003800000 */
.L_x_313:
[----:B-12---:R-:W-:-:S04]  /*1520*/  ULOP3.LUT UR5, UR11, 0x7ff00000, URZ, 0xc0, !UPT ;  /* 0x7ff000000b057892 */ /* 0x006fc8000f8ec03f */
[----:B------:R-:W-:-:S04]  /*1530*/  ULEA.HI UR5, UR5, 0xfffffc0c, URZ, 0xc ;  /* 0xfffffc0c05057891 */ /* 0x000fc8000f8f603f */
.L_x_346:
[----:B-1----:R-:W1:Y:S01]  /*1540*/  DSETP.NEU.AND P1, PT, R14, RZ, PT ;  /* 0x000000ff0e00722a */ /* 0x002e620003f2d000 */
[----:B------:R-:W-:Y:S01]  /*1550*/  BSSY B0, `(.L_x_335) ;  /* 0x000005e000007945 */ /* 0x000fe20003800000 */
[----:B--2---:R-:W-:-:S12]  /*1560*/  CS2R R16, SRZ ;  /* 0x0000000000107805 */ /* 0x004fd8000001ff00 */
[----:B01----:R-:W-:Y:S05]  /*1570*/  @!P1 BRA `(.L_x_336) ;  /* 0x000005b000009947 */ /* 0x003fea0003800000 */
[----:B------:R-:W2:Y:S04]  /*1580*/  LDG.E.64 R16, [R8.64] ;  /* 0x0000000c08107981 */ /* 0x000ea8000c1e1b00 */
[----:B------:R-:W2:Y:S01]  /*1590*/  LDG.E.64 R18, [R4.64] ;  /* 0x0000000c04127981 */ /* 0x000ea2000c1e1b00 */
[----:B------:R-:W-:Y:S01]  /*15a0*/  USHF.L.U64.HI UR6, UR10, UR5, UR11 ;  /* 0x000000050a067299 */ /* 0x000fe2000801020b */
[----:B------:R-:W1:Y:S01]  /*15b0*/  DADD R22, -RZ, |R14| ;  /* 0x00000000ff167229 */ /* 0x000e62000000050e */
[----:B------:R-:W-:Y:S01]  /*15c0*/  USHF.L.U32 UR8, UR10, UR5, URZ ;  /* 0x000000050a087299 */ /* 0x000fe2000800063f */
[----:B------:R-:W-:Y:S01]  /*15d0*/  BSSY B1, `(.L_x_337) ;  /* 0x000000c000017945 */ /* 0x000fe20003800000 */
[----:B------:R-:W-:Y:S02]  /*15e0*/  IMAD.U32 R43, RZ, RZ, UR11 ;  /* 0x0000000bff2b7e24 */ /* 0x000fe4000f8e00ff */
[----:B------:R-:W-:-:S02]  /*15f0*/  IMAD.U32 R0, RZ, RZ, UR6 ;  /* 0x00000006ff007e24 */ /* 0x000fc4000f8e00ff */
[----:B------:R-:W-:Y:S01]  /*1600*/  ISETP.NE.U32.AND P1, PT, RZ, UR8, PT ;  /* 0x00000008ff007c0c */ /* 0x000fe2000bf25070 */
[----:B------:R-:W-:-:S03]  /*1610*/  IMAD.U32 R42, RZ, RZ, UR10 ;  /* 0x0000000aff2a7e24 */ /* 0x000fc6000f8e00ff */
[----:B------:R-:W-:Y:S02]  /*1620*/  ISETP.NE.AND.EX P1, PT, R0, -0x80000000, PT, P1 ;  /* 0x800000000000780c */ /* 0x000fe40003f25310 */
[----:B------:R-:W-:Y:S01]  /*1630*/  MOV R0, 0x1690 ;  /* 0x0000169000007802 */ /* 0x000fe20000000f00 */
[----:B--2---:R2:W3:Y:S02]  /*1640*/  DADD R16, -R16, R18 ;  /* 0x0000000010107229 */ /* 0x0044e40000000112 */
[----:B--2---:R-:W-:Y:S02]  /*1650*/  IMAD.U32 R19, RZ, RZ, UR11 ;  /* 0x0000000bff137e24 */ /* 0x004fe4000f8e00ff */
[----:B------:R-:W-:Y:S02]  /*1660*/  IMAD.U32 R18, RZ, RZ, UR10 ;  /* 0x0000000aff127e24 */ /* 0x000fe4000f8e00ff */
[----:B------:R-:W-:Y:S02]  /*1670*/  IMAD.MOV.U32 R43, RZ, RZ, R19 ;  /* 0x000000ffff2b7224 */ /* 0x000fe400078e0013 */
[----:B01-3-5:R-:W-:Y:S05]  /*1680*/  CALL.REL.NOINC `($_ZN2at6native55_GLOBAL__N__6c1c77d0_17_DistanceKernel_cu_7dd49032_311431pdist_backward_kernel_cuda_implIdNS1_5distsIdE1pEEEvPT_PKS6_S9_S9_llllS6_dd$__internal_accurate_pow) ;  /* 0x00000e7000007944 */ /* 0x02bfea0003c00000 */
[----:B------:R-:W-:Y:S05]  /*1690*/  BSYNC B1 ;  /* 0x0000000000017941 */ /* 0x000fea0003800000 */
.L_x_337:
        /* <DEDUP_REMOVED lines=15> */
.L_x_339:
[----:B------:R-:W-:Y:S05]  /*1790*/  BSYNC B1 ;  /* 0x0000000000017941 */ /* 0x000fea0003800000 */
.L_x_338:
        /* <DEDUP_REMOVED lines=22> */
.L_x_343:
        /* <DEDUP_REMOVED lines=8> */
.L_x_342:
[----:B------:R1:W2:-:S06]  /*1980*/  DADD R18, R14, UR10 ;  /* 0x0000000a0e127e29 */ /* 0x00028c0008000000 */
.L_x_341:
[----:B------:R-:W-:Y:S05]  /*1990*/  BSYNC B1 ;  /* 0x0000000000017941 */ /* 0x000fea0003800000 */
.L_x_340:
        /* <DEDUP_REMOVED lines=22> */
.L_x_345:
[----:B------:R-:W-:Y:S05]  /*1b00*/  BSYNC B1 ;  /* 0x0000000000017941 */ /* 0x000fea0003800000 */
.L_x_344:
[----:B------:R-:W-:Y:S02]  /*1b10*/  IMAD.MOV.U32 R16, RZ, RZ, R20 ;  /* 0x000000ffff107224 */ /* 0x000fe400078e0014 */
[----:B------:R-:W-:Y:S02]  /*1b20*/  IMAD.MOV.U32 R17, RZ, RZ, R21 ;  /* 0x000000ffff117224 */ /* 0x000fe400078e0015 */
.L_x_336:
[----:B------:R-:W-:Y:S05]  /*1b30*/  BSYNC B0 ;  /* 0x0000000000007941 */ /* 0x000fea0003800000 */
.L_x_335:
        /* <DEDUP_REMOVED lines=17> */
[----:B------:R-:W-:Y:S05]  /*1c50*/  @!P1 BRA `(.L_x_346) ;  /* 0xfffff8e000009947 */ /* 0x000fea000383ffff */
[----:B------:R-:W-:Y:S05]  /*1c60*/  EXIT ;  /* 0x000000000000794d */ /* 0x000fea0003800000 */
        .weak           $__internal_24_$__cuda_sm20_div_rn_f64_full
        .type           $__internal_24_$__cuda_sm20_div_rn_f64_full,@function
        .size           $__internal_24_$__cuda_sm20_div_rn_f64_full,($__internal_25_$__cuda_sm20_dsqrt_rn_f64_mediumpath_v1 - $__internal_24_$__cuda_sm20_div_rn_f64_full)
$__internal_24_$__cuda_sm20_div_rn_f64_full:
        /* <DEDUP_REMOVED lines=29> */
[----:B------:R-:W-:-:S05]  /*1e40*/  @!P3 LOP3.LUT R32, R23, 0x7ff00000, RZ, 0xc0, !PT ;  /* 0x7ff000001720b812 */ /* 0x000fca00078ec0ff */
[----:B0-----:R-:W0:-:S06]  /*1e50*/  DFMA R24, R28, -R16, 1 ;  /* 0x3ff000001c18742b */ /* 0x001e0c0000000810 */
[----:B0-----:R0:W1:Y:S02]  /*1e60*/  DFMA R24, R28, R24, R28 ;  /* 0x000000181c18722b */ /* 0x001064000000001c */
[----:B0-----:R-:W-:-:S04]  /*1e70*/  IADD3 R28, R32, -0x1, RZ ;  /* 0xffffffff201c7810 */ /* 0x001fc80007ffe0ff */
[----:B------:R-:W-:Y:S01]  /*1e80*/  ISETP.GT.U32.AND P1, PT, R28, 0x7feffffe, PT ;  /* 0x7feffffe1c00780c */ /* 0x000fe20003f24070 */
[----:B-1----:R-:W0:-:S03]  /*1e90*/  DMUL R26, R24, R22 ;  /* 0x00000016181a7228 */ /* 0x002e060000000000 */
[----:B------:R-:W-:-:S03]  /*1ea0*/  ISETP.GT.U32.OR P1, PT, R34, 0x7feffffe, P1 ;  /* 0x7feffffe2200780c */ /* 0x000fc60000f24470 */
[----:B0-----:R-:W0:-:S06]  /*1eb0*/  DFMA R28, R26, -R16, R22 ;  /* 0x800000101a1c722b */ /* 0x001e0c0000000016 */
[----:B0-----:R0:W1:-:S04]  /*1ec0*/  DFMA R28, R24, R28, R26 ;  /* 0x0000001c181c722b */ /* 0x001048000000001a */
[----:B------:R-:W-:Y:S05]  /*1ed0*/  @P1 BRA `(.L_x_348) ;  /* 0x000001c000001947 */ /* 0x000fea0003800000 */
[----:B01----:R-:W-:-:S04]  /*1ee0*/  LOP3.LUT R21, R19, 0x7ff00000, RZ, 0xc0, !PT ;  /* 0x7ff0000013157812 */ /* 0x003fc800078ec0ff */
        /* <DEDUP_REMOVED lines=27> */
.L_x_348:
[----:B01----:R-:W0:-:S14]  /*20a0*/  DSETP.NAN.AND P1, PT, R20, R20, PT ;  /* 0x000000141400722a */ /* 0x003e1c0003f28000 */
        /* <DEDUP_REMOVED lines=15> */
.L_x_351:
[----:B------:R-:W-:Y:S01]  /*21a0*/  LOP3.LUT R25, R19, 0x80000, RZ, 0xfc, !PT ;  /* 0x0008000013197812 */ /* 0x000fe200078efcff */
[----:B------:R-:W-:Y:S01]  /*21b0*/  IMAD.MOV.U32 R24, RZ, RZ, R18 ;  /* 0x000000ffff187224 */ /* 0x000fe200078e0012 */
[----:B------:R-:W-:Y:S05]  /*21c0*/  BRA `(.L_x_349) ;  /* 0x0000002000007947 */ /* 0x000fea0003800000 */
.L_x_350:
[----:B------:R-:W-:Y:S01]  /*21d0*/  LOP3.LUT R25, R21, 0x80000, RZ, 0xfc, !PT ;  /* 0x0008000015197812 */ /* 0x000fe200078efcff */
[----:B------:R-:W-:Y:S02]  /*21e0*/  IMAD.MOV.U32 R24, RZ, RZ, R20 ;  /* 0x000000ffff187224 */ /* 0x000fe400078e0014 */
.L_x_349:
[----:B------:R-:W-:Y:S05]  /*21f0*/  BSYNC B2 ;  /* 0x0000000000027941 */ /* 0x000fea0003800000 */
.L_x_347:
[----:B------:R-:W-:Y:S02]  /*2200*/  IMAD.MOV.U32 R16, RZ, RZ, R0 ;  /* 0x000000ffff107224 */ /* 0x000fe400078e0000 */
[----:B------:R-:W-:-:S02]  /*2210*/  IMAD.MOV.U32 R17, RZ, RZ, 0x0 ;  /* 0x00000000ff117424 */ /* 0x000fc400078e00ff */
[----:B------:R-:W-:Y:S02]  /*2220*/  IMAD.MOV.U32 R20, RZ, RZ, R24 ;  /* 0x000000ffff147224 */ /* 0x000fe400078e0018 */
[----:B------:R-:W-:Y:S01]  /*2230*/  IMAD.MOV.U32 R21, RZ, RZ, R25 ;  /* 0x000000ffff157224 */ /* 0x000fe200078e0019 */
[----:B------:R-:W-:Y:S06]  /*2240*/  RET.REL.NODEC R16 `(_ZN2at6native55_GLOBAL__N__6c1c77d0_17_DistanceKernel_cu_7dd49032_311431pdist_backward_kernel_cuda_implIdNS1_5distsIdE1pEEEvPT_PKS6_S9_S9_llllS6_dd) ;  /* 0xffffddb010007950 */ /* 0x000fec0003c3ffff */
        .weak           $__internal_25_$__cuda_sm20_dsqrt_rn_f64_mediumpath_v1
        .type           $__internal_25_$__cuda_sm20_dsqrt_rn_f64_mediumpath_v1,@function
        .size           $__internal_25_$__cuda_sm20_dsqrt_rn_f64_mediumpath_v1,($_ZN2at6native55_GLOBAL__N__6c1c77d0_17_DistanceKernel_cu_7dd49032_311431pdist_backward_kernel_cuda_implIdNS1_5distsIdE1pEEEvPT_PKS6_S9_S9_llllS6_dd$__internal_accurate_pow - $__internal_25_$__cuda_sm20_dsqrt_rn_f64_mediumpath_v1)
$__internal_25_$__cuda_sm20_dsqrt_rn_f64_mediumpath_v1:
        /* <DEDUP_REMOVED lines=12> */
.L_x_353:
        /* <DEDUP_REMOVED lines=24> */
.L_x_355:
[----:B------:R0:W1:-:S06]  /*2490*/  DADD R6, R4, R4 ;  /* 0x0000000004067229 */ /* 0x00004c0000000004 */
.L_x_354:
[----:B------:R-:W-:Y:S05]  /*24a0*/  BSYNC B1 ;  /* 0x0000000000017941 */ /* 0x000fea0003800000 */
.L_x_352:
[----:B0-----:R-:W-:Y:S02]  /*24b0*/  IMAD.MOV.U32 R4, RZ, RZ, R0 ;  /* 0x000000ffff047224 */ /* 0x001fe400078e0000 */
[----:B------:R-:W-:Y:S02]  /*24c0*/  IMAD.MOV.U32 R5, RZ, RZ, 0x0 ;  /* 0x00000000ff057424 */ /* 0x000fe400078e00ff */
[----:B-1----:R-:W-:Y:S02]  /*24d0*/  IMAD.MOV.U32 R14, RZ, RZ, R6 ;  /* 0x000000ffff0e7224 */ /* 0x002fe400078e0006 */
[----:B------:R-:W-:Y:S01]  /*24e0*/  IMAD.MOV.U32 R15, RZ, RZ, R7 ;  /* 0x000000ffff0f7224 */ /* 0x000fe200078e0007 */
[----:B------:R-:W-:Y:S06]  /*24f0*/  RET.REL.NODEC R4 `(_ZN2at6native55_GLOBAL__N__6c1c77d0_17_DistanceKernel_cu_7dd49032_311431pdist_backward_kernel_cuda_implIdNS1_5distsIdE1pEEEvPT_PKS6_S9_S9_llllS6_dd) ;  /* 0xffffdb0004007950 */ /* 0x000fec0003c3ffff */
        .type           $_ZN2at6native55_GLOBAL__N__6c1c77d0_17_DistanceKernel_cu_7dd49032_311431pdist_backward_kernel_cuda_implIdNS1_5distsIdE1pEEEvPT_PKS6_S9_S9_llllS6_dd$__internal_accurate_pow,@function
        .size           $_ZN2at6native55_GLOBAL__N__6c1c77d0_17_DistanceKernel_cu_7dd49032_311431pdist_backward_kernel_cuda_implIdNS1_5distsIdE1pEEEvPT_PKS6_S9_S9_llllS6_dd$__internal_accurate_pow,(.L_x_777 - $_ZN2at6native55_GLOBAL__N__6c1c77d0_17_DistanceKernel_cu_7dd49032_311431pdist_backward_kernel_cuda_implIdNS1_5distsIdE1pEEEvPT_PKS6_S9_S9_llllS6_dd$__internal_accurate_pow)
$_ZN2at6native55_GLOBAL__N__6c1c77d0_17_DistanceKernel_cu_7dd49032_311431pdist_backward_kernel_cuda_implIdNS1_5distsIdE1pEEEvPT_PKS6_S9_S9_llllS6_dd$__internal_accurate_pow:
[--C-:B------:R-:W-:Y:S01]  /*2500*/  SHF.R.U32.HI R40, RZ, 0x14, R23.reuse ;  /* 0x00000014ff287819 */ /* 0x100fe20000011617 */
[--C-:B------:R-:W-:Y:S02]  /*2510*/  IMAD.MOV.U32 R20, RZ, RZ, R22.reuse ;  /* 0x000000ffff147224 */ /* 0x100fe400078e0016 */
[----:B------:R-:W-:Y:S01]  /*2520*/  IMAD.MOV.U32 R21, RZ, RZ, R23 ;  /* 0x000000ffff157224 */ /* 0x000fe200078e0017 */
[----:B------:R-:W-:Y:S01]  /*2530*/  ISETP.NE.AND P2, PT, R40, RZ, PT ;  /* 0x000000ff2800720c */ /* 0x000fe20003f45270 */
[----:B------:R-:W-:-:S02]  /*2540*/  IMAD.MOV.U32 R24, RZ, RZ, R22 ;  /* 0x000000ffff187224 */ /* 0x000fc400078e0016 */
[----:B------:R-:W-:Y:S02]  /*2550*/  IMAD.MOV.U32 R22, RZ, RZ, RZ ;  /* 0x000000ffff167224 */ /* 0x000fe400078e00ff */
[----:B------:R-:W-:Y:S02]  /*2560*/  IMAD.MOV.U32 R26, RZ, RZ, 0x7d2cafe2 ;  /* 0x7d2cafe2ff1a7424 */ /* 0x000fe400078e00ff */
[----:B------:R-:W-:-:S06]  /*2570*/  IMAD.MOV.U32 R27, RZ, RZ, 0x3eb0f5ff ;  /* 0x3eb0f5ffff1b7424 */ /* 0x000fcc00078e00ff */
        /* <DEDUP_REMOVED lines=29> */
[----:B0-----:R-:W0:Y:S01]  /*2750*/  DFMA R24, R34, R28, c[0x2][0x30] ;  /* 0x00800c002218762b */ /* 0x001e22000000001c */
[----:B------:R-:W-:Y:S01]  /*2760*/  IADD3 R37, R27, 0x100000, RZ ;  /* 0x001000001b257810 */ /* 0x000fe20007ffe0ff */
[----:B------:R-:W-:-:S04]  /*2770*/  IMAD.MOV.U32 R36, RZ, RZ, R26 ;  /* 0x000000ffff247224 */ /* 0x000fc800078e001a */
[----:B0-----:R-:W0:-:S06]  /*2780*/  DADD R30, -R24, c[0x2][0x30] ;  /* 0x00800c00181e7629 */ /* 0x001e0c0000000100 */
[----:B0-----:R-:W0:-:S04]  /*2790*/  DFMA R30, R34, R28, R30 ;  /* 0x0000001c221e722b */ /* 0x001e08000000001e */
[----:B------:R-:W1:-:S04]  /*27a0*/  DFMA R34, R22, R22, -R32 ;  /* 0x000000161622722b */ /* 0x000e480000000820 */
[----:B------:R-:W2:-:S04]  /*27b0*/  DMUL R28, R22, R32 ;  /* 0x00000020161c7228 */ /* 0x000e880000000000 */
[----:B0-----:R-:W0:-:S04]  /*27c0*/  DADD R30, RZ, R30 ;  /* 0x00000000ff1e7229 */ /* 0x001e08000000001e */
[----:B-1----:R-:W-:-:S04]  /*27d0*/  DFMA R36, R22, R36, R34 ;  /* 0x000000241624722b */ /* 0x002fc80000000022 */
[----:B--2---:R-:W1:-:S04]  /*27e0*/  DFMA R34, R22, R32, -R28 ;  /* 0x000000201622722b */ /* 0x004e48000000081c */
[----:B0-----:R-:W0:-:S04]  /*27f0*/  DADD R30, R30, c[0x2][0x38] ;  /* 0x00800e001e1e7629 */ /* 0x001e080000000000 */
[----:B-1----:R-:W1:-:S04]  /*2800*/  DFMA R34, R26, R32, R34 ;  /* 0x000000201a22722b */ /* 0x002e480000000022 */
[----:B0-----:R-:W0:-:S04]  /*2810*/  DADD R32, R24, R30 ;  /* 0x0000000018207229 */ /* 0x001e08000000001e */
[----:B-1----:R-:W-:-:S04]  /*2820*/  DFMA R34, R22, R36, R34 ;  /* 0x000000241622722b */ /* 0x002fc80000000022 */
[----:B0-----:R-:W0:-:S04]  /*2830*/  DMUL R36, R32, R28 ;  /* 0x0000001c20247228 */ /* 0x001e080000000000 */
[----:B------:R-:W1:-:S04]  /*2840*/  DADD R24, R24, -R32 ;  /* 0x0000000018187229 */ /* 0x000e480000000820 */
[----:B0-----:R-:W0:-:S04]  /*2850*/  DFMA R38, R32, R28, -R36 ;  /* 0x0000001c2026722b */ /* 0x001e080000000824 */
[----:B-1----:R-:W-:-:S04]  /*2860*/  DADD R24, R30, R24 ;  /* 0x000000001e187229 */ /* 0x002fc80000000018 */
        /* <DEDUP_REMOVED lines=10> */
[----:B------:R-:W-:Y:S02]  /*2910*/  @P3 IADD3 R22, R40, -0x3fe, RZ ;  /* 0xfffffc0228163810 */ /* 0x000fe40007ffe0ff */
        /* <DEDUP_REMOVED lines=8> */
[----:B-1----:R1:W-:Y:S02]  /*29a0*/  DADD R30, R28, R30 ;  /* 0x000000001c1e7229 */ /* 0x0023e4000000001e */
[----:B-1----:R-:W-:Y:S02]  /*29b0*/  IMAD.MOV.U32 R28, RZ, RZ, 0x652b82fe ;  /* 0x652b82feff1c7424 */ /* 0x002fe400078e00ff */
[----:B0-----:R0:W1:Y:S01]  /*29c0*/  DADD R24, -R26, R24 ;  /* 0x000000001a187229 */ /* 0x0010620000000118 */
[----:B------:R-:W-:Y:S01]  /*29d0*/  IMAD.MOV.U32 R29, RZ, RZ, 0x3ff71547 ;  /* 0x3ff71547ff1d7424 */ /* 0x000fe200078e00ff */
[C---:B0-----:R-:W-:Y:S01]  /*29e0*/  LOP3.LUT R27, R43.reuse, 0xff0fffff, RZ, 0xc0, !PT ;  /* 0xff0fffff2b1b7812 */ /* 0x041fe200078ec0ff */
[----:B------:R-:W-:-:S03]  /*29f0*/  IMAD.SHL.U32 R26, R43, 0x2, RZ ;  /* 0x000000022b1a7824 */ /* 0x000fc600078e00ff */
[----:B-1----:R-:W0:Y:S02]  /*2a00*/  DADD R24, R30, -R24 ;  /* 0x000000001e187229 */ /* 0x002e240000000818 */
[----:B------:R-:W-:Y:S01]  /*2a10*/  ISETP.GT.U32.AND P2, PT, R26, -0x2000001, PT ;  /* 0xfdffffff1a00780c */ /* 0x000fe20003f44070 */
[----:B------:R-:W-:-:S03]  /*2a20*/  IMAD.MOV.U32 R26, RZ, RZ, 0x69ce2bdf ;  /* 0x69ce2bdfff1a7424 */ /* 0x000fc600078e00ff */
[----:B0-----:R-:W0:Y:S01]  /*2a30*/  DFMA R24, R22, c[0x2][0x50], R24 ;  /* 0x0080140016187a2b */ /* 0x001e220000000018 */
[----:B------:R-:W-:Y:S01]  /*2a40*/  SEL R43, R27, R43, P2 ;  /* 0x0000002b1b2b7207 */ /* 0x000fe20001000000 */
[----:B------:R-:W-:-:S04]  /*2a50*/  IMAD.MOV.U32 R27, RZ, RZ, 0x3e5ade15 ;  /* 0x3e5ade15ff1b7424 */ /* 0x000fc800078e00ff */
[----:B0-----:R-:W0:-:S06]  /*2a60*/  DADD R22, R20, R24 ;  /* 0x0000000014167229 */ /* 0x001e0c0000000018 */
[----:B0-----:R-:W0:-:S04]  /*2a70*/  DADD R20, R20, -R22 ;  /* 0x0000000014147229 */ /* 0x001e080000000816 */
[----:B------:R-:W1:-:S04]  /*2a80*/  DMUL R32, R22, R42 ;  /* 0x0000002a16207228 */ /* 0x000e480000000000 */
[----:B0-----:R-:W-:-:S04]  /*2a90*/  DADD R20, R24, R20 ;  /* 0x0000000018147229 */ /* 0x001fc80000000014 */
[----:B-1----:R-:W0:-:S06]  /*2aa0*/  DFMA R30, R22, R42, -R32 ;  /* 0x0000002a161e722b */ /* 0x002e0c0000000820 */
[----:B0-----:R-:W0:-:S06]  /*2ab0*/  DFMA R30, R20, R42, R30 ;  /* 0x0000002a141e722b */ /* 0x001e0c000000001e */
        /* <DEDUP_REMOVED lines=24> */
[C---:B------:R-:W-:Y:S02]  /*2c40*/  @!P2 LEA.HI R26, R28.reuse, R28, RZ, 0x1 ;  /* 0x0000001c1c1aa211 */ /* 0x040fe400078f08ff */
[----:B------:R-:W-:Y:S02]  /*2c50*/  FSEL R25, R25, RZ, P3 ;  /* 0x000000ff19197208 */ /* 0x000fe40001800000 */
[----:B------:R-:W-:Y:S01]  /*2c60*/  @!P2 SHF.R.S32.HI R27, RZ, 0x1, R26 ;  /* 0x00000001ff1ba819 */ /* 0x000fe2000001141a */
[----:B------:R-:W-:Y:S02]  /*2c70*/  @!P2 IMAD.MOV.U32 R26, RZ, RZ, R22 ;  /* 0x000000ffff1aa224 */ /* 0x000fe400078e0016 */
[----:B------:R-:W-:Y:S02]  /*2c80*/  @!P2 IMAD.MOV.U32 R22, RZ, RZ, RZ ;  /* 0x000000ffff16a224 */ /* 0x000fe400078e00ff */
[----:B------:R-:W-:-:S02]  /*2c90*/  @!P2 IMAD.IADD R28, R28, 0x1, -R27 ;  /* 0x000000011c1ca824 */ /* 0x000fc400078e0a1b */
[----:B------:R-:W-:-:S03]  /*2ca0*/  @!P2 IMAD R27, R27, 0x100000, R23 ;  /* 0x001000001b1ba824 */ /* 0x000fc600078e0217 */
[----:B------:R-:W-:-:S06]  /*2cb0*/  @!P2 LEA R23, R28, 0x3ff00000, 0x14 ;  /* 0x3ff000001c17a811 */ /* 0x000fcc00078ea0ff */
[----:B------:R0:W1:-:S06]  /*2cc0*/  @!P2 DMUL R24, R26, R22 ;  /* 0x000000161a18a228 */ /* 0x00004c0000000000 */
.L_x_356:
[----:B-1----:R-:W-:-:S04]  /*2cd0*/  DSETP.NEU.AND P2, PT, |R24|, +INF , PT ;  /* 0x7ff000001800742a */ /* 0x002fc80003f4d200 */
[----:B------:R-:W1:-:S06]  /*2ce0*/  DADD R20, R32, -R20 ;  /* 0x0000000020147229 */ /* 0x000e4c0000000814 */
[----:B-1----:R-:W1:-:S06]  /*2cf0*/  DADD R20, R30, R20 ;  /* 0x000000001e147229 */ /* 0x002e4c0000000014 */
[----:B-1----:R1:W2:Y:S02]  /*2d00*/  @P2 DFMA R24, R20, R24, R24 ;  /* 0x000000181418222b */ /* 0x0022a40000000018 */
[----:B-1----:R-:W-:Y:S02]  /*2d10*/  IMAD.MOV.U32 R20, RZ, RZ, R0 ;  /* 0x000000ffff147224 */ /* 0x002fe400078e0000 */
[----:B------:R-:W-:-:S04]  /*2d20*/  IMAD.MOV.U32 R21, RZ, RZ, 0x0 ;  /* 0x00000000ff157424 */ /* 0x000fc800078e00ff */
[----:B--2---:R-:W-:Y:S05]  /*2d30*/  RET.REL.NODEC R20 `(_ZN2at6native55_GLOBAL__N__6c1c77d0_17_DistanceKernel_cu_7dd49032_311431pdist_backward_kernel_cuda_implIdNS1_5distsIdE1pEEEvPT_PKS6_S9_S9_llllS6_dd) ;  /* 0xffffd2c014007950 */ /* 0x004fea0003c3ffff */
.L_x_357:
        /* <DEDUP_REMOVED lines=12> */
.L_x_777:


//--------------------- .text._ZN2at6native55_GLOBAL__N__6c1c77d0_17_DistanceKernel_cu_7dd49032_311422pdist_kernel_cuda_implIfNS1_5distsIfE3infEEEvPT_PKS6_llS6_dd --------------------------
	.section	.text._ZN2at6native55_GLOBAL__N__6c1c77d0_17_DistanceKernel_cu_7dd49032_311422pdist_kernel_cuda_implIfNS1_5distsIfE3infEEEvPT_PKS6_llS6_dd,"ax",@progbits
	.sectioninfo	@"SHI_REGISTERS=20"
	.align	128
.text._ZN2at6native55_GLOBAL__N__6c1c77d0_17_DistanceKernel_cu_7dd49032_311422pdist_kernel_cuda_implIfNS1_5distsIfE3infEEEvPT_PKS6_llS6_dd:
        .type           _ZN2at6native55_GLOBAL__N__6c1c77d0_17_DistanceKernel_cu_7dd49032_311422pdist_kernel_cuda_implIfNS1_5distsIfE3infEEEvPT_PKS6_llS6_dd,@function
        .size           _ZN2at6native55_GLOBAL__N__6c1c77d0_17_DistanceKernel_cu_7dd49032_311422pdist_kernel_cuda_implIfNS1_5distsIfE3infEEEvPT_PKS6_llS6_dd,(.L_x_781 - _ZN2at6native55_GLOBAL__N__6c1c77d0_17_DistanceKernel_cu_7dd49032_311422pdist_kernel_cuda_implIfNS1_5distsIfE3infEEEvPT_PKS6_llS6_dd)
        .other          _ZN2at6native55_GLOBAL__N__6c1c77d0_17_DistanceKernel_cu_7dd49032_311422pdist_kernel_cuda_implIfNS1_5distsIfE3infEEEvPT_PKS6_llS6_dd,@"STO_CUDA_ENTRY STV_DEFAULT"
_ZN2at6native55_GLOBAL__N__6c1c77d0_17_DistanceKernel_cu_7dd49032_311422pdist_kernel_cuda_implIfNS1_5distsIfE3infEEEvPT_PKS6_llS6_dd:
[----:B------:R-:W-:Y:S02]  /*0000*/  IMAD.MOV.U32 R1, RZ, RZ, c[0x0][0x28] ;  /* 0x00000a00ff017624 */ /* 0x000fe400078e00ff */
[----:B------:R-:W0:Y:S01]  /*0010*/  S2R R0, SR_CTAID.X ;  /* 0x0000000000007919 */ /* 0x000e220000002500 */
[----:B------:R-:W-:Y:S02]  /*0020*/  IMAD.MOV.U32 R10, RZ, RZ, 0x0 ;  /* 0x00000000ff0a7424 */ /* 0x000fe400078e00ff */
[----:B------:R-:W-:Y:S02]  /*0030*/  IMAD.MOV.U32 R11, RZ, RZ, 0x3fd80000 ;  /* 0x3fd80000ff0b7424 */ /* 0x000fe400078e00ff */
[----:B0-----:R-:W-:-:S06]  /*0040*/  IMAD.WIDE.U32 R2, R0, 0x2, RZ ;  /* 0x0000000200027825 */ /* 0x001fcc00078e00ff */
        /* <DEDUP_REMOVED lines=17> */
[----:B01----:R-:W-:Y:S05]  /*0160*/  CALL.REL.NOINC `($__internal_26_$__cuda_sm20_dsqrt_rn_f64_mediumpath_v1) ;  /* 0x00000a0000007944 */ /* 0x003fea0003c00000 */
.L_x_358:
[----:B01----:R-:W0:Y:S01]  /*0170*/  DADD R10, -R14, c[0x0][0x188] ;  /* 0x000062000e0a7629 */ /* 0x003e220000000100 */
[----:B------:R-:W1:Y:S01]  /*0180*/  S2R R2, SR_TID.X ;  /* 0x0000000000027919 */ /* 0x000e620000002100 */
[----:B------:R-:W-:Y:S01]  /*0190*/  IMAD.MOV.U32 R7, RZ, RZ, c[0x0][0x178] ;  /* 0x00005e00ff077624 */ /* 0x000fe200078e00ff */
[----:B------:R-:W-:Y:S01]  /*01a0*/  ULDC.64 UR6, c[0x0][0x118] ;  /* 0x0000460000067ab9 */ /* 0x000fe20000000a00 */
[----:B------:R-:W-:Y:S01]  /*01b0*/  IMAD.MOV.U32 R3, RZ, RZ, RZ ;  /* 0x000000ffff037224 */ /* 0x000fe200078e00ff */
[----:B------:R-:W-:Y:S05]  /*01c0*/  BSSY B0, `(.L_x_359) ;  /* 0x000003c000007945 */ /* 0x000fea0003800000 */
[----:B0-----:R-:W0:Y:S02]  /*01d0*/  F2I.S64.F64.TRUNC R10, R10 ;  /* 0x0000000a000a7311 */ /* 0x001e24000030d900 */
[----:B0-----:R-:W-:-:S02]  /*01e0*/  IMAD R9, R11, c[0x0][0x178], RZ ;  /* 0x00005e000b097a24 */ /* 0x001fc400078e02ff */
[----:B------:R-:W-:-:S04]  /*01f0*/  IMAD.WIDE.U32 R6, R10, R7, c[0x0][0x178] ;  /* 0x00005e000a067625 */ /* 0x000fc800078e0007 */
[----:B-1----:R-:W-:-:S04]  /*0200*/  IMAD.WIDE.U32 R4, R10, c[0x0][0x178], R2 ;  /* 0x00005e000a047a25 */ /* 0x002fc800078e0002 */
[----:B------:R-:W-:Y:S01]  /*0210*/  IMAD R13, R10, c[0x0][0x17c], R9 ;  /* 0x00005f000a0d7a24 */ /* 0x000fe200078e0209 */
[----:B------:R-:W-:-:S03]  /*0220*/  ISETP.GE.U32.AND P0, PT, R4, R6, PT ;  /* 0x000000060400720c */ /* 0x000fc60003f06070 */
[----:B------:R-:W-:Y:S02]  /*0230*/  IMAD.IADD R9, R7, 0x1, R13 ;  /* 0x0000000107097824 */ /* 0x000fe400078e020d */
[----:B------:R-:W-:Y:S02]  /*0240*/  IMAD.IADD R8, R13, 0x1, R5 ;  /* 0x000000010d087824 */ /* 0x000fe400078e0205 */
[----:B------:R-:W-:-:S03]  /*0250*/  IMAD.MOV.U32 R13, RZ, RZ, RZ ;  /* 0x000000ffff0d7224 */ /* 0x000fc600078e00ff */
[----:B------:R-:W-:-:S13]  /*0260*/  ISETP.GE.AND.EX P0, PT, R8, R9, PT, P0 ;  /* 0x000000090800720c */ /* 0x000fda0003f06300 */
[----:B------:R-:W-:Y:S05]  /*0270*/  @P0 BRA `(.L_x_360) ;  /* 0x0000030000000947 */ /* 0x000fea0003800000 */
[-C--:B------:R-:W-:Y:S01]  /*0280*/  IMAD R5, R11, R10.reuse, RZ ;  /* 0x0000000a0b057224 */ /* 0x080fe200078e02ff */
[--C-:B------:R-:W-:Y:S01]  /*0290*/  IADD3 R12, P1, P2, R0, 0x1, R10.reuse ;  /* 0x00000001000c7810 */ /* 0x100fe20007a3e00a */
[----:B------:R-:W-:-:S03]  /*02a0*/  IMAD.WIDE.U32 R14, R10, R10, R10 ;  /* 0x0000000a0a0e7225 */ /* 0x000fc600078e000a */
[----:B------:R-:W-:Y:S01]  /*02b0*/  IADD3.X R13, RZ, RZ, R11, P1, P2 ;  /* 0x000000ffff0d7210 */ /* 0x000fe20000fe440b */
[----:B------:R-:W-:Y:S02]  /*02c0*/  IMAD R5, R10, R11, R5 ;  /* 0x0000000b0a057224 */ /* 0x000fe400078e0205 */
[----:B------:R-:W-:Y:S02]  /*02d0*/  IMAD.MOV.U32 R17, RZ, RZ, c[0x0][0x0] ;  /* 0x00000000ff117624 */ /* 0x000fe400078e00ff */
[----:B------:R-:W-:Y:S01]  /*02e0*/  IMAD.IADD R7, R15, 0x1, R5 ;  /* 0x000000010f077824 */ /* 0x000fe200078e0205 */
[----:B------:R-:W-:-:S04]  /*02f0*/  IADD3 R15, P0, RZ, -R10, RZ ;  /* 0x8000000aff0f7210 */ /* 0x000fc80007f1e0ff */
[----:B------:R-:W-:Y:S01]  /*0300*/  LEA.HI R5, P1, R7, R14, RZ, 0x1 ;  /* 0x0000000e07057211 */ /* 0x000fe200078308ff */
[----:B------:R-:W-:-:S04]  /*0310*/  IMAD.X R10, RZ, RZ, ~R11, P0 ;  /* 0x000000ffff0a7224 */ /* 0x000fc800000e0e0b */
[----:B------:R-:W-:Y:S02]  /*0320*/  IMAD.X R14, RZ, RZ, R7, P1 ;  /* 0x000000ffff0e7224 */ /* 0x000fe400008e0607 */
[----:B------:R-:W-:Y:S02]  /*0330*/  IMAD R7, R10, c[0x0][0x170], RZ ;  /* 0x00005c000a077a24 */ /* 0x000fe400078e02ff */
[----:B------:R-:W-:Y:S01]  /*0340*/  IMAD.WIDE.U32 R10, R15, c[0x0][0x170], R12 ;  /* 0x00005c000f0a7a25 */ /* 0x000fe200078e000c */
[----:B------:R-:W-:-:S03]  /*0350*/  SHF.R.U64 R5, R5, 0x1, R14 ;  /* 0x0000000105057819 */ /* 0x000fc6000000120e */
[----:B------:R-:W-:Y:S01]  /*0360*/  IMAD R12, R15, c[0x0][0x174], R7 ;  /* 0x00005d000f0c7a24 */ /* 0x000fe200078e0207 */
[----:B------:R-:W-:Y:S01]  /*0370*/  SHF.R.U32.HI R7, RZ, 0x1, R14 ;  /* 0x00000001ff077819 */ /* 0x000fe2000001160e */
[----:B------:R-:W-:Y:S01]  /*0380*/  IMAD.MOV.U32 R13, RZ, RZ, RZ ;  /* 0x000000ffff0d7224 */ /* 0x000fe200078e00ff */
[----:B------:R-:W-:-:S04]  /*0390*/  IADD3 R5, P0, R5, R10, RZ ;  /* 0x0000000a05057210 */ /* 0x000fc80007f1e0ff */
[----:B------:R-:W-:Y:S02]  /*03a0*/  IADD3.X R10, R7, R11, R12, P0, !PT ;  /* 0x0000000b070a7210 */ /* 0x000fe400007fe40c */
[----:B------:R-:W-:-:S03]  /*03b0*/  LEA R14, P0, R4, c[0x0][0x168], 0x2 ;  /* 0x00005a00040e7a11 */ /* 0x000fc600078010ff */
[----:B------:R-:W-:Y:S01]  /*03c0*/  IMAD R12, R10, c[0x0][0x178], RZ ;  /* 0x00005e000a0c7a24 */ /* 0x000fe200078e02ff */
[----:B------:R-:W-:Y:S01]  /*03d0*/  LEA.HI.X R15, R4, c[0x0][0x16c], R8, 0x2, P0 ;  /* 0x00005b00040f7a11 */ /* 0x000fe200000f1408 */
[----:B------:R-:W-:Y:S01]  /*03e0*/  IMAD.WIDE.U32 R10, R5, c[0x0][0x178], R2 ;  /* 0x00005e00050a7a25 */ /* 0x000fe200078e0002 */
[----:B------:R-:W-:-:S03]  /*03f0*/  SHF.R.S32.HI R4, RZ, 0x1f, R17 ;  /* 0x0000001fff047819 */ /* 0x000fc60000011411 */
[----:B------:R-:W-:Y:S01]  /*0400*/  IMAD R7, R5, c[0x0][0x17c], R12 ;  /* 0x00005f0005077a24 */ /* 0x000fe200078e020c */
[----:B------:R-:W-:Y:S02]  /*0410*/  LEA R12, P1, R10, c[0x0][0x168], 0x2 ;  /* 0x00005a000a0c7a11 */ /* 0x000fe400078210ff */
[----:B------:R-:W-:Y:S01]  /*0420*/  LEA R5, P2, R6, c[0x0][0x168], 0x2 ;  /* 0x00005a0006057a11 */ /* 0x000fe200078410ff */
[----:B------:R-:W-:-:S03]  /*0430*/  IMAD.IADD R11, R11, 0x1, R7 ;  /* 0x000000010b0b7824 */ /* 0x000fc600078e0207 */
[----:B------:R-:W-:Y:S02]  /*0440*/  LEA.HI.X R16, R6, c[0x0][0x16c], R9, 0x2, P2 ;  /* 0x00005b0006107a11 */ /* 0x000fe400010f1409 */
[----:B------:R-:W-:Y:S02]  /*0450*/  LEA.HI.X R11, R10, c[0x0][0x16c], R11, 0x2, P1 ;  /* 0x00005b000a0b7a11 */ /* 0x000fe400008f140b */
[C---:B------:R-:W-:Y:S01]  /*0460*/  SHF.L.U64.HI R10, R17.reuse, 0x2, R4 ;  /* 0x00000002110a7819 */ /* 0x040fe20000010204 */
[----:B------:R-:W-:Y:S02]  /*0470*/  IMAD.SHL.U32 R17, R17, 0x4, RZ ;  /* 0x0000000411117824 */ /* 0x000fe400078e00ff */
.L_x_361:
[----:B------:R-:W-:Y:S02]  /*0480*/  IMAD.MOV.U32 R9, RZ, RZ, R15 ;  /* 0x000000ffff097224 */ /* 0x000fe400078e000f */
[----:B------:R-:W-:Y:S02]  /*0490*/  IMAD.MOV.U32 R6, RZ, RZ, R12 ;  /* 0x000000ffff067224 */ /* 0x000fe400078e000c */
[----:B------:R-:W-:Y:S02]  /*04a0*/  IMAD.MOV.U32 R7, RZ, RZ, R11 ;  /* 0x000000ffff077224 */ /* 0x000fe400078e000b */
[----:B------:R-:W-:-:S03]  /*04b0*/  IMAD.MOV.U32 R8, RZ, RZ, R14 ;  /* 0x000000ffff087224 */ /* 0x000fc600078e000e */
[----:B------:R-:W2:Y:S04]  /*04c0*/  LDG.E R4, [R6.64] ;  /* 0x0000000606047981 */ /* 0x000ea8000c1e1900 */
[----:B------:R-:W2:Y:S01]  /*04d0*/  LDG.E R9, [R8.64] ;  /* 0x0000000608097981 */ /* 0x000ea2000c1e1900 */
[-C--:B------:R-:W-:Y:S02]  /*04e0*/  IADD3 R14, P0, R14, R17.reuse, RZ ;  /* 0x000000110e0e7210 */ /* 0x080fe40007f1e0ff */
[----:B------:R-:W-:-:S03]  /*04f0*/  IADD3 R12, P2, R12, R17, RZ ;  /* 0x000000110c0c7210 */ /* 0x000fc60007f5e0ff */
[--C-:B------:R-:W-:Y:S01]  /*0500*/  IMAD.X R15, R15, 0x1, R10.reuse, P0 ;  /* 0x000000010f0f7824 */ /* 0x100fe200000e060a */
[----:B------:R-:W-:Y:S01]  /*0510*/  ISETP.GE.U32.AND P0, PT, R14, R5, PT ;  /* 0x000000050e00720c */ /* 0x000fe20003f06070 */
[----:B------:R-:W-:-:S03]  /*0520*/  IMAD.X R11, R11, 0x1, R10, P2 ;  /* 0x000000010b0b7824 */ /* 0x000fc600010e060a */
[----:B------:R-:W-:Y:S01]  /*0530*/  ISETP.GE.U32.AND.EX P0, PT, R15, R16, PT, P0 ;  /* 0x000000100f00720c */ /* 0x000fe20003f06100 */
[----:B--2---:R-:W-:-:S05]  /*0540*/  FADD.FTZ R4, -R4, R9 ;  /* 0x0000000904047221 */ /* 0x004fca0000010100 */
[----:B------:R-:W-:-:S13]  /*0550*/  FSETP.GEU.FTZ.AND P1, PT, R13, |R4|, PT ;  /* 0x400000040d00720b */ /* 0x000fda0003f3e000 */
[----:B------:R-:W-:Y:S01]  /*0560*/  @!P1 FADD.FTZ R13, |R4|, -RZ ;  /* 0x800000ff040d9221 */ /* 0x000fe20000010200 */
[----:B------:R-:W-:Y:S05]  /*0570*/  @!P0 BRA `(.L_x_361) ;  /* 0xffffff0000008947 */ /* 0x000fea000383ffff */
.L_x_360:
[----:B------:R-:W-:Y:S05]  /*0580*/  BSYNC B0 ;  /* 0x0000000000007941 */ /* 0x000fea0003800000 */
.L_x_359:
[----:B------:R-:W0:Y:S01]  /*0590*/  SHFL.DOWN PT, R4, R13, 0x10, 0x1f ;  /* 0x0a001f000d047f89 */ /* 0x000e2200000e0000 */
[----:B------:R-:W-:Y:S01]  /*05a0*/  SHF.R.S32.HI R9, RZ, 0x1f, R2 ;  /* 0x0000001fff097819 */ /* 0x000fe20000011402 */
[----:B------:R-:W-:Y:S01]  /*05b0*/  ULDC UR4, c[0x0][0x0] ;  /* 0x0000000000047ab9 */ /* 0x000fe20000000800 */
[----:B------:R-:W-:Y:S01]  /*05c0*/  BSSY B0, `(.L_x_362) ;  /* 0x000002f000007945 */ /* 0x000fe20003800000 */
[----:B------:R-:W-:Y:S01]  /*05d0*/  BAR.SYNC.DEFER_BLOCKING 0x0 ;  /* 0x0000000000007b1d */ /* 0x000fe20000010000 */
[----:B------:R-:W-:Y:S01]  /*05e0*/  LEA.HI R9, R9, R2, RZ, 0x5 ;  /* 0x0000000209097211 */ /* 0x000fe200078f28ff */
[----:B------:R-:W-:-:S03]  /*05f0*/  USHF.R.U32.HI UR4, URZ, 0x5, UR4 ;  /* 0x000000053f047899 */ /* 0x000fc60008011604 */
[----:B------:R-:W-:-:S03]  /*0600*/  LOP3.LUT R11, R9, 0xffffffe0, RZ, 0xc0, !PT ;  /* 0xffffffe0090b7812 */ /* 0x000fc600078ec0ff */
[C---:B------:R-:W-:Y:S02]  /*0610*/  ISETP.GE.AND P2, PT, R2.reuse, UR4, PT ;  /* 0x0000000402007c0c */ /* 0x040fe4000bf46270 */
[----:B------:R-:W-:-:S05]  /*0620*/  IMAD.IADD R11, R2, 0x1, -R11 ;  /* 0x00000001020b7824 */ /* 0x000fca00078e0a0b */
[----:B------:R-:W-:Y:S02]  /*0630*/  ISETP.NE.AND P1, PT, R11, RZ, PT ;  /* 0x000000ff0b00720c */ /* 0x000fe40003f25270 */
[----:B0-----:R-:W-:-:S04]  /*0640*/  FSETP.GEU.FTZ.AND P0, PT, R13, R4, PT ;  /* 0x000000040d00720b */ /* 0x001fc80003f1e000 */
[----:B------:R-:W-:-:S07]  /*0650*/  FSEL R4, R4, R13, !P0 ;  /* 0x0000000d04047208 */ /* 0x000fce0004000000 */
[----:B------:R-:W-:Y:S01]  /*0660*/  @!P1 SHF.R.S32.HI R9, RZ, 0x5, R9 ;  /* 0x00000005ff099819 */ /* 0x000fe20000011409 */
[----:B------:R-:W0:Y:S02]  /*0670*/  SHFL.DOWN PT, R5, R4, 0x8, 0x1f ;  /* 0x09001f0004057f89 */ /* 0x000e2400000e0000 */
[----:B0-----:R-:W-:-:S04]  /*0680*/  FSETP.GEU.FTZ.AND P0, PT, R4, R5, PT ;  /* 0x000000050400720b */ /* 0x001fc80003f1e000 */
[----:B------:R-:W-:Y:S02]  /*0690*/  FSEL R5, R5, R4, !P0 ;  /* 0x0000000405057208 */ /* 0x000fe40004000000 */
[----:B------:R-:W-:-:S03]  /*06a0*/  IADD3 R4, R2, 0x1f, RZ ;  /* 0x0000001f02047810 */ /* 0x000fc60007ffe0ff */
[----:B------:R-:W0:Y:S02]  /*06b0*/  SHFL.DOWN PT, R6, R5, 0x4, 0x1f ;  /* 0x08801f0005067f89 */ /* 0x000e2400000e0000 */
[----:B0-----:R-:W-:-:S04]  /*06c0*/  FSETP.GEU.FTZ.AND P0, PT, R5, R6, PT ;  /* 0x000000060500720b */ /* 0x001fc80003f1e000 */
[----:B------:R-:W-:-:S05]  /*06d0*/  FSEL R6, R6, R5, !P0 ;  /* 0x0000000506067208 */ /* 0x000fca0004000000 */
[----:B------:R-:W0:Y:S02]  /*06e0*/  SHFL.DOWN PT, R7, R6, 0x2, 0x1f ;  /* 0x08401f0006077f89 */ /* 0x000e2400000e0000 */
[----:B0-----:R-:W-:-:S04]  /*06f0*/  FSETP.GEU.FTZ.AND P0, PT, R6, R7, PT ;  /* 0x000000070600720b */ /* 0x001fc80003f1e000 */
[----:B------:R-:W-:-:S05]  /*0700*/  FSEL R7, R7, R6, !P0 ;  /* 0x0000000607077208 */ /* 0x000fca0004000000 */
[----:B------:R-:W0:Y:S02]  /*0710*/  SHFL.DOWN PT, R8, R7, 0x1, 0x1f ;  /* 0x08201f0007087f89 */ /* 0x000e2400000e0000 */
[----:B0-----:R-:W-:-:S04]  /*0720*/  FSETP.GEU.FTZ.AND P0, PT, R7, R8, PT ;  /* 0x000000080700720b */ /* 0x001fc80003f1e000 */
[----:B------:R-:W-:Y:S01]  /*0730*/  FSEL R8, R8, R7, !P0 ;  /* 0x0000000708087208 */ /* 0x000fe20004000000 */
[----:B------:R-:W-:Y:S01]  /*0740*/  IMAD.MOV.U32 R7, RZ, RZ, RZ ;  /* 0x000000ffff077224 */ /* 0x000fe200078e00ff */
[----:B------:R-:W-:-:S03]  /*0750*/  ISETP.GT.U32.AND P0, PT, R4, 0x3e, PT ;  /* 0x0000003e0400780c */ /* 0x000fc60003f04070 */
[----:B------:R0:W-:Y:S04]  /*0760*/  @!P1 STS [R9.X4], R8 ;  /* 0x0000000809009388 */ /* 0x0001e80000004800 */
[----:B------:R-:W-:Y:S06]  /*0770*/  BAR.SYNC.DEFER_BLOCKING 0x0 ;  /* 0x0000000000007b1d */ /* 0x000fec0000010000 */
[----:B------:R0:W1:Y:S01]  /*0780*/  @!P2 LDS R7, [R11.X4] ;  /* 0x000000000b07a984 */ /* 0x0000620000004800 */
[----:B------:R-:W-:Y:S05]  /*0790*/  @P0 BRA `(.L_x_363) ;  /* 0x0000011000000947 */ /* 0x000fea0003800000 */
[----:B------:R-:W-:Y:S05]  /*07a0*/  BRA.DIV ~URZ, `(.L_x_364) ;  /* 0x000001727f007947 */ /* 0x000fea000b800000 */
[----:B-1----:R1:W2:Y:S02]  /*07b0*/  SHFL.DOWN PT, R4, R7, 0x10, 0x1f ;  /* 0x0a001f0007047f89 */ /* 0x0022a400000e0000 */
.L_x_366:
[----:B--2---:R-:W-:-:S04]  /*07c0*/  FSETP.GEU.FTZ.AND P0, PT, R7, R4, PT ;  /* 0x000000040700720b */ /* 0x004fc80003f1e000 */
[----:B------:R-:W-:Y:S01]  /*07d0*/  FSEL R13, R4, R7, !P0 ;  /* 0x00000007040d7208 */ /* 0x000fe20004000000 */
[----:B------:R-:W-:Y:S05]  /*07e0*/  BRA.DIV ~URZ, `(.L_x_365) ;  /* 0x000001b27f007947 */ /* 0x000fea000b800000 */
[----:B------:R-:W2:Y:S02]  /*07f0*/  SHFL.DOWN PT, R4, R13, 0x8, 0x1f ;  /* 0x09001f000d047f89 */ /* 0x000ea400000e0000 */
[----:B--2---:R-:W-:-:S04]  /*0800*/  FSETP.GEU.FTZ.AND P0, PT, R13, R4, PT ;  /* 0x000000040d00720b */ /* 0x004fc80003f1e000 */
[----:B------:R-:W-:-:S05]  /*0810*/  FSEL R4, R4, R13, !P0 ;  /* 0x0000000d04047208 */ /* 0x000fca0004000000 */
[----:B------:R-:W2:Y:S02]  /*0820*/  SHFL.DOWN PT, R5, R4, 0x4, 0x1f ;  /* 0x08801f0004057f89 */ /* 0x000ea400000e0000 */
[----:B--2---:R-:W-:-:S04]  /*0830*/  FSETP.GEU.FTZ.AND P0, PT, R4, R5, PT ;  /* 0x000000050400720b */ /* 0x004fc80003f1e000 */
[----:B------:R-:W-:-:S05]  /*0840*/  FSEL R5, R5, R4, !P0 ;  /* 0x0000000405057208 */ /* 0x000fca0004000000 */
[----:B------:R-:W2:Y:S02]  /*0850*/  SHFL.DOWN PT, R6, R5, 0x2, 0x1f ;  /* 0x08401f0005067f89 */ /* 0x000ea400000e0000 */
[----:B--2---:R-:W-:-:S04]  /*0860*/  FSETP.GEU.FTZ.AND P0, PT, R5, R6, PT ;  /* 0x000000060500720b */ /* 0x004fc80003f1e000 */
[----:B------:R-:W-:-:S05]  /*0870*/  FSEL R6, R6, R5, !P0 ;  /* 0x0000000506067208 */ /* 0x000fca0004000000 */
[----:B-1----:R1:W2:Y:S04]  /*0880*/  SHFL.DOWN PT, R7, R6, 0x1, 0x1f ;  /* 0x08201f0006077f89 */ /* 0x0022a800000e0000 */
.L_x_367:
[----:B--2---:R-:W-:-:S04]  /*0890*/  FSETP.GEU.FTZ.AND P0, PT, R6, R7, PT ;  /* 0x000000070600720b */ /* 0x004fc80003f1e000 */
[----:B------:R-:W-:-:S04]  /*08a0*/  FSEL R7, R7, R6, !P0 ;  /* 0x0000000607077208 */ /* 0x000fc80004000000 */
.L_x_363:
[----:B------:R-:W-:Y:S05]  /*08b0*/  BSYNC B0 ;  /* 0x0000000000007941 */ /* 0x000fea0003800000 */
.L_x_362:
[----:B------:R-:W-:-:S13]  /*08c0*/  ISETP.NE.AND P0, PT, R2, RZ, PT ;  /* 0x000000ff0200720c */ /* 0x000fda0003f05270 */
[----:B------:R-:W-:Y:S05]  /*08d0*/  @P0 EXIT ;  /* 0x000000000000094d */ /* 0x000fea0003800000 */
[----:B------:R-:W-:-:S04]  /*08e0*/  LEA R2, P0, R0, c[0x0][0x160], 0x2 ;  /* 0x0000580000027a11 */ /* 0x000fc800078010ff */
[----:B------:R-:W-:-:S05]  /*08f0*/  LEA.HI.X R3, R0, c[0x0][0x164], RZ, 0x2, P0 ;  /* 0x0000590000037a11 */ /* 0x000fca00000f14ff */
[----:B-1----:R-:W-:Y:S01]  /*0900*/  STG.E [R2.64], R7 ;  /* 0x0000000702007986 */ /* 0x002fe2000c101906 */
[----:B------:R-:W-:Y:S05]  /*0910*/  EXIT ;  /* 0x000000000000794d */ /* 0x000fea0003800000 */
.L_x_364:
[----:B-1----:R-:W-:Y:S01]  /*0920*/  IMAD.MOV.U32 R6, RZ, RZ, R7 ;  /* 0x000000ffff067224 */ /* 0x002fe200078e0007 */
[----:B------:R-:W-:Y:S01]  /*0930*/  MOV R4, 0x980 ;  /* 0x0000098000047802 */ /* 0x000fe20000000f00 */
[----:B0-----:R-:W-:Y:S02]  /*0940*/  IMAD.MOV.U32 R9, RZ, RZ, 0x10 ;  /* 0x00000010ff097424 */ /* 0x001fe400078e00ff */
[----:B------:R-:W-:Y:S02]  /*0950*/  IMAD.MOV.U32 R8, RZ, RZ, 0x1f ;  /* 0x0000001fff087424 */ /* 0x000fe400078e00ff */
[----:B------:R-:W-:Y:S02]  /*0960*/  IMAD.MOV.U32 R11, RZ, RZ, -0x1 ;  /* 0xffffffffff0b7424 */ /* 0x000fe400078e00ff */
[----:B------:R-:W-:Y:S05]  /*0970*/  CALL.REL.NOINC `($__internal_27_$__cuda_sm70_shflsync_down_p) ;  /* 0x0000047000007944 */ /* 0x000fea0003c00000 */
[----:B-1----:R-:W-:Y:S01]  /*0980*/  IMAD.MOV.U32 R4, RZ, RZ, R8 ;  /* 0x000000ffff047224 */ /* 0x002fe200078e0008 */
[----:B0-----:R-:W-:Y:S05]  /*0990*/  BRA `(.L_x_366) ;  /* 0xfffffe2000007947 */ /* 0x001fea000383ffff */
.L_x_365:
[----:B------:R-:W-:Y:S01]  /*09a0*/  IMAD.MOV.U32 R6, RZ, RZ, R13 ;  /* 0x000000ffff067224 */ /* 0x000fe200078e000d */
[----:B------:R-:W-:Y:S01]  /*09b0*/  MOV R4, 0xa00 ;  /* 0x00000a0000047802 */ /* 0x000fe20000000f00 */
[----:B0-----:R-:W-:-:S02]  /*09c0*/  IMAD.MOV.U32 R9, RZ, RZ, 0x8 ;  /* 0x00000008ff097424 */ /* 0x001fc400078e00ff */
[----:B------:R-:W-:Y:S02]  /*09d0*/  IMAD.MOV.U32 R8, RZ, RZ, 0x1f ;  /* 0x0000001fff087424 */ /* 0x000fe400078e00ff */
[----:B------:R-:W-:Y:S02]  /*09e0*/  IMAD.MOV.U32 R11, RZ, RZ, -0x1 ;  /* 0xffffffffff0b7424 */ /* 0x000fe400078e00ff */
[----:B-1----:R-:W-:Y:S05]  /*09f0*/  CALL.REL.NOINC `($__internal_27_$__cuda_sm70_shflsync_down_p) ;  /* 0x000003f000007944 */ /* 0x002fea0003c00000 */
[----:B-1----:R-:W-:Y:S01]  /*0a00*/  FSETP.GEU.FTZ.AND P0, PT, R13, R8, PT ;  /* 0x000000080d00720b */ /* 0x002fe20003f1e000 */
[----:B0-----:R-:W-:Y:S01]  /*0a10*/  IMAD.MOV.U32 R9, RZ, RZ, 0x4 ;  /* 0x00000004ff097424 */ /* 0x001fe200078e00ff */
[----:B------:R-:W-:Y:S01]  /*0a20*/  MOV R4, 0xa70 ;  /* 0x00000a7000047802 */ /* 0x000fe20000000f00 */
[----:B------:R-:W-:Y:S01]  /*0a30*/  IMAD.MOV.U32 R11, RZ, RZ, -0x1 ;  /* 0xffffffffff0b7424 */ /* 0x000fe200078e00ff */
[----:B------:R-:W-:Y:S01]  /*0a40*/  FSEL R6, R8, R13, !P0 ;  /* 0x0000000d08067208 */ /* 0x000fe20004000000 */
[----:B------:R-:W-:-:S03]  /*0a50*/  IMAD.MOV.U32 R8, RZ, RZ, 0x1f ;  /* 0x0000001fff087424 */ /* 0x000fc600078e00ff */
[----:B------:R-:W-:Y:S05]  /*0a60*/  CALL.REL.NOINC `($__internal_27_$__cuda_sm70_shflsync_down_p) ;  /* 0x0000038000007944 */ /* 0x000fea0003c00000 */
        /* <DEDUP_REMOVED lines=14> */
[----:B-1----:R-:W-:Y:S01]  /*0b50*/  IMAD.MOV.U32 R7, RZ, RZ, R8 ;  /* 0x000000ffff077224 */ /* 0x002fe200078e0008 */
[----:B0-----:R-:W-:Y:S05]  /*0b60*/  BRA `(.L_x_367) ;  /* 0xfffffd2000007947 */ /* 0x001fea000383ffff */
        .weak           $__internal_26_$__cuda_sm20_dsqrt_rn_f64_mediumpath_v1
        .type           $__internal_26_$__cuda_sm20_dsqrt_rn_f64_mediumpath_v1,@function
        .size           $__internal_26_$__cuda_sm20_dsqrt_rn_f64_mediumpath_v1,($__internal_27_$__cuda_sm70_shflsync_down_p - $__internal_26_$__cuda_sm20_dsqrt_rn_f64_mediumpath_v1)
$__internal_26_$__cuda_sm20_dsqrt_rn_f64_mediumpath_v1:
[----:B------:R-:W-:Y:S01]  /*0b70*/  ISETP.GE.U32.AND P0, PT, R6, -0x3400000, PT ;  /* 0xfcc000000600780c */ /* 0x000fe20003f06070 */
[----:B------:R-:W-:-:S12]  /*0b80*/  IMAD.MOV.U32 R9, RZ, RZ, R17 ;  /* 0x000000ffff097224 */ /* 0x000fd800078e0011 */
        /* <DEDUP_REMOVED lines=9> */
.L_x_368:
        /* <DEDUP_REMOVED lines=24> */
.L_x_370:
[----:B------:R0:W1:-:S08]  /*0da0*/  DADD R6, R4, R4 ;  /* 0x0000000004067229 */ /* 0x0000500000000004 */
.L_x_369:
[----:B------:R-:W-:Y:S02]  /*0db0*/  IMAD.MOV.U32 R3, RZ, RZ, 0x0 ;  /* 0x00000000ff037424 */ /* 0x000fe400078e00ff */
[----:B-1----:R-:W-:Y:S02]  /*0dc0*/  IMAD.MOV.U32 R14, RZ, RZ, R6 ;  /* 0x000000ffff0e7224 */ /* 0x002fe400078e0006 */
[----:B------:R-:W-:Y:S01]  /*0dd0*/  IMAD.MOV.U32 R15, RZ, RZ, R7 ;  /* 0x000000ffff0f7224 */ /* 0x000fe200078e0007 */
[----:B------:R-:W-:Y:S06]  /*0de0*/  RET.REL.NODEC R2 `(_ZN2at6native55_GLOBAL__N__6c1c77d0_17_DistanceKernel_cu_7dd49032_311422pdist_kernel_cuda_implIfNS1_5distsIfE3infEEEvPT_PKS6_llS6_dd) ;  /* 0xfffff21002007950 */ /* 0x000fec0003c3ffff */
        .weak           $__internal_27_$__cuda_sm70_shflsync_down_p
        .type           $__internal_27_$__cuda_sm70_shflsync_down_p,@function
        .size           $__internal_27_$__cuda_sm70_shflsync_down_p,(.L_x_781 - $__internal_27_$__cuda_sm70_shflsync_down_p)
$__internal_27_$__cuda_sm70_shflsync_down_p:
[----:B------:R-:W-:Y:S01]  /*0df0*/  IMAD.MOV.U32 R5, RZ, RZ, 0x0 ;  /* 0x00000000ff057424 */ /* 0x000fe200078e00ff */
[----:B------:R-:W-:Y:S04]  /*0e00*/  WARPSYNC R11 ;  /* 0x0000000b00007348 */ /* 0x000fe80003800000 */
[----:B------:R0:W1:Y:S01]  /*0e10*/  SHFL.DOWN PT, R8, R6, R9, R8 ;  /* 0x0800000906087389 */ /* 0x00006200000e0008 */
[----:B------:R-:W-:Y:S05]  /*0e20*/  RET.REL.NODEC R4 `(_ZN2at6native55_GLOBAL__N__6c1c77d0_17_DistanceKernel_cu_7dd49032_311422pdist_kernel_cuda_implIfNS1_5distsIfE3infEEEvPT_PKS6_llS6_dd) ;  /* 0xfffff1d004007950 */ /* 0x000fea0003c3ffff */
.L_x_371:
        /* <DEDUP_REMOVED lines=13> */
.L_x_781:


//--------------------- .text._ZN2at6native55_GLOBAL__N__6c1c77d0_17_DistanceKernel_cu_7dd49032_311422pdist_kernel_cuda_implIfNS1_5distsIfE3twoEEEvPT_PKS6_llS6_dd --------------------------
	.section	.text._ZN2at6native55_GLOBAL__N__6c1c77d0_17_DistanceKernel_cu_7dd49032_311422pdist_kernel_cuda_implIfNS1_5distsIfE3twoEEEvPT_PKS6_llS6_dd,"ax",@progbits
	.sectioninfo	@"SHI_REGISTERS=20"
	.align	128
.text._ZN2at6native55_GLOBAL__N__6c1c77d0_17_DistanceKernel_cu_7dd49032_311422pdist_kernel_cuda_implIfNS1_5distsIfE3twoEEEvPT_PKS6_llS6_dd:
        .type           _ZN2at6native55_GLOBAL__N__6c1c77d0_17_DistanceKernel_cu_7dd49032_311422pdist_kernel_cuda_implIfNS1_5distsIfE3twoEEEvPT_PKS6_llS6_dd,@function
        .size           _ZN2at6native55_GLOBAL__N__6c1c77d0_17_DistanceKernel_cu_7dd49032_311422pdist_kernel_cuda_implIfNS1_5distsIfE3twoEEEvPT_PKS6_llS6_dd,(.L_x_784 - _ZN2at6native55_GLOBAL__N__6c1c77d0_17_DistanceKernel_cu_7dd49032_311422pdist_kernel_cuda_implIfNS1_5distsIfE3twoEEEvPT_PKS6_llS6_dd)
        .other          _ZN2at6native55_GLOBAL__N__6c1c77d0_17_DistanceKernel_cu_7dd49032_311422pdist_kernel_cuda_implIfNS1_5distsIfE3twoEEEvPT_PKS6_llS6_dd,@"STO_CUDA_ENTRY STV_DEFAULT"
_ZN2at6native55_GLOBAL__N__6c1c77d0_17_DistanceKernel_cu_7dd49032_311422pdist_kernel_cuda_implIfNS1_5distsIfE3twoEEEvPT_PKS6_llS6_dd:
        /* <DEDUP_REMOVED lines=22> */
[----:B01----:R-:W-:Y:S05]  /*0160*/  CALL.REL.NOINC `($__internal_28_$__cuda_sm20_dsqrt_rn_f64_mediumpath_v1) ;  /* 0x0000091000007944 */ /* 0x003fea0003c00000 */
.L_x_372:
        /* <DEDUP_REMOVED lines=12> */
[----:B------:R-:W-:Y:S01]  /*0230*/  IMAD.IADD R8, R13, 0x1, R5 ;  /* 0x000000010d087824 */ /* 0x000fe200078e0205 */
[----:B------:R-:W-:Y:S01]  /*0240*/  IADD3 R9, R7, R13, RZ ;  /* 0x0000000d07097210 */ /* 0x000fe20007ffe0ff */
[----:B------:R-:W-:-:S03]  /*0250*/  IMAD.MOV.U32 R13, RZ, RZ, RZ ;  /* 0x000000ffff0d7224 */ /* 0x000fc600078e00ff */
[----:B------:R-:W-:-:S13]  /*0260*/  ISETP.GE.AND.EX P0, PT, R8, R9, PT, P0 ;  /* 0x000000090800720c */ /* 0x000fda0003f06300 */
[----:B------:R-:W-:Y:S05]  /*0270*/  @P0 BRA `(.L_x_374) ;  /* 0x000002f000000947 */ /* 0x000fea0003800000 */
[-C--:B------:R-:W-:Y:S01]  /*0280*/  IMAD R5, R11, R10.reuse, RZ ;  /* 0x0000000a0b057224 */ /* 0x080fe200078e02ff */
[--C-:B------:R-:W-:Y:S01]  /*0290*/  IADD3 R12, P1, P2, R0, 0x1, R10.reuse ;  /* 0x00000001000c7810 */ /* 0x100fe20007a3e00a */
[C---:B------:R-:W-:Y:S01]  /*02a0*/  IMAD.WIDE.U32 R14, R10.reuse, R10, R10 ;  /* 0x0000000a0a0e7225 */ /* 0x040fe200078e000a */
[----:B------:R-:W-:Y:S02]  /*02b0*/  MOV R17, c[0x0][0x0] ;  /* 0x0000000000117a02 */ /* 0x000fe40000000f00 */
[----:B------:R-:W-:Y:S01]  /*02c0*/  IADD3.X R13, RZ, RZ, R11, P1, P2 ;  /* 0x000000ffff0d7210 */ /* 0x000fe20000fe440b */
[----:B------:R-:W-:-:S05]  /*02d0*/  IMAD R5, R10, R11, R5 ;  /* 0x0000000b0a057224 */ /* 0x000fca00078e0205 */
[----:B------:R-:W-:Y:S02]  /*02e0*/  IADD3 R7, R15, R5, RZ ;  /* 0x000000050f077210 */ /* 0x000fe40007ffe0ff */
[----:B------:R-:W-:Y:S02]  /*02f0*/  IADD3 R15, P0, RZ, -R10, RZ ;  /* 0x8000000aff0f7210 */ /* 0x000fe40007f1e0ff */
[----:B------:R-:W-:-:S03]  /*0300*/  LEA.HI R5, P1, R7, R14, RZ, 0x1 ;  /* 0x0000000e07057211 */ /* 0x000fc600078308ff */
[----:B------:R-:W-:Y:S02]  /*0310*/  IMAD.X R10, RZ, RZ, ~R11, P0 ;  /* 0x000000ffff0a7224 */ /* 0x000fe400000e0e0b */
        /* <DEDUP_REMOVED lines=20> */
[C---:B------:R-:W-:Y:S02]  /*0460*/  SHF.L.U64.HI R10, R17.reuse, 0x2, R4 ;  /* 0x00000002110a7819 */ /* 0x040fe40000010204 */
[----:B------:R-:W-:Y:S02]  /*0470*/  SHF.L.U32 R17, R17, 0x2, RZ ;  /* 0x0000000211117819 */ /* 0x000fe400000006ff */
.L_x_375:
[----:B------:R-:W-:Y:S01]  /*0480*/  IMAD.MOV.U32 R9, RZ, RZ, R15 ;  /* 0x000000ffff097224 */ /* 0x000fe200078e000f */
[----:B------:R-:W-:Y:S01]  /*0490*/  MOV R8, R14 ;  /* 0x0000000e00087202 */ /* 0x000fe20000000f00 */
[----:B------:R-:W-:Y:S02]  /*04a0*/  IMAD.MOV.U32 R6, RZ, RZ, R12 ;  /* 0x000000ffff067224 */ /* 0x000fe400078e000c */
[----:B------:R-:W-:-:S02]  /*04b0*/  IMAD.MOV.U32 R7, RZ, RZ, R11 ;  /* 0x000000ffff077224 */ /* 0x000fc400078e000b */
[----:B------:R-:W2:Y:S04]  /*04c0*/  LDG.E R9, [R8.64] ;  /* 0x0000000608097981 */ /* 0x000ea8000c1e1900 */
[----:B------:R-:W2:Y:S01]  /*04d0*/  LDG.E R4, [R6.64] ;  /* 0x0000000606047981 */ /* 0x000ea2000c1e1900 */
[----:B------:R-:W-:-:S05]  /*04e0*/  IADD3 R14, P0, R14, R17, RZ ;  /* 0x000000110e0e7210 */ /* 0x000fca0007f1e0ff */
[----:B------:R-:W-:Y:S01]  /*04f0*/  IMAD.X R15, R15, 0x1, R10, P0 ;  /* 0x000000010f0f7824 */ /* 0x000fe200000e060a */
[----:B------:R-:W-:-:S04]  /*0500*/  ISETP.GE.U32.AND P0, PT, R14, R5, PT ;  /* 0x000000050e00720c */ /* 0x000fc80003f06070 */
[----:B------:R-:W-:Y:S02]  /*0510*/  ISETP.GE.U32.AND.EX P0, PT, R15, R16, PT, P0 ;  /* 0x000000100f00720c */ /* 0x000fe40003f06100 */
[----:B------:R-:W-:-:S04]  /*0520*/  IADD3 R12, P1, R12, R17, RZ ;  /* 0x000000110c0c7210 */ /* 0x000fc80007f3e0ff */
[----:B------:R-:W-:Y:S01]  /*0530*/  IADD3.X R11, R11, R10, RZ, P1, !PT ;  /* 0x0000000a0b0b7210 */ /* 0x000fe20000ffe4ff */
[----:B--2---:R-:W-:-:S04]  /*0540*/  FADD.FTZ R4, -R4, R9 ;  /* 0x0000000904047221 */ /* 0x004fc80000010100 */
[----:B------:R-:W-:Y:S02]  /*0550*/  FFMA.FTZ R13, |R4|, |R4|, R13 ;  /* 0x40000004040d7223 */ /* 0x000fe4000001020d */
[----:B------:R-:W-:Y:S05]  /*0560*/  @!P0 BRA `(.L_x_375) ;  /* 0xffffff1000008947 */ /* 0x000fea000383ffff */
.L_x_374:
[----:B------:R-:W-:Y:S05]  /*0570*/  BSYNC B0 ;  /* 0x0000000000007941 */ /* 0x000fea0003800000 */
.L_x_373:
        /* <DEDUP_REMOVED lines=10> */
[----:B------:R-:W-:Y:S01]  /*0620*/  ISETP.NE.AND P0, PT, R11, RZ, PT ;  /* 0x000000ff0b00720c */ /* 0x000fe20003f05270 */
[----:B0-----:R-:W-:-:S05]  /*0630*/  FADD.FTZ R4, R4, R13 ;  /* 0x0000000d04047221 */ /* 0x001fca0000010000 */
[----:B------:R-:W0:Y:S07]  /*0640*/  SHFL.DOWN PT, R5, R4, 0x8, 0x1f ;  /* 0x09001f0004057f89 */ /* 0x000e2e00000e0000 */
[----:B------:R-:W-:Y:S01]  /*0650*/  @!P0 SHF.R.S32.HI R9, RZ, 0x5, R9 ;  /* 0x00000005ff098819 */ /* 0x000fe20000011409 */
[----:B0-----:R-:W-:Y:S01]  /*0660*/  FADD.FTZ R5, R4, R5 ;  /* 0x0000000504057221 */ /* 0x001fe20000010000 */
[----:B------:R-:W-:-:S04]  /*0670*/  IADD3 R4, R2, 0x1f, RZ ;  /* 0x0000001f02047810 */ /* 0x000fc80007ffe0ff */
[----:B------:R-:W0:Y:S02]  /*0680*/  SHFL.DOWN PT, R6, R5, 0x4, 0x1f ;  /* 0x08801f0005067f89 */ /* 0x000e2400000e0000 */
[----:B0-----:R-:W-:-:S05]  /*0690*/  FADD.FTZ R6, R5, R6 ;  /* 0x0000000605067221 */ /* 0x001fca0000010000 */
[----:B------:R-:W0:Y:S02]  /*06a0*/  SHFL.DOWN PT, R7, R6, 0x2, 0x1f ;  /* 0x08401f0006077f89 */ /* 0x000e2400000e0000 */
[----:B0-----:R-:W-:Y:S02]  /*06b0*/  FADD.FTZ R7, R6, R7 ;  /* 0x0000000706077221 */ /* 0x001fe40000010000 */
[----:B------:R-:W-:-:S03]  /*06c0*/  IMAD.MOV.U32 R6, RZ, RZ, RZ ;  /* 0x000000ffff067224 */ /* 0x000fc600078e00ff */
[----:B------:R-:W0:Y:S02]  /*06d0*/  SHFL.DOWN PT, R8, R7, 0x1, 0x1f ;  /* 0x08201f0007087f89 */ /* 0x000e2400000e0000 */
[----:B0-----:R-:W-:-:S05]  /*06e0*/  FADD.FTZ R8, R7, R8 ;  /* 0x0000000807087221 */ /* 0x001fca0000010000 */
[----:B------:R0:W-:Y:S04]  /*06f0*/  @!P0 STS [R9.X4], R8 ;  /* 0x0000000809008388 */ /* 0x0001e80000004800 */
[----:B------:R-:W-:Y:S01]  /*0700*/  BAR.SYNC.DEFER_BLOCKING 0x0 ;  /* 0x0000000000007b1d */ /* 0x000fe20000010000 */
[----:B------:R-:W-:-:S05]  /*0710*/  ISETP.GT.U32.AND P0, PT, R4, 0x3e, PT ;  /* 0x0000003e0400780c */ /* 0x000fca0003f04070 */
[----:B------:R0:W1:Y:S08]  /*0720*/  @!P1 LDS R6, [R11.X4] ;  /* 0x000000000b069984 */ /* 0x0000700000004800 */
[----:B------:R-:W-:Y:S05]  /*0730*/  @P0 BRA `(.L_x_377) ;  /* 0x000000c000000947 */ /* 0x000fea0003800000 */
[----:B------:R-:W-:Y:S05]  /*0740*/  BRA.DIV ~URZ, `(.L_x_378) ;  /* 0x000001327f007947 */ /* 0x000fea000b800000 */
[----:B-1----:R1:W2:Y:S02]  /*0750*/  SHFL.DOWN PT, R5, R6, 0x10, 0x1f ;  /* 0x0a001f0006057f89 */ /* 0x0022a400000e0000 */
.L_x_380:
[----:B--2---:R-:W-:Y:S01]  /*0760*/  FADD.FTZ R10, R6, R5 ;  /* 0x00000005060a7221 */ /* 0x004fe20000010000 */
[----:B------:R-:W-:Y:S05]  /*0770*/  BRA.DIV ~URZ, `(.L_x_379) ;  /* 0x000001727f007947 */ /* 0x000fea000b800000 */
[----:B------:R-:W2:Y:S02]  /*0780*/  SHFL.DOWN PT, R4, R10, 0x8, 0x1f ;  /* 0x09001f000a047f89 */ /* 0x000ea400000e0000 */
[----:B--2---:R-:W-:-:S05]  /*0790*/  FADD.FTZ R4, R10, R4 ;  /* 0x000000040a047221 */ /* 0x004fca0000010000 */
[----:B------:R-:W2:Y:S02]  /*07a0*/  SHFL.DOWN PT, R5, R4, 0x4, 0x1f ;  /* 0x08801f0004057f89 */ /* 0x000ea400000e0000 */
[----:B--2---:R-:W-:-:S05]  /*07b0*/  FADD.FTZ R5, R4, R5 ;  /* 0x0000000504057221 */ /* 0x004fca0000010000 */
[----:B-1----:R-:W1:Y:S02]  /*07c0*/  SHFL.DOWN PT, R6, R5, 0x2, 0x1f ;  /* 0x08401f0005067f89 */ /* 0x002e6400000e0000 */
[----:B-1----:R-:W-:-:S05]  /*07d0*/  FADD.FTZ R6, R5, R6 ;  /* 0x0000000605067221 */ /* 0x002fca0000010000 */
[----:B------:R1:W2:Y:S02]  /*07e0*/  SHFL.DOWN PT, R7, R6, 0x1, 0x1f ;  /* 0x08201f0006077f89 */ /* 0x0002a400000e0000 */
.L_x_381:
[----:B-12---:R-:W-:Y:S02]  /*07f0*/  FADD.FTZ R6, R7, R6 ;  /* 0x0000000607067221 */ /* 0x006fe40000010000 */
.L_x_377:
[----:B------:R-:W-:Y:S05]  /*0800*/  BSYNC B0 ;  /* 0x0000000000007941 */ /* 0x000fea0003800000 */
.L_x_376:
[----:B------:R-:W-:-:S13]  /*0810*/  ISETP.NE.AND P0, PT, R2, RZ, PT ;  /* 0x000000ff0200720c */ /* 0x000fda0003f05270 */
[----:B------:R-:W-:Y:S05]  /*0820*/  @P0 EXIT ;  /* 0x000000000000094d */ /* 0x000fea0003800000 */
[----:B-1----:R-:W1:Y:S01]  /*0830*/  MUFU.SQRT R5, R6 ;  /* 0x0000000600057308 */ /* 0x002e620000002000 */
[----:B------:R-:W-:-:S04]  /*0840*/  LEA R2, P0, R0, c[0x0][0x160], 0x2 ;  /* 0x0000580000027a11 */ /* 0x000fc800078010ff */
[----:B------:R-:W-:-:S05]  /*0850*/  LEA.HI.X R3, R0, c[0x0][0x164], RZ, 0x2, P0 ;  /* 0x0000590000037a11 */ /* 0x000fca00000f14ff */
[----:B-1----:R-:W-:Y:S01]  /*0860*/  STG.E [R2.64], R5 ;  /* 0x0000000502007986 */ /* 0x002fe2000c101906 */
[----:B------:R-:W-:Y:S05]  /*0870*/  EXIT ;  /* 0x000000000000794d */ /* 0x000fea0003800000 */
.L_x_378:
[----:B------:R-:W-:Y:S01]  /*0880*/  HFMA2.MMA R7, -RZ, RZ, 0, 9.5367431640625e-07 ;  /* 0x00000010ff077435 */ /* 0x000fe200000001ff */
[----:B0-----:R-:W-:Y:S01]  /*0890*/  IMAD.MOV.U32 R8, RZ, RZ, 0x1f ;  /* 0x0000001fff087424 */ /* 0x001fe200078e00ff */
[----:B------:R-:W-:Y:S01]  /*08a0*/  MOV R4, 0x8d0 ;  /* 0x000008d000047802 */ /* 0x000fe20000000f00 */
[----:B------:R-:W-:-:S03]  /*08b0*/  IMAD.MOV.U32 R9, RZ, RZ, -0x1 ;  /* 0xffffffffff097424 */ /* 0x000fc600078e00ff */
[----:B-1----:R-:W-:Y:S05]  /*08c0*/  CALL.REL.NOINC `($__internal_29_$__cuda_sm70_shflsync_down_p) ;  /* 0x0000043000007944 */ /* 0x002fea0003c00000 */
[----:B-1----:R-:W-:Y:S01]  /*08d0*/  MOV R5, R7 ;  /* 0x0000000700057202 */ /* 0x002fe20000000f00 */
[----:B0-----:R-:W-:Y:S05]  /*08e0*/  BRA `(.L_x_380) ;  /* 0xfffffe7000007947 */ /* 0x001fea000383ffff */
.L_x_379:
[----:B0-----:R-:W-:Y:S01]  /*08f0*/  HFMA2.MMA R8, -RZ, RZ, 0, 1.847743988037109375e-06 ;  /* 0x0000001fff087435 */ /* 0x001fe200000001ff */
[----:B-1----:R-:W-:Y:S01]  /*0900*/  IMAD.MOV.U32 R6, RZ, RZ, R10 ;  /* 0x000000ffff067224 */ /* 0x002fe200078e000a */
[----:B------:R-:W-:Y:S01]  /*0910*/  MOV R4, 0x950 ;  /* 0x0000095000047802 */ /* 0x000fe20000000f00 */
[----:B------:R-:W-:Y:S02]  /*0920*/  IMAD.MOV.U32 R7, RZ, RZ, 0x8 ;  /* 0x00000008ff077424 */ /* 0x000fe400078e00ff */
[----:B------:R-:W-:-:S02]  /*0930*/  IMAD.MOV.U32 R9, RZ, RZ, -0x1 ;  /* 0xffffffffff097424 */ /* 0x000fc400078e00ff */
[----:B------:R-:W-:Y:S05]  /*0940*/  CALL.REL.NOINC `($__internal_29_$__cuda_sm70_shflsync_down_p) ;  /* 0x000003b000007944 */ /* 0x000fea0003c00000 */
[----:B01----:R-:W-:Y:S01]  /*0950*/  FADD.FTZ R6, R10, R7 ;  /* 0x000000070a067221 */ /* 0x003fe20000010000 */
[----:B------:R-:W-:Y:S01]  /*0960*/  MOV R8, 0x1f ;  /* 0x0000001f00087802 */ /* 0x000fe20000000f00 */
[----:B------:R-:W-:Y:S01]  /*0970*/  IMAD.MOV.U32 R7, RZ, RZ, 0x4 ;  /* 0x00000004ff077424 */ /* 0x000fe200078e00ff */
[----:B------:R-:W-:Y:S01]  /*0980*/  MOV R4, 0x9b0 ;  /* 0x000009b000047802 */ /* 0x000fe20000000f00 */
[----:B------:R-:W-:-:S02]  /*0990*/  IMAD.MOV.U32 R9, RZ, RZ, -0x1 ;  /* 0xffffffffff097424 */ /* 0x000fc400078e00ff */
[----:B------:R-:W-:Y:S05]  /*09a0*/  CALL.REL.NOINC `($__internal_29_$__cuda_sm70_shflsync_down_p) ;  /* 0x0000035000007944 */ /* 0x000fea0003c00000 */
[----:B0-----:R-:W-:Y:S01]  /*09b0*/  HFMA2.MMA R8, -RZ, RZ, 0, 1.847743988037109375e-06 ;  /* 0x0000001fff087435 */ /* 0x001fe200000001ff */
[----:B-1----:R-:W-:Y:S01]  /*09c0*/  FADD.FTZ R6, R6, R7 ;  /* 0x0000000706067221 */ /* 0x002fe20000010000 */
[----:B------:R-:W-:Y:S01]  /*09d0*/  MOV R4, 0xa10 ;  /* 0x00000a1000047802 */ /* 0x000fe20000000f00 */
[----:B------:R-:W-:-:S02]  /*09e0*/  IMAD.MOV.U32 R7, RZ, RZ, 0x2 ;  /* 0x00000002ff077424 */ /* 0x000fc400078e00ff */
[----:B------:R-:W-:Y:S02]  /*09f0*/  IMAD.MOV.U32 R9, RZ, RZ, -0x1 ;  /* 0xffffffffff097424 */ /* 0x000fe400078e00ff */
[----:B------:R-:W-:Y:S05]  /*0a00*/  CALL.REL.NOINC `($__internal_29_$__cuda_sm70_shflsync_down_p) ;  /* 0x000002f000007944 */ /* 0x000fea0003c00000 */
[----:B01----:R-:W-:Y:S01]  /*0a10*/  FADD.FTZ R6, R6, R7 ;  /* 0x0000000706067221 */ /* 0x003fe20000010000 */
[----:B------:R-:W-:Y:S01]  /*0a20*/  MOV R8, 0x1f ;  /* 0x0000001f00087802 */ /* 0x000fe20000000f00 */
[----:B------:R-:W-:Y:S01]  /*0a30*/  IMAD.MOV.U32 R7, RZ, RZ, 0x1 ;  /* 0x00000001ff077424 */ /* 0x000fe200078e00ff */
[----:B------:R-:W-:Y:S01]  /*0a40*/  MOV R4, 0xa70 ;  /* 0x00000a7000047802 */ /* 0x000fe20000000f00 */
[----:B------:R-:W-:Y:S02]  /*0a50*/  IMAD.MOV.U32 R9, RZ, RZ, -0x1 ;  /* 0xffffffffff097424 */ /* 0x000fe400078e00ff */
[----:B------:R-:W-:Y:S05]  /*0a60*/  CALL.REL.NOINC `($__internal_29_$__cuda_sm70_shflsync_down_p) ;  /* 0x0000029000007944 */ /* 0x000fea0003c00000 */
[----:B01----:R-:W-:Y:S05]  /*0a70*/  BRA `(.L_x_381) ;  /* 0xfffffd7000007947 */ /* 0x003fea000383ffff */
        .weak           $__internal_28_$__cuda_sm20_dsqrt_rn_f64_mediumpath_v1
        .type           $__internal_28_$__cuda_sm20_dsqrt_rn_f64_mediumpath_v1,@function
        .size           $__internal_28_$__cuda_sm20_dsqrt_rn_f64_mediumpath_v1,($__internal_29_$__cuda_sm70_shflsync_down_p - $__internal_28_$__cuda_sm20_dsqrt_rn_f64_mediumpath_v1)
$__internal_28_$__cuda_sm20_dsqrt_rn_f64_mediumpath_v1:
[----:B------:R-:W-:Y:S01]  /*0a80*/  ISETP.GE.U32.AND P0, PT, R6, -0x3400000, PT ;  /* 0xfcc000000600780c */ /* 0x000fe20003f06070 */
[----:B------:R-:W-:-:S12]  /*0a90*/  IMAD.MOV.U32 R9, RZ, RZ, R17 ;  /* 0x000000ffff097224 */ /* 0x000fd800078e0011 */
        /* <DEDUP_REMOVED lines=9> */
.L_x_382:
        /* <DEDUP_REMOVED lines=24> */
.L_x_384:
[----:B------:R0:W1:-:S09]  /*0cb0*/  DADD R6, R4, R4 ;  /* 0x0000000004067229 */ /* 0x0000520000000004 */
.L_x_383:
[----:B------:R-:W-:Y:S01]  /*0cc0*/  IMAD.MOV.U32 R3, RZ, RZ, 0x0 ;  /* 0x00000000ff037424 */ /* 0x000fe200078e00ff */
[----:B-1----:R-:W-:Y:S01]  /*0cd0*/  MOV R14, R6 ;  /* 0x00000006000e7202 */ /* 0x002fe20000000f00 */
[----:B------:R-:W-:Y:S02]  /*0ce0*/  IMAD.MOV.U32 R15, RZ, RZ, R7 ;  /* 0x000000ffff0f7224 */ /* 0x000fe400078e0007 */
[----:B------:R-:W-:Y:S05]  /*0cf0*/  RET.REL.NODEC R2 `(_ZN2at6native55_GLOBAL__N__6c1c77d0_17_DistanceKernel_cu_7dd49032_311422pdist_kernel_cuda_implIfNS1_5distsIfE3twoEEEvPT_PKS6_llS6_dd) ;  /* 0xfffff30002007950 */ /* 0x000fea0003c3ffff */
        .weak           $__internal_29_$__cuda_sm70_shflsync_down_p
        .type           $__internal_29_$__cuda_sm70_shflsync_down_p,@function
        .size           $__internal_29_$__cuda_sm70_shflsync_down_p,(.L_x_784 - $__internal_29_$__cuda_sm70_shflsync_down_p)
$__internal_29_$__cuda_sm70_shflsync_down_p:
[----:B------:R-:W-:Y:S01]  /*0d00*/  MOV R5, 0x0 ;  /* 0x0000000000057802 */ /* 0x000fe20000000f00 */
[----:B------:R-:W-:Y:S04]  /*0d10*/  WARPSYNC R9 ;  /* 0x0000000900007348 */ /* 0x000fe80003800000 */
[----:B------:R0:W1:Y:S01]  /*0d20*/  SHFL.DOWN PT, R7, R6, R7, R8 ;  /* 0x0800000706077389 */ /* 0x00006200000e0008 */
[----:B------:R-:W-:Y:S05]  /*0d30*/  RET.REL.NODEC R4 `(_ZN2at6native55_GLOBAL__N__6c1c77d0_17_DistanceKernel_cu_7dd49032_311422pdist_kernel_cuda_implIfNS1_5distsIfE3twoEEEvPT_PKS6_llS6_dd) ;  /* 0xfffff2c004007950 */ /* 0x000fea0003c3ffff */
.L_x_385:
        /* <DEDUP_REMOVED lines=12> */
.L_x_784:


//--------------------- .text._ZN2at6native55_GLOBAL__N__6c1c77d0_17_DistanceKernel_cu_7dd49032_311422pdist_kernel_cuda_implIfNS1_5distsIfE3oneEEEvPT_PKS6_llS6_dd --------------------------
	.section	.text._ZN2at6native55_GLOBAL__N__6c1c77d0_17_DistanceKernel_cu_7dd49032_311422pdist_kernel_cuda_implIfNS1_5distsIfE3oneEEEvPT_PKS6_llS6_dd,"ax",@progbits
	.sectioninfo	@"SHI_REGISTERS=20"
	.align	128
.text._ZN2at6native55_GLOBAL__N__6c1c77d0_17_DistanceKernel_cu_7dd49032_311422pdist_kernel_cuda_implIfNS1_5distsIfE3oneEEEvPT_PKS6_llS6_dd:
        .type           _ZN2at6native55_GLOBAL__N__6c1c77d0_17_DistanceKernel_cu_7dd49032_311422pdist_kernel_cuda_implIfNS1_5distsIfE3oneEEEvPT_PKS6_llS6_dd,@function
        .size           _ZN2at6native55_GLOBAL__N__6c1c77d0_17_DistanceKernel_cu_7dd49032_311422pdist_kernel_cuda_implIfNS1_5distsIfE3oneEEEvPT_PKS6_llS6_dd,(.L_x_787 - _ZN2at6native55_GLOBAL__N__6c1c77d0_17_DistanceKernel_cu_7dd49032_311422pdist_kernel_cuda_implIfNS1_5distsIfE3oneEEEvPT_PKS6_llS6_dd)
        .other          _ZN2at6native55_GLOBAL__N__6c1c77d0_17_DistanceKernel_cu_7dd49032_311422pdist_kernel_cuda_implIfNS1_5distsIfE3oneEEEvPT_PKS6_llS6_dd,@"STO_CUDA_ENTRY STV_DEFAULT"
_ZN2at6native55_GLOBAL__N__6c1c77d0_17_DistanceKernel_cu_7dd49032_311422pdist_kernel_cuda_implIfNS1_5distsIfE3oneEEEvPT_PKS6_llS6_dd:
        /* <DEDUP_REMOVED lines=22> */
[----:B01----:R-:W-:Y:S05]  /*0160*/  CALL.REL.NOINC `($__internal_30_$__cuda_sm20_dsqrt_rn_f64_mediumpath_v1) ;  /* 0x0000092000007944 */ /* 0x003fea0003c00000 */
.L_x_386:
        /* <DEDUP_REMOVED lines=49> */
.L_x_389:
        /* <DEDUP_REMOVED lines=13> */
[----:B------:R-:W-:Y:S02]  /*0550*/  FADD.FTZ R13, |R4|, R13 ;  /* 0x0000000d040d7221 */ /* 0x000fe40000010200 */
[----:B------:R-:W-:Y:S05]  /*0560*/  @!P0 BRA `(.L_x_389) ;  /* 0xffffff1000008947 */ /* 0x000fea000383ffff */
.L_x_388:
[----:B------:R-:W-:Y:S05]  /*0570*/  BSYNC B0 ;  /* 0x0000000000007941 */ /* 0x000fea0003800000 */
.L_x_387:
        /* <DEDUP_REMOVED lines=11> */
[----:B0-----:R-:W-:Y:S02]  /*0630*/  FADD.FTZ R4, R4, R13 ;  /* 0x0000000d04047221 */ /* 0x001fe40000010000 */
[----:B------:R-:W-:-:S03]  /*0640*/  IMAD.MOV.U32 R13, RZ, RZ, RZ ;  /* 0x000000ffff0d7224 */ /* 0x000fc600078e00ff */
[----:B------:R-:W0:Y:S07]  /*0650*/  SHFL.DOWN PT, R5, R4, 0x8, 0x1f ;  /* 0x09001f0004057f89 */ /* 0x000e2e00000e0000 */
[----:B------:R-:W-:Y:S01]  /*0660*/  @!P0 SHF.R.S32.HI R9, RZ, 0x5, R9 ;  /* 0x00000005ff098819 */ /* 0x000fe20000011409 */
[----:B0-----:R-:W-:Y:S01]  /*0670*/  FADD.FTZ R5, R4, R5 ;  /* 0x0000000504057221 */ /* 0x001fe20000010000 */
[----:B------:R-:W-:-:S04]  /*0680*/  IADD3 R4, R2, 0x1f, RZ ;  /* 0x0000001f02047810 */ /* 0x000fc80007ffe0ff */
[----:B------:R-:W0:Y:S02]  /*0690*/  SHFL.DOWN PT, R6, R5, 0x4, 0x1f ;  /* 0x08801f0005067f89 */ /* 0x000e2400000e0000 */
[----:B0-----:R-:W-:-:S05]  /*06a0*/  FADD.FTZ R6, R5, R6 ;  /* 0x0000000605067221 */ /* 0x001fca0000010000 */
[----:B------:R-:W0:Y:S02]  /*06b0*/  SHFL.DOWN PT, R7, R6, 0x2, 0x1f ;  /* 0x08401f0006077f89 */ /* 0x000e2400000e0000 */
[----:B0-----:R-:W-:-:S05]  /*06c0*/  FADD.FTZ R7, R6, R7 ;  /* 0x0000000706077221 */ /* 0x001fca0000010000 */
        /* <DEDUP_REMOVED lines=9> */
.L_x_394:
[----:B--2---:R-:W-:Y:S01]  /*0760*/  FADD.FTZ R10, R13, R4 ;  /* 0x000000040d0a7221 */ /* 0x004fe20000010000 */
[----:B------:R-:W-:Y:S05]  /*0770*/  BRA.DIV ~URZ, `(.L_x_393) ;  /* 0x000001727f007947 */ /* 0x000fea000b800000 */
[----:B------:R-:W2:Y:S02]  /*0780*/  SHFL.DOWN PT, R4, R10, 0x8, 0x1f ;  /* 0x09001f000a047f89 */ /* 0x000ea400000e0000 */
[----:B--2---:R-:W-:-:S05]  /*0790*/  FADD.FTZ R4, R10, R4 ;  /* 0x000000040a047221 */ /* 0x004fca0000010000 */
[----:B------:R-:W2:Y:S02]  /*07a0*/  SHFL.DOWN PT, R5, R4, 0x4, 0x1f ;  /* 0x08801f0004057f89 */ /* 0x000ea400000e0000 */
[----:B--2---:R-:W-:-:S05]  /*07b0*/  FADD.FTZ R5, R4, R5 ;  /* 0x0000000504057221 */ /* 0x004fca0000010000 */
[----:B------:R-:W2:Y:S02]  /*07c0*/  SHFL.DOWN PT, R6, R5, 0x2, 0x1f ;  /* 0x08401f0005067f89 */ /* 0x000ea400000e0000 */
[----:B--2---:R-:W-:-:S05]  /*07d0*/  FADD.FTZ R6, R5, R6 ;  /* 0x0000000605067221 */ /* 0x004fca0000010000 */
[----:B-1----:R1:W2:Y:S02]  /*07e0*/  SHFL.DOWN PT, R13, R6, 0x1, 0x1f ;  /* 0x08201f00060d7f89 */ /* 0x0022a400000e0000 */
.L_x_395:
[----:B--2---:R-:W-:Y:S02]  /*07f0*/  FADD.FTZ R13, R13, R6 ;  /* 0x000000060d0d7221 */ /* 0x004fe40000010000 */
.L_x_391:
[----:B------:R-:W-:Y:S05]  /*0800*/  BSYNC B0 ;  /* 0x0000000000007941 */ /* 0x000fea0003800000 */
.L_x_390:
[----:B------:R-:W-:-:S13]  /*0810*/  ISETP.NE.AND P0, PT, R2, RZ, PT ;  /* 0x000000ff0200720c */ /* 0x000fda0003f05270 */
[----:B------:R-:W-:Y:S05]  /*0820*/  @P0 EXIT ;  /* 0x000000000000094d */ /* 0x000fea0003800000 */
[----:B------:R-:W-:-:S04]  /*0830*/  LEA R2, P0, R0, c[0x0][0x160], 0x2 ;  /* 0x0000580000027a11 */ /* 0x000fc800078010ff */
[----:B------:R-:W-:-:S05]  /*0840*/  LEA.HI.X R3, R0, c[0x0][0x164], RZ, 0x2, P0 ;  /* 0x0000590000037a11 */ /* 0x000fca00000f14ff */
[----:B-1----:R-:W-:Y:S01]  /*0850*/  STG.E [R2.64], R13 ;  /* 0x0000000d02007986 */ /* 0x002fe2000c101906 */
[----:B------:R-:W-:Y:S05]  /*0860*/  EXIT ;  /* 0x000000000000794d */ /* 0x000fea0003800000 */
.L_x_392:
[----:B-1----:R-:W-:Y:S01]  /*0870*/  MOV R6, R13 ;  /* 0x0000000d00067202 */ /* 0x002fe20000000f00 */
[----:B------:R-:W-:Y:S01]  /*0880*/  IMAD.MOV.U32 R7, RZ, RZ, 0x10 ;  /* 0x00000010ff077424 */ /* 0x000fe200078e00ff */
[----:B0-----:R-:W-:Y:S01]  /*0890*/  MOV R9, 0xffffffff ;  /* 0xffffffff00097802 */ /* 0x001fe20000000f00 */
[----:B------:R-:W-:Y:S01]  /*08a0*/  IMAD.MOV.U32 R8, RZ, RZ, 0x1f ;  /* 0x0000001fff087424 */ /* 0x000fe200078e00ff */
[----:B------:R-:W-:Y:S02]  /*08b0*/  MOV R4, 0x8d0 ;  /* 0x000008d000047802 */ /* 0x000fe40000000f00 */
[----:B------:R-:W-:Y:S05]  /*08c0*/  CALL.REL.NOINC `($__internal_31_$__cuda_sm70_shflsync_down_p) ;  /* 0x0000044000007944 */ /* 0x000fea0003c00000 */
[----:B-1----:R-:W-:Y:S01]  /*08d0*/  IMAD.MOV.U32 R4, RZ, RZ, R7 ;  /* 0x000000ffff047224 */ /* 0x002fe200078e0007 */
[----:B0-----:R-:W-:Y:S05]  /*08e0*/  BRA `(.L_x_394) ;  /* 0xfffffe7000007947 */ /* 0x001fea000383ffff */
.L_x_393:
[----:B------:R-:W-:Y:S01]  /*08f0*/  HFMA2.MMA R7, -RZ, RZ, 0, 4.76837158203125e-07 ;  /* 0x00000008ff077435 */ /* 0x000fe200000001ff */
[----:B------:R-:W-:Y:S01]  /*0900*/  IMAD.MOV.U32 R6, RZ, RZ, R10 ;  /* 0x000000ffff067224 */ /* 0x000fe200078e000a */
[----:B------:R-:W-:Y:S01]  /*0910*/  MOV R4, 0x950 ;  /* 0x0000095000047802 */ /* 0x000fe20000000f00 */
[----:B0-----:R-:W-:Y:S02]  /*0920*/  IMAD.MOV.U32 R8, RZ, RZ, 0x1f ;  /* 0x0000001fff087424 */ /* 0x001fe400078e00ff */
[----:B------:R-:W-:-:S02]  /*0930*/  IMAD.MOV.U32 R9, RZ, RZ, -0x1 ;  /* 0xffffffffff097424 */ /* 0x000fc400078e00ff */
[----:B-1----:R-:W-:Y:S05]  /*0940*/  CALL.REL.NOINC `($__internal_31_$__cuda_sm70_shflsync_down_p) ;  /* 0x000003c000007944 */ /* 0x002fea0003c00000 */
[----:B01----:R-:W-:Y:S01]  /*0950*/  FADD.FTZ R6, R10, R7 ;  /* 0x000000070a067221 */ /* 0x003fe20000010000 */
[----:B------:R-:W-:Y:S01]  /*0960*/  MOV R7, 0x4 ;  /* 0x0000000400077802 */ /* 0x000fe20000000f00 */
[----:B------:R-:W-:Y:S01]  /*0970*/  IMAD.MOV.U32 R8, RZ, RZ, 0x1f ;  /* 0x0000001fff087424 */ /* 0x000fe200078e00ff */
[----:B------:R-:W-:Y:S01]  /*0980*/  MOV R4, 0x9b0 ;  /* 0x000009b000047802 */ /* 0x000fe20000000f00 */
[----:B------:R-:W-:-:S02]  /*0990*/  IMAD.MOV.U32 R9, RZ, RZ, -0x1 ;  /* 0xffffffffff097424 */ /* 0x000fc400078e00ff */
[----:B------:R-:W-:Y:S05]  /*09a0*/  CALL.REL.NOINC `($__internal_31_$__cuda_sm70_shflsync_down_p) ;  /* 0x0000036000007944 */ /* 0x000fea0003c00000 */
[----:B01----:R-:W-:Y:S01]  /*09b0*/  FADD.FTZ R6, R6, R7 ;  /* 0x0000000706067221 */ /* 0x003fe20000010000 */
[----:B------:R-:W-:Y:S01]  /*09c0*/  HFMA2.MMA R7, -RZ, RZ, 0, 1.1920928955078125e-07 ;  /* 0x00000002ff077435 */ /* 0x000fe200000001ff */
[----:B------:R-:W-:Y:S01]  /*09d0*/  IMAD.MOV.U32 R8, RZ, RZ, 0x1f ;  /* 0x0000001fff087424 */ /* 0x000fe200078e00ff */
[----:B------:R-:W-:Y:S01]  /*09e0*/  MOV R4, 0xa10 ;  /* 0x00000a1000047802 */ /* 0x000fe20000000f00 */
[----:B------:R-:W-:-:S03]  /*09f0*/  IMAD.MOV.U32 R9, RZ, RZ, -0x1 ;  /* 0xffffffffff097424 */ /* 0x000fc600078e00ff */
[----:B------:R-:W-:Y:S05]  /*0a00*/  CALL.REL.NOINC `($__internal_31_$__cuda_sm70_shflsync_down_p) ;  /* 0x0000030000007944 */ /* 0x000fea0003c00000 */
[----:B01----:R-:W-:Y:S01]  /*0a10*/  FADD.FTZ R6, R6, R7 ;  /* 0x0000000706067221 */ /* 0x003fe20000010000 */
[----:B------:R-:W-:Y:S01]  /*0a20*/  MOV R7, 0x1 ;  /* 0x0000000100077802 */ /* 0x000fe20000000f00 */
[----:B------:R-:W-:Y:S01]  /*0a30*/  IMAD.MOV.U32 R8, RZ, RZ, 0x1f ;  /* 0x0000001fff087424 */ /* 0x000fe200078e00ff */
[----:B------:R-:W-:Y:S01]  /*0a40*/  MOV R4, 0xa70 ;  /* 0x00000a7000047802 */ /* 0x000fe20000000f00 */
[----:B------:R-:W-:-:S02]  /*0a50*/  IMAD.MOV.U32 R9, RZ, RZ, -0x1 ;  /* 0xffffffffff097424 */ /* 0x000fc400078e00ff */
[----:B------:R-:W-:Y:S05]  /*0a60*/  CALL.REL.NOINC `($__internal_31_$__cuda_sm70_shflsync_down_p) ;  /* 0x000002a000007944 */ /* 0x000fea0003c00000 */
[----:B-1----:R-:W-:Y:S01]  /*0a70*/  MOV R13, R7 ;  /* 0x00000007000d7202 */ /* 0x002fe20000000f00 */
[----:B0-----:R-:W-:Y:S05]  /*0a80*/  BRA `(.L_x_395) ;  /* 0xfffffd6000007947 */ /* 0x001fea000383ffff */
        .weak           $__internal_30_$__cuda_sm20_dsqrt_rn_f64_mediumpath_v1
        .type           $__internal_30_$__cuda_sm20_dsqrt_rn_f64_mediumpath_v1,@function
        .size           $__internal_30_$__cuda_sm20_dsqrt_rn_f64_mediumpath_v1,($__internal_31_$__cuda_sm70_shflsync_down_p - $__internal_30_$__cuda_sm20_dsqrt_rn_f64_mediumpath_v1)
$__internal_30_$__cuda_sm20_dsqrt_rn_f64_mediumpath_v1:
        /* <DEDUP_REMOVED lines=11> */
.L_x_396:
        /* <DEDUP_REMOVED lines=24> */
.L_x_398:
[----:B------:R0:W1:-:S09]  /*0cc0*/  DADD R6, R4, R4 ;  /* 0x0000000004067229 */ /* 0x0000520000000004 */
.L_x_397:
[----:B------:R-:W-:Y:S01]  /*0cd0*/  IMAD.MOV.U32 R3, RZ, RZ, 0x0 ;  /* 0x00000000ff037424 */ /* 0x000fe200078e00ff */
[----:B-1----:R-:W-:Y:S01]  /*0ce0*/  MOV R15, R7 ;  /* 0x00000007000f7202 */ /* 0x002fe20000000f00 */
[----:B------:R-:W-:Y:S02]  /*0cf0*/  IMAD.MOV.U32 R14, RZ, RZ, R6 ;  /* 0x000000ffff0e7224 */ /* 0x000fe400078e0006 */
[----:B------:R-:W-:Y:S05]  /*0d00*/  RET.REL.NODEC R2 `(_ZN2at6native55_GLOBAL__N__6c1c77d0_17_DistanceKernel_cu_7dd49032_311422pdist_kernel_cuda_implIfNS1_5distsIfE3oneEEEvPT_PKS6_llS6_dd) ;  /* 0xfffff2f002007950 */ /* 0x000fea0003c3ffff */
        .weak           $__internal_31_$__cuda_sm70_shflsync_down_p
        .type           $__internal_31_$__cuda_sm70_shflsync_down_p,@function
        .size           $__internal_31_$__cuda_sm70_shflsync_down_p,(.L_x_787 - $__internal_31_$__cuda_sm70_shflsync_down_p)
$__internal_31_$__cuda_sm70_shflsync_down_p:
[----:B------:R-:W-:Y:S01]  /*0d10*/  MOV R5, 0x0 ;  /* 0x0000000000057802 */ /* 0x000fe20000000f00 */
[----:B------:R-:W-:Y:S04]  /*0d20*/  WARPSYNC R9 ;  /* 0x0000000900007348 */ /* 0x000fe80003800000 */
[----:B------:R0:W1:Y:S01]  /*0d30*/  SHFL.DOWN PT, R7, R6, R7, R8 ;  /* 0x0800000706077389 */ /* 0x00006200000e0008 */
[----:B------:R-:W-:Y:S05]  /*0d40*/  RET.REL.NODEC R4 `(_ZN2at6native55_GLOBAL__N__6c1c77d0_17_DistanceKernel_cu_7dd49032_311422pdist_kernel_cuda_implIfNS1_5distsIfE3oneEEEvPT_PKS6_llS6_dd) ;  /* 0xfffff2b004007950 */ /* 0x000fea0003c3ffff */
.L_x_399:
        /* <DEDUP_REMOVED lines=11> */
.L_x_787:


//--------------------- .text._ZN2at6native55_GLOBAL__N__6c1c77d0_17_DistanceKernel_cu_7dd49032_311422pdist_kernel_cuda_implIfNS1_5distsIfE4zeroEEEvPT_PKS6_llS6_dd --------------------------
	.section	.text._ZN2at6native55_GLOBAL__N__6c1c77d0_17_DistanceKernel_cu_7dd49032_311422pdist_kernel_cuda_implIfNS1_5distsIfE4zeroEEEvPT_PKS6_llS6_dd,"ax",@progbits
	.sectioninfo	@"SHI_REGISTERS=20"
	.align	128
.text._ZN2at6native55_GLOBAL__N__6c1c77d0_17_DistanceKernel_cu_7dd49032_311422pdist_kernel_cuda_implIfNS1_5distsIfE4zeroEEEvPT_PKS6_llS6_dd:
        .type           _ZN2at6native55_GLOBAL__N__6c1c77d0_17_DistanceKernel_cu_7dd49032_311422pdist_kernel_cuda_implIfNS1_5distsIfE4zeroEEEvPT_PKS6_llS6_dd,@function
        .size           _ZN2at6native55_GLOBAL__N__6c1c77d0_17_DistanceKernel_cu_7dd49032_311422pdist_kernel_cuda_implIfNS1_5distsIfE4zeroEEEvPT_PKS6_llS6_dd,(.L_x_790 - _ZN2at6native55_GLOBAL__N__6c1c77d0_17_DistanceKernel_cu_7dd49032_311422pdist_kernel_cuda_implIfNS1_5distsIfE4zeroEEEvPT_PKS6_llS6_dd)
        .other          _ZN2at6native55_GLOBAL__N__6c1c77d0_17_DistanceKernel_cu_7dd49032_311422pdist_kernel_cuda_implIfNS1_5distsIfE4zeroEEEvPT_PKS6_llS6_dd,@"STO_CUDA_ENTRY STV_DEFAULT"
_ZN2at6native55_GLOBAL__N__6c1c77d0_17_DistanceKernel_cu_7dd49032_311422pdist_kernel_cuda_implIfNS1_5distsIfE4zeroEEEvPT_PKS6_llS6_dd:
[----:B------:R-:W-:Y:S02]  /*0000*/  IMAD.MOV.U32 R1, RZ, RZ, c[0x0][0x28] ;  /* 0x00000a00ff017624 */ /* 0x000fe400078e00ff */
[----:B------:R-:W0:Y:S01]  /*0010*/  S2R R0, SR_CTAID.X ;  /* 0x0000000000007919 */ /* 0x000e220000002500 */
[----:B------:R-:W-:Y:S01]  /*0020*/  IMAD.MOV.U32 R10, RZ, RZ, 0x0 ;  /* 0x00000000ff0a7424 */ /* 0x000fe200078e00ff */
[----:B------:R-:W-:Y:S01]  /*0030*/  MOV R11, 0x3fd80000 ;  /* 0x3fd80000000b7802 */ /* 0x000fe20000000f00 */
        /* <DEDUP_REMOVED lines=16> */
[----:B------:R-:W-:Y:S07]  /*0140*/  @!P0 BRA `(.L_x_400) ;  /* 0x0000004000008947 */ /* 0x000fee0003800000 */
[----:B-1----:R-:W-:-:S03]  /*0150*/  MOV R2, 0x170 ;  /* 0x0000017000027802 */ /* 0x002fc60000000f00 */
[----:B0-----:R-:W-:Y:S05]  /*0160*/  CALL.REL.NOINC `($__internal_32_$__cuda_sm20_dsqrt_rn_f64_mediumpath_v1) ;  /* 0x000009b000007944 */ /* 0x001fea0003c00000 */
[----:B-1----:R-:W-:Y:S01]  /*0170*/  IMAD.MOV.U32 R2, RZ, RZ, R6 ;  /* 0x000000ffff027224 */ /* 0x002fe200078e0006 */
[----:B------:R-:W-:-:S06]  /*0180*/  MOV R3, R7 ;  /* 0x0000000700037202 */ /* 0x000fcc0000000f00 */
.L_x_400:
[----:B01----:R0:W1:Y:S01]  /*0190*/  DADD R4, -R2, c[0x0][0x188] ;  /* 0x0000620002047629 */ /* 0x0030620000000100 */
[----:B------:R-:W-:Y:S01]  /*01a0*/  IMAD.MOV.U32 R9, RZ, RZ, c[0x0][0x178] ;  /* 0x00005e00ff097624 */ /* 0x000fe200078e00ff */
[----:B0-----:R-:W0:Y:S01]  /*01b0*/  S2R R2, SR_TID.X ;  /* 0x0000000000027919 */ /* 0x001e220000002100 */
[----:B------:R-:W-:Y:S01]  /*01c0*/  ULDC.64 UR6, c[0x0][0x118] ;  /* 0x0000460000067ab9 */ /* 0x000fe20000000a00 */
[----:B------:R-:W-:Y:S06]  /*01d0*/  BSSY B0, `(.L_x_401) ;  /* 0x0000043000007945 */ /* 0x000fec0003800000 */
[----:B-1----:R-:W1:Y:S02]  /*01e0*/  F2I.S64.F64.TRUNC R4, R4 ;  /* 0x0000000400047311 */ /* 0x002e64000030d900 */
[-C--:B-1----:R-:W-:Y:S01]  /*01f0*/  IMAD R3, R5, R4.reuse, RZ ;  /* 0x0000000405037224 */ /* 0x082fe200078e02ff */
[-C--:B------:R-:W-:Y:S01]  /*0200*/  IADD3 R12, P0, RZ, -R4.reuse, RZ ;  /* 0x80000004ff0c7210 */ /* 0x080fe20007f1e0ff */
[----:B------:R-:W-:Y:S01]  /*0210*/  IMAD.WIDE.U32 R6, R4, R4, R4 ;  /* 0x0000000404067225 */ /* 0x000fe200078e0004 */
[----:B------:R-:W-:-:S03]  /*0220*/  IADD3 R10, P1, P2, R0, 0x1, R4 ;  /* 0x00000001000a7810 */ /* 0x000fc60007a3e004 */
[C---:B------:R-:W-:Y:S01]  /*0230*/  IMAD R3, R4.reuse, R5, R3 ;  /* 0x0000000504037224 */ /* 0x040fe200078e0203 */
[----:B------:R-:W-:Y:S01]  /*0240*/  IADD3.X R11, RZ, RZ, R5, P1, P2 ;  /* 0x000000ffff0b7210 */ /* 0x000fe20000fe4405 */
[----:B------:R-:W-:-:S04]  /*0250*/  IMAD.WIDE.U32 R8, R4, R9, c[0x0][0x178] ;  /* 0x00005e0004087625 */ /* 0x000fc800078e0009 */
[----:B------:R-:W-:Y:S02]  /*0260*/  IMAD.IADD R3, R7, 0x1, R3 ;  /* 0x0000000107037824 */ /* 0x000fe400078e0203 */
[----:B------:R-:W-:Y:S02]  /*0270*/  IMAD.X R7, RZ, RZ, ~R5, P0 ;  /* 0x000000ffff077224 */ /* 0x000fe400000e0e05 */
[----:B------:R-:W-:Y:S01]  /*0280*/  IMAD.WIDE.U32 R10, R12, c[0x0][0x170], R10 ;  /* 0x00005c000c0a7a25 */ /* 0x000fe200078e000a */
[----:B------:R-:W-:-:S03]  /*0290*/  LEA.HI R13, P0, R3, R6, RZ, 0x1 ;  /* 0x00000006030d7211 */ /* 0x000fc600078108ff */
[----:B------:R-:W-:Y:S01]  /*02a0*/  IMAD R7, R7, c[0x0][0x170], RZ ;  /* 0x00005c0007077a24 */ /* 0x000fe200078e02ff */
[----:B------:R-:W-:Y:S01]  /*02b0*/  IADD3.X R6, RZ, R3, RZ, P0, !PT ;  /* 0x00000003ff067210 */ /* 0x000fe200007fe4ff */
[----:B------:R-:W-:Y:S02]  /*02c0*/  IMAD R5, R5, c[0x0][0x178], RZ ;  /* 0x00005e0005057a24 */ /* 0x000fe400078e02ff */
[----:B------:R-:W-:Y:S01]  /*02d0*/  IMAD R12, R12, c[0x0][0x174], R7 ;  /* 0x00005d000c0c7a24 */ /* 0x000fe200078e0207 */
[--C-:B------:R-:W-:Y:S01]  /*02e0*/  SHF.R.U64 R13, R13, 0x1, R6.reuse ;  /* 0x000000010d0d7819 */ /* 0x100fe20000001206 */
[----:B------:R-:W-:Y:S01]  /*02f0*/  IMAD.MOV.U32 R3, RZ, RZ, RZ ;  /* 0x000000ffff037224 */ /* 0x000fe200078e00ff */
[----:B------:R-:W-:Y:S02]  /*0300*/  SHF.R.U32.HI R15, RZ, 0x1, R6 ;  /* 0x00000001ff0f7819 */ /* 0x000fe40000011606 */
[----:B------:R-:W-:Y:S01]  /*0310*/  IADD3 R13, P0, R13, R10, RZ ;  /* 0x0000000a0d0d7210 */ /* 0x000fe20007f1e0ff */
[----:B0-----:R-:W-:-:S03]  /*0320*/  IMAD.WIDE.U32 R6, R4, c[0x0][0x178], R2 ;  /* 0x00005e0004067a25 */ /* 0x001fc600078e0002 */
[----:B------:R-:W-:Y:S01]  /*0330*/  IADD3.X R10, R15, R11, R12, P0, !PT ;  /* 0x0000000b0f0a7210 */ /* 0x000fe200007fe40c */
[----:B------:R-:W-:Y:S01]  /*0340*/  IMAD R11, R4, c[0x0][0x17c], R5 ;  /* 0x00005f00040b7a24 */ /* 0x000fe200078e0205 */
[C---:B------:R-:W-:Y:S02]  /*0350*/  ISETP.GE.U32.AND P0, PT, R6.reuse, R8, PT ;  /* 0x000000080600720c */ /* 0x040fe40003f06070 */
[----:B------:R-:W-:Y:S01]  /*0360*/  LEA R17, P1, R6, c[0x0][0x168], 0x2 ;  /* 0x00005a0006117a11 */ /* 0x000fe200078210ff */
[----:B------:R-:W-:Y:S01]  /*0370*/  IMAD R4, R10, c[0x0][0x178], RZ ;  /* 0x00005e000a047a24 */ /* 0x000fe200078e02ff */
[----:B------:R-:W-:Y:S01]  /*0380*/  IADD3 R5, R9, R11, RZ ;  /* 0x0000000b09057210 */ /* 0x000fe20007ffe0ff */
[----:B------:R-:W-:Y:S02]  /*0390*/  IMAD.IADD R9, R11, 0x1, R7 ;  /* 0x000000010b097824 */ /* 0x000fe400078e0207 */
[----:B------:R-:W-:-:S03]  /*03a0*/  IMAD.WIDE.U32 R10, R13, c[0x0][0x178], R2 ;  /* 0x00005e000d0a7a25 */ /* 0x000fc600078e0002 */
[----:B------:R-:W-:Y:S01]  /*03b0*/  ISETP.GE.AND.EX P0, PT, R9, R5, PT, P0 ;  /* 0x000000050900720c */ /* 0x000fe20003f06300 */
[----:B------:R-:W-:Y:S01]  /*03c0*/  IMAD R7, R13, c[0x0][0x17c], R4 ;  /* 0x00005f000d077a24 */ /* 0x000fe200078e0204 */
[----:B------:R-:W-:Y:S02]  /*03d0*/  LEA R15, P3, R10, c[0x0][0x168], 0x2 ;  /* 0x00005a000a0f7a11 */ /* 0x000fe400078610ff */
[----:B------:R-:W-:Y:S01]  /*03e0*/  LEA R4, P2, R8, c[0x0][0x168], 0x2 ;  /* 0x00005a0008047a11 */ /* 0x000fe200078410ff */
[----:B------:R-:W-:Y:S01]  /*03f0*/  IMAD.IADD R7, R11, 0x1, R7 ;  /* 0x000000010b077824 */ /* 0x000fe200078e0207 */
[----:B------:R-:W-:Y:S02]  /*0400*/  LEA.HI.X R14, R6, c[0x0][0x16c], R9, 0x2, P1 ;  /* 0x00005b00060e7a11 */ /* 0x000fe400008f1409 */
[----:B------:R-:W-:Y:S02]  /*0410*/  LEA.HI.X R5, R8, c[0x0][0x16c], R5, 0x2, P2 ;  /* 0x00005b0008057a11 */ /* 0x000fe400010f1405 */
[----:B------:R-:W-:-:S02]  /*0420*/  LEA.HI.X R7, R10, c[0x0][0x16c], R7, 0x2, P3 ;  /* 0x00005b000a077a11 */ /* 0x000fc400018f1407 */
[----:B------:R-:W-:Y:S01]  /*0430*/  MOV R10, RZ ;  /* 0x000000ff000a7202 */ /* 0x000fe20000000f00 */
[----:B------:R-:W-:Y:S05]  /*0440*/  @P0 BRA `(.L_x_402) ;  /* 0x000001b000000947 */ /* 0x000fea0003800000 */
[----:B------:R-:W-:Y:S02]  /*0450*/  IMAD.MOV.U32 R9, RZ, RZ, c[0x0][0x0] ;  /* 0x00000000ff097624 */ /* 0x000fe400078e00ff */
[----:B------:R-:W-:-:S03]  /*0460*/  IMAD.MOV.U32 R10, RZ, RZ, RZ ;  /* 0x000000ffff0a7224 */ /* 0x000fc600078e00ff */
[----:B------:R-:W-:Y:S02]  /*0470*/  SHF.R.S32.HI R6, RZ, 0x1f, R9 ;  /* 0x0000001fff067819 */ /* 0x000fe40000011409 */
[C---:B------:R-:W-:Y:S02]  /*0480*/  SHF.L.U32 R12, R9.reuse, 0x2, RZ ;  /* 0x00000002090c7819 */ /* 0x040fe400000006ff */
[----:B------:R-:W-:Y:S02]  /*0490*/  SHF.L.U64.HI R13, R9, 0x2, R6 ;  /* 0x00000002090d7819 */ /* 0x000fe40000010206 */
.L_x_405:
[----:B------:R-:W-:Y:S01]  /*04a0*/  IMAD.MOV.U32 R6, RZ, RZ, R15 ;  /* 0x000000ffff067224 */ /* 0x000fe200078e000f */
[----:B------:R-:W-:Y:S01]  /*04b0*/  MOV R9, R14 ;  /* 0x0000000e00097202 */ /* 0x000fe20000000f00 */
[----:B------:R-:W-:-:S04]  /*04c0*/  IMAD.MOV.U32 R8, RZ, RZ, R17 ;  /* 0x000000ffff087224 */ /* 0x000fc800078e0011 */
[----:B------:R-:W2:Y:S04]  /*04d0*/  LDG.E R6, [R6.64] ;  /* 0x0000000606067981 */ /* 0x000ea8000c1e1900 */
[----:B------:R-:W2:Y:S01]  /*04e0*/  LDG.E R9, [R8.64] ;  /* 0x0000000608097981 */ /* 0x000ea2000c1e1900 */
[-C--:B------:R-:W-:Y:S01]  /*04f0*/  IADD3 R17, P0, R17, R12.reuse, RZ ;  /* 0x0000000c11117210 */ /* 0x080fe20007f1e0ff */
[----:B------:R-:W-:Y:S01]  /*0500*/  BSSY B1, `(.L_x_403) ;  /* 0x000000d000017945 */ /* 0x000fe20003800000 */
[----:B------:R-:W-:Y:S01]  /*0510*/  IMAD.MOV.U32 R16, RZ, RZ, R10 ;  /* 0x000000ffff107224 */ /* 0x000fe200078e000a */
[----:B------:R-:W-:Y:S02]  /*0520*/  IADD3 R15, P1, R15, R12, RZ ;  /* 0x0000000c0f0f7210 */ /* 0x000fe40007f3e0ff */
[----:B------:R-:W-:Y:S01]  /*0530*/  IMAD.X R14, R14, 0x1, R13, P0 ;  /* 0x000000010e0e7824 */ /* 0x000fe200000e060d */
[----:B------:R-:W-:-:S04]  /*0540*/  ISETP.GE.U32.AND P0, PT, R17, R4, PT ;  /* 0x000000041100720c */ /* 0x000fc80003f06070 */
[----:B------:R-:W-:Y:S01]  /*0550*/  ISETP.GE.U32.AND.EX P0, PT, R14, R5, PT, P0 ;  /* 0x000000050e00720c */ /* 0x000fe20003f06100 */
[----:B--2---:R-:W-:-:S04]  /*0560*/  FADD.FTZ R11, -R6, R9 ;  /* 0x00000009060b7221 */ /* 0x004fc80000010100 */
[C---:B------:R-:W-:Y:S01]  /*0570*/  FADD.FTZ R10, |R11|.reuse, -RZ ;  /* 0x800000ff0b0a7221 */ /* 0x040fe20000010200 */
[----:B------:R-:W-:-:S13]  /*0580*/  FSETP.NAN.FTZ.AND P2, PT, |R11|, |R11|, PT ;  /* 0x4000000b0b00720b */ /* 0x000fda0003f58200 */
[----:B------:R-:W-:Y:S05]  /*0590*/  @P2 BRA `(.L_x_404) ;  /* 0x0000003000002947 */ /* 0x000fea0003800000 */
[----:B------:R-:W-:Y:S02]  /*05a0*/  FSETP.NEU.FTZ.AND P2, PT, R10, RZ, PT ;  /* 0x000000ff0a00720b */ /* 0x000fe40003f5d000 */
[----:B------:R-:W-:-:S11]  /*05b0*/  MOV R10, R16 ;  /* 0x00000010000a7202 */ /* 0x000fd60000000f00 */
[----:B------:R-:W-:Y:S02]  /*05c0*/  @P2 FADD.FTZ R10, R16, 1 ;  /* 0x3f800000100a2421 */ /* 0x000fe40000010000 */
.L_x_404:
[----:B------:R-:W-:Y:S05]  /*05d0*/  BSYNC B1 ;  /* 0x0000000000017941 */ /* 0x000fea0003800000 */
.L_x_403:
[----:B------:R-:W-:Y:S01]  /*05e0*/  IMAD.X R7, R7, 0x1, R13, P1 ;  /* 0x0000000107077824 */ /* 0x000fe200008e060d */
[----:B------:R-:W-:Y:S05]  /*05f0*/  @!P0 BRA `(.L_x_405) ;  /* 0xfffffea000008947 */ /* 0x000fea000383ffff */
.L_x_402:
[----:B------:R-:W-:Y:S05]  /*0600*/  BSYNC B0 ;  /* 0x0000000000007941 */ /* 0x000fea0003800000 */
.L_x_401:
        /* <DEDUP_REMOVED lines=14> */
[----:B0-----:R-:W-:-:S05]  /*06f0*/  FADD.FTZ R4, R5, R4 ;  /* 0x0000000405047221 */ /* 0x001fca0000010000 */
[----:B------:R-:W0:Y:S02]  /*0700*/  SHFL.DOWN PT, R7, R4, 0x4, 0x1f ;  /* 0x08801f0004077f89 */ /* 0x000e2400000e0000 */
[----:B0-----:R-:W-:Y:S01]  /*0710*/  FADD.FTZ R7, R4, R7 ;  /* 0x0000000704077221 */ /* 0x001fe20000010000 */
[----:B------:R-:W-:-:S04]  /*0720*/  IADD3 R4, R2, 0x1f, RZ ;  /* 0x0000001f02047810 */ /* 0x000fc80007ffe0ff */
[----:B------:R-:W0:Y:S02]  /*0730*/  SHFL.DOWN PT, R6, R7, 0x2, 0x1f ;  /* 0x08401f0007067f89 */ /* 0x000e2400000e0000 */
[----:B0-----:R-:W-:Y:S01]  /*0740*/  FADD.FTZ R6, R7, R6 ;  /* 0x0000000607067221 */ /* 0x001fe20000010000 */
[----:B------:R-:W-:-:S04]  /*0750*/  HFMA2.MMA R7, -RZ, RZ, 0, 0 ;  /* 0x00000000ff077435 */ /* 0x000fc800000001ff */
        /* <DEDUP_REMOVED lines=9> */
.L_x_410:
        /* <DEDUP_REMOVED lines=9> */
.L_x_411:
[----:B--2---:R-:W-:Y:S02]  /*0880*/  FADD.FTZ R7, R7, R6 ;  /* 0x0000000607077221 */ /* 0x004fe40000010000 */
.L_x_407:
[----:B------:R-:W-:Y:S05]  /*0890*/  BSYNC B0 ;  /* 0x0000000000007941 */ /* 0x000fea0003800000 */
.L_x_406:
[----:B------:R-:W-:-:S13]  /*08a0*/  ISETP.NE.AND P0, PT, R2, RZ, PT ;  /* 0x000000ff0200720c */ /* 0x000fda0003f05270 */
[----:B------:R-:W-:Y:S05]  /*08b0*/  @P0 EXIT ;  /* 0x000000000000094d */ /* 0x000fea0003800000 */
[----:B------:R-:W-:-:S04]  /*08c0*/  IMAD.MOV.U32 R3, RZ, RZ, 0x4 ;  /* 0x00000004ff037424 */ /* 0x000fc800078e00ff */
[----:B------:R-:W-:-:S05]  /*08d0*/  IMAD.WIDE.U32 R2, R0, R3, c[0x0][0x160] ;  /* 0x0000580000027625 */ /* 0x000fca00078e0003 */
[----:B-1----:R-:W-:Y:S01]  /*08e0*/  STG.E [R2.64], R7 ;  /* 0x0000000702007986 */ /* 0x002fe2000c101906 */
[----:B------:R-:W-:Y:S05]  /*08f0*/  EXIT ;  /* 0x000000000000794d */ /* 0x000fea0003800000 */
.L_x_408:
[----:B-1----:R-:W-:Y:S01]  /*0900*/  IMAD.MOV.U32 R6, RZ, RZ, R7 ;  /* 0x000000ffff067224 */ /* 0x002fe200078e0007 */
[----:B0-----:R-:W-:Y:S01]  /*0910*/  MOV R9, 0x10 ;  /* 0x0000001000097802 */ /* 0x001fe20000000f00 */
[----:B------:R-:W-:Y:S01]  /*0920*/  IMAD.MOV.U32 R8, RZ, RZ, 0x1f ;  /* 0x0000001fff087424 */ /* 0x000fe200078e00ff */
[----:B------:R-:W-:Y:S01]  /*0930*/  MOV R4, 0x960 ;  /* 0x0000096000047802 */ /* 0x000fe20000000f00 */
[----:B------:R-:W-:Y:S02]  /*0940*/  IMAD.MOV.U32 R11, RZ, RZ, -0x1 ;  /* 0xffffffffff0b7424 */ /* 0x000fe400078e00ff */
[----:B------:R-:W-:Y:S05]  /*0950*/  CALL.REL.NOINC `($__internal_33_$__cuda_sm70_shflsync_down_p) ;  /* 0x0000042000007944 */ /* 0x000fea0003c00000 */
[----:B-1----:R-:W-:Y:S01]  /*0960*/  MOV R4, R8 ;  /* 0x0000000800047202 */ /* 0x002fe20000000f00 */
[----:B0-----:R-:W-:Y:S05]  /*0970*/  BRA `(.L_x_410) ;  /* 0xfffffe7000007947 */ /* 0x001fea000383ffff */
.L_x_409:
[----:B0-----:R-:W-:Y:S01]  /*0980*/  HFMA2.MMA R8, -RZ, RZ, 0, 1.847743988037109375e-06 ;  /* 0x0000001fff087435 */ /* 0x001fe200000001ff */
[----:B------:R-:W-:Y:S01]  /*0990*/  IMAD.MOV.U32 R6, RZ, RZ, R13 ;  /* 0x000000ffff067224 */ /* 0x000fe200078e000d */
[----:B------:R-:W-:Y:S01]  /*09a0*/  MOV R4, 0x9e0 ;  /* 0x000009e000047802 */ /* 0x000fe20000000f00 */
[----:B------:R-:W-:Y:S02]  /*09b0*/  IMAD.MOV.U32 R9, RZ, RZ, 0x8 ;  /* 0x00000008ff097424 */ /* 0x000fe400078e00ff */
[----:B------:R-:W-:-:S02]  /*09c0*/  IMAD.MOV.U32 R11, RZ, RZ, -0x1 ;  /* 0xffffffffff0b7424 */ /* 0x000fc400078e00ff */
[----:B-1----:R-:W-:Y:S05]  /*09d0*/  CALL.REL.NOINC `($__internal_33_$__cuda_sm70_shflsync_down_p) ;  /* 0x000003a000007944 */ /* 0x002fea0003c00000 */
[----:B01----:R-:W-:Y:S01]  /*09e0*/  FADD.FTZ R6, R13, R8 ;  /* 0x000000080d067221 */ /* 0x003fe20000010000 */
[----:B------:R-:W-:Y:S01]  /*09f0*/  MOV R8, 0x1f ;  /* 0x0000001f00087802 */ /* 0x000fe20000000f00 */
[----:B------:R-:W-:Y:S01]  /*0a00*/  IMAD.MOV.U32 R9, RZ, RZ, 0x4 ;  /* 0x00000004ff097424 */ /* 0x000fe200078e00ff */
[----:B------:R-:W-:Y:S01]  /*0a10*/  MOV R4, 0xa40 ;  /* 0x00000a4000047802 */ /* 0x000fe20000000f00 */
[----:B------:R-:W-:-:S02]  /*0a20*/  IMAD.MOV.U32 R11, RZ, RZ, -0x1 ;  /* 0xffffffffff0b7424 */ /* 0x000fc400078e00ff */
[----:B------:R-:W-:Y:S05]  /*0a30*/  CALL.REL.NOINC `($__internal_33_$__cuda_sm70_shflsync_down_p) ;  /* 0x0000034000007944 */ /* 0x000fea0003c00000 */
[----:B01----:R-:W-:Y:S01]  /*0a40*/  FADD.FTZ R6, R6, R8 ;  /* 0x0000000806067221 */ /* 0x003fe20000010000 */
[----:B------:R-:W-:Y:S01]  /*0a50*/  HFMA2.MMA R8, -RZ, RZ, 0, 1.847743988037109375e-06 ;  /* 0x0000001fff087435 */ /* 0x000fe200000001ff */
[----:B------:R-:W-:Y:S01]  /*0a60*/  IMAD.MOV.U32 R9, RZ, RZ, 0x2 ;  /* 0x00000002ff097424 */ /* 0x000fe200078e00ff */
[----:B------:R-:W-:Y:S01]  /*0a70*/  MOV R4, 0xaa0 ;  /* 0x00000aa000047802 */ /* 0x000fe20000000f00 */
[----:B------:R-:W-:-:S03]  /*0a80*/  IMAD.MOV.U32 R11, RZ, RZ, -0x1 ;  /* 0xffffffffff0b7424 */ /* 0x000fc600078e00ff */
[----:B------:R-:W-:Y:S05]  /*0a90*/  CALL.REL.NOINC `($__internal_33_$__cuda_sm70_shflsync_down_p) ;  /* 0x000002e000007944 */ /* 0x000fea0003c00000 */
[----:B01----:R-:W-:Y:S01]  /*0aa0*/  FADD.FTZ R6, R6, R8 ;  /* 0x0000000806067221 */ /* 0x003fe20000010000 */
[----:B------:R-:W-:Y:S01]  /*0ab0*/  MOV R8, 0x1f ;  /* 0x0000001f00087802 */ /* 0x000fe20000000f00 */
[----:B------:R-:W-:Y:S01]  /*0ac0*/  IMAD.MOV.U32 R9, RZ, RZ, 0x1 ;  /* 0x00000001ff097424 */ /* 0x000fe200078e00ff */
[----:B------:R-:W-:Y:S01]  /*0ad0*/  MOV R4, 0xb00 ;  /* 0x00000b0000047802 */ /* 0x000fe20000000f00 */
[----:B------:R-:W-:-:S02]  /*0ae0*/  IMAD.MOV.U32 R11, RZ, RZ, -0x1 ;  /* 0xffffffffff0b7424 */ /* 0x000fc400078e00ff */
[----:B------:R-:W-:Y:S05]  /*0af0*/  CALL.REL.NOINC `($__internal_33_$__cuda_sm70_shflsync_down_p) ;  /* 0x0000028000007944 */ /* 0x000fea0003c00000 */
[----:B-1----:R-:W-:Y:S01]  /*0b00*/  IMAD.MOV.U32 R7, RZ, RZ, R8 ;  /* 0x000000ffff077224 */ /* 0x002fe200078e0008 */
[----:B0-----:R-:W-:Y:S05]  /*0b10*/  BRA `(.L_x_411) ;  /* 0xfffffd6000007947 */ /* 0x001fea000383ffff */
        .weak           $__internal_32_$__cuda_sm20_dsqrt_rn_f64_mediumpath_v1
        .type           $__internal_32_$__cuda_sm20_dsqrt_rn_f64_mediumpath_v1,@function
        .size           $__internal_32_$__cuda_sm20_dsqrt_rn_f64_mediumpath_v1,($__internal_33_$__cuda_sm70_shflsync_down_p - $__internal_32_$__cuda_sm20_dsqrt_rn_f64_mediumpath_v1)
$__internal_32_$__cuda_sm20_dsqrt_rn_f64_mediumpath_v1:
[----:B------:R-:W-:Y:S02]  /*0b20*/  ISETP.GE.U32.AND P0, PT, R6, -0x3400000, PT ;  /* 0xfcc000000600780c */ /* 0x000fe40003f06070 */
        /* <DEDUP_REMOVED lines=10> */
.L_x_412:
        /* <DEDUP_REMOVED lines=24> */
.L_x_414:
[----:B------:R0:W1:-:S04]  /*0d50*/  DADD R6, R4, R4 ;  /* 0x0000000004067229 */ /* 0x0000480000000004 */
.L_x_413:
[----:B------:R-:W-:-:S04]  /*0d60*/  IMAD.MOV.U32 R3, RZ, RZ, 0x0 ;  /* 0x00000000ff037424 */ /* 0x000fc800078e00ff */
[----:B------:R-:W-:Y:S05]  /*0d70*/  RET.REL.NODEC R2 `(_ZN2at6native55_GLOBAL__N__6c1c77d0_17_DistanceKernel_cu_7dd49032_311422pdist_kernel_cuda_implIfNS1_5distsIfE4zeroEEEvPT_PKS6_llS6_dd) ;  /* 0xfffff28002007950 */ /* 0x000fea0003c3ffff */
        .weak           $__internal_33_$__cuda_sm70_shflsync_down_p
        .type           $__internal_33_$__cuda_sm70_shflsync_down_p,@function
        .size           $__internal_33_$__cuda_sm70_shflsync_down_p,(.L_x_790 - $__internal_33_$__cuda_sm70_shflsync_down_p)
$__internal_33_$__cuda_sm70_shflsync_down_p:
[----:B------:R-:W-:Y:S01]  /*0d80*/  MOV R5, 0x0 ;  /* 0x0000000000057802 */ /* 0x000fe20000000f00 */
[----:B------:R-:W-:Y:S04]  /*0d90*/  WARPSYNC R11 ;  /* 0x0000000b00007348 */ /* 0x000fe80003800000 */
[----:B------:R0:W1:Y:S01]  /*0da0*/  SHFL.DOWN PT, R8, R6, R9, R8 ;  /* 0x0800000906087389 */ /* 0x00006200000e0008 */
[----:B------:R-:W-:Y:S05]  /*0db0*/  RET.REL.NODEC R4 `(_ZN2at6native55_GLOBAL__N__6c1c77d0_17_DistanceKernel_cu_7dd49032_311422pdist_kernel_cuda_implIfNS1_5distsIfE4zeroEEEvPT_PKS6_llS6_dd) ;  /* 0xfffff24004007950 */ /* 0x000fea0003c3ffff */
.L_x_415:
        /* <DEDUP_REMOVED lines=12> */
.L_x_790:


//--------------------- .text._ZN2at6native55_GLOBAL__N__6c1c77d0_17_DistanceKernel_cu_7dd49032_311422pdist_kernel_cuda_implIfNS1_5distsIfE1pEEEvPT_PKS6_llS6_dd --------------------------
	.section	.text._ZN2at6native55_GLOBAL__N__6c1c77d0_17_DistanceKernel_cu_7dd49032_311422pdist_kernel_cuda_implIfNS1_5distsIfE1pEEEvPT_PKS6_llS6_dd,"ax",@progbits
	.sectioninfo	@"SHI_REGISTERS=20"
	.align	128
.text._ZN2at6native55_GLOBAL__N__6c1c77d0_17_DistanceKernel_cu_7dd49032_311422pdist_kernel_cuda_implIfNS1_5distsIfE1pEEEvPT_PKS6_llS6_dd:
        .type           _ZN2at6native55_GLOBAL__N__6c1c77d0_17_DistanceKernel_cu_7dd49032_311422pdist_kernel_cuda_implIfNS1_5distsIfE1pEEEvPT_PKS6_llS6_dd,@function
        .size           _ZN2at6native55_GLOBAL__N__6c1c77d0_17_DistanceKernel_cu_7dd49032_311422pdist_kernel_cuda_implIfNS1_5distsIfE1pEEEvPT_PKS6_llS6_dd,(.L_x_793 - _ZN2at6native55_GLOBAL__N__6c1c77d0_17_DistanceKernel_cu_7dd49032_311422pdist_kernel_cuda_implIfNS1_5distsIfE1pEEEvPT_PKS6_llS6_dd)
        .other          _ZN2at6native55_GLOBAL__N__6c1c77d0_17_DistanceKernel_cu_7dd49032_311422pdist_kernel_cuda_implIfNS1_5distsIfE1pEEEvPT_PKS6_llS6_dd,@"STO_CUDA_ENTRY STV_DEFAULT"
_ZN2at6native55_GLOBAL__N__6c1c77d0_17_DistanceKernel_cu_7dd49032_311422pdist_kernel_cuda_implIfNS1_5distsIfE1pEEEvPT_PKS6_llS6_dd:
        /* <DEDUP_REMOVED lines=21> */
[----:B-1----:R-:W-:-:S05]  /*0150*/  MOV R2, 0x170 ;  /* 0x0000017000027802 */ /* 0x002fca0000000f00 */
[----:B0-----:R-:W-:Y:S05]  /*0160*/  CALL.REL.NOINC `($__internal_34_$__cuda_sm20_dsqrt_rn_f64_mediumpath_v1) ;  /* 0x0000099000007944 */ /* 0x001fea0003c00000 */
[----:B-1----:R-:W-:Y:S01]  /*0170*/  IMAD.MOV.U32 R2, RZ, RZ, R6 ;  /* 0x000000ffff027224 */ /* 0x002fe200078e0006 */
[----:B------:R-:W-:-:S06]  /*0180*/  MOV R3, R7 ;  /* 0x0000000700037202 */ /* 0x000fcc0000000f00 */
.L_x_416:
[----:B01----:R0:W1:Y:S01]  /*0190*/  DADD R12, -R2, c[0x0][0x188] ;  /* 0x00006200020c7629 */ /* 0x0030620000000100 */
[----:B------:R-:W2:Y:S01]  /*01a0*/  S2R R4, SR_TID.X ;  /* 0x0000000000047919 */ /* 0x000ea20000002100 */
[----:B0-----:R-:W-:Y:S01]  /*01b0*/  IMAD.MOV.U32 R3, RZ, RZ, c[0x0][0x178] ;  /* 0x00005e00ff037624 */ /* 0x001fe200078e00ff */
[----:B------:R-:W-:Y:S01]  /*01c0*/  ULDC.64 UR6, c[0x0][0x118] ;  /* 0x0000460000067ab9 */ /* 0x000fe20000000a00 */
[----:B------:R-:W-:Y:S01]  /*01d0*/  IMAD.MOV.U32 R5, RZ, RZ, RZ ;  /* 0x000000ffff057224 */ /* 0x000fe200078e00ff */
[----:B------:R-:W-:Y:S01]  /*01e0*/  BSSY B0, `(.L_x_417) ;  /* 0x000003c000007945 */ /* 0x000fe20003800000 */
[----:B------:R-:W-:-:S04]  /*01f0*/  IMAD.MOV.U32 R8, RZ, RZ, RZ ;  /* 0x000000ffff087224 */ /* 0x000fc800078e00ff */
[----:B-1----:R-:W0:Y:S02]  /*0200*/  F2I.S64.F64.TRUNC R12, R12 ;  /* 0x0000000c000c7311 */ /* 0x002e24000030d900 */
[----:B0-----:R-:W-:Y:S02]  /*0210*/  IMAD R9, R13, c[0x0][0x178], RZ ;  /* 0x00005e000d097a24 */ /* 0x001fe400078e02ff */
[----:B------:R-:W-:-:S04]  /*0220*/  IMAD.WIDE.U32 R2, R12, R3, c[0x0][0x178] ;  /* 0x00005e000c027625 */ /* 0x000fc800078e0003 */
[C---:B------:R-:W-:Y:S02]  /*0230*/  IMAD R11, R12.reuse, c[0x0][0x17c], R9 ;  /* 0x00005f000c0b7a24 */ /* 0x040fe400078e0209 */
[----:B--2---:R-:W-:-:S03]  /*0240*/  IMAD.WIDE.U32 R6, R12, c[0x0][0x178], R4 ;  /* 0x00005e000c067a25 */ /* 0x004fc600078e0004 */
[----:B------:R-:W-:Y:S01]  /*0250*/  IADD3 R9, R3, R11, RZ ;  /* 0x0000000b03097210 */ /* 0x000fe20007ffe0ff */
[----:B------:R-:W-:Y:S01]  /*0260*/  IMAD.IADD R11, R11, 0x1, R7 ;  /* 0x000000010b0b7824 */ /* 0x000fe200078e0207 */
[----:B------:R-:W-:-:S04]  /*0270*/  ISETP.GE.U32.AND P0, PT, R6, R2, PT ;  /* 0x000000020600720c */ /* 0x000fc80003f06070 */
[----:B------:R-:W-:-:S13]  /*0280*/  ISETP.GE.AND.EX P0, PT, R11, R9, PT, P0 ;  /* 0x000000090b00720c */ /* 0x000fda0003f06300 */
[----:B------:R-:W-:Y:S05]  /*0290*/  @P0 BRA `(.L_x_418) ;  /* 0x0000030000000947 */ /* 0x000fea0003800000 */
[-C--:B------:R-:W-:Y:S01]  /*02a0*/  IMAD R3, R13, R12.reuse, RZ ;  /* 0x0000000c0d037224 */ /* 0x080fe200078e02ff */
[--C-:B------:R-:W-:Y:S01]  /*02b0*/  IADD3 R14, P1, P2, R0, 0x1, R12.reuse ;  /* 0x00000001000e7810 */ /* 0x100fe20007a3e00c */
[CC--:B------:R-:W-:Y:S01]  /*02c0*/  IMAD.WIDE.U32 R16, R12.reuse, R12.reuse, R12 ;  /* 0x0000000c0c107225 */ /* 0x0c0fe200078e000c */
[----:B------:R-:W-:Y:S02]  /*02d0*/  IADD3 R10, P0, RZ, -R12, RZ ;  /* 0x8000000cff0a7210 */ /* 0x000fe40007f1e0ff */
[----:B------:R-:W-:Y:S01]  /*02e0*/  IADD3.X R15, RZ, RZ, R13, P1, P2 ;  /* 0x000000ffff0f7210 */ /* 0x000fe20000fe440d */
[----:B------:R-:W-:Y:S02]  /*02f0*/  IMAD R3, R12, R13, R3 ;  /* 0x0000000d0c037224 */ /* 0x000fe400078e0203 */
[----:B------:R-:W-:-:S03]  /*0300*/  IMAD.X R12, RZ, RZ, ~R13, P0 ;  /* 0x000000ffff0c7224 */ /* 0x000fc600000e0e0d */
[----:B------:R-:W-:Y:S02]  /*0310*/  IADD3 R7, R17, R3, RZ ;  /* 0x0000000311077210 */ /* 0x000fe40007ffe0ff */
[----:B------:R-:W-:Y:S02]  /*0320*/  MOV R17, c[0x0][0x0] ;  /* 0x0000000000117a02 */ /* 0x000fe40000000f00 */
[----:B------:R-:W-:-:S05]  /*0330*/  LEA.HI R3, P1, R7, R16, RZ, 0x1 ;  /* 0x0000001007037211 */ /* 0x000fca00078308ff */
        /* <DEDUP_REMOVED lines=8> */
[----:B------:R-:W-:Y:S01]  /*03c0*/  IADD3.X R12, R7, R13, R10, P0, !PT ;  /* 0x0000000d070c7210 */ /* 0x000fe200007fe40a */
[----:B------:R-:W-:-:S04]  /*03d0*/  IMAD.WIDE.U32 R14, R3, c[0x0][0x178], R4 ;  /* 0x00005e00030e7a25 */ /* 0x000fc800078e0004 */
[----:B------:R-:W-:Y:S01]  /*03e0*/  IMAD R12, R12, c[0x0][0x178], RZ ;  /* 0x00005e000c0c7a24 */ /* 0x000fe200078e02ff */
[----:B------:R-:W-:-:S03]  /*03f0*/  LEA R10, P1, R14, c[0x0][0x168], 0x2 ;  /* 0x00005a000e0a7a11 */ /* 0x000fc600078210ff */
[----:B------:R-:W-:Y:S01]  /*0400*/  IMAD R7, R3, c[0x0][0x17c], R12 ;  /* 0x00005f0003077a24 */ /* 0x000fe200078e020c */
[----:B------:R-:W-:Y:S02]  /*0410*/  LEA R12, P0, R6, c[0x0][0x168], 0x2 ;  /* 0x00005a00060c7a11 */ /* 0x000fe400078010ff */
[----:B------:R-:W-:Y:S01]  /*0420*/  LEA R3, P2, R2, c[0x0][0x168], 0x2 ;  /* 0x00005a0002037a11 */ /* 0x000fe200078410ff */
[----:B------:R-:W-:Y:S01]  /*0430*/  IMAD.IADD R7, R15, 0x1, R7 ;  /* 0x000000010f077824 */ /* 0x000fe200078e0207 */
[----:B------:R-:W-:Y:S02]  /*0440*/  LEA.HI.X R13, R6, c[0x0][0x16c], R11, 0x2, P0 ;  /* 0x00005b00060d7a11 */ /* 0x000fe400000f140b */
[----:B------:R-:W-:Y:S02]  /*0450*/  SHF.R.S32.HI R6, RZ, 0x1f, R17 ;  /* 0x0000001fff067819 */ /* 0x000fe40000011411 */
[----:B------:R-:W-:Y:S02]  /*0460*/  LEA.HI.X R7, R14, c[0x0][0x16c], R7, 0x2, P1 ;  /* 0x00005b000e077a11 */ /* 0x000fe400008f1407 */
[----:B------:R-:W-:-:S02]  /*0470*/  LEA.HI.X R16, R2, c[0x0][0x16c], R9, 0x2, P2 ;  /* 0x00005b0002107a11 */ /* 0x000fc400010f1409 */
[C---:B------:R-:W-:Y:S02]  /*0480*/  SHF.L.U64.HI R14, R17.reuse, 0x2, R6 ;  /* 0x00000002110e7819 */ /* 0x040fe40000010206 */
[----:B------:R-:W-:Y:S02]  /*0490*/  SHF.L.U32 R11, R17, 0x2, RZ ;  /* 0x00000002110b7819 */ /* 0x000fe400000006ff */
.L_x_419:
[----:B------:R-:W-:Y:S01]  /*04a0*/  IMAD.MOV.U32 R6, RZ, RZ, R10 ;  /* 0x000000ffff067224 */ /* 0x000fe200078e000a */
[----:B------:R0:W2:Y:S04]  /*04b0*/  LDG.E R9, [R12.64] ;  /* 0x000000060c097981 */ /* 0x0000a8000c1e1900 */
[----:B------:R1:W2:Y:S01]  /*04c0*/  LDG.E R2, [R6.64] ;  /* 0x0000000606027981 */ /* 0x0002a2000c1e1900 */
[----:B0-----:R-:W-:-:S05]  /*04d0*/  IADD3 R12, P0, R12, R11, RZ ;  /* 0x0000000b0c0c7210 */ /* 0x001fca0007f1e0ff */
[----:B------:R-:W-:Y:S01]  /*04e0*/  IMAD.X R13, R13, 0x1, R14, P0 ;  /* 0x000000010d0d7824 */ /* 0x000fe200000e060e */
[----:B------:R-:W-:-:S04]  /*04f0*/  ISETP.GE.U32.AND P0, PT, R12, R3, PT ;  /* 0x000000030c00720c */ /* 0x000fc80003f06070 */
[----:B------:R-:W-:Y:S02]  /*0500*/  ISETP.GE.U32.AND.EX P0, PT, R13, R16, PT, P0 ;  /* 0x000000100d00720c */ /* 0x000fe40003f06100 */
[----:B------:R-:W-:-:S04]  /*0510*/  IADD3 R10, P1, R10, R11, RZ ;  /* 0x0000000b0a0a7210 */ /* 0x000fc80007f3e0ff */
[----:B-1----:R-:W-:Y:S01]  /*0520*/  IADD3.X R7, R7, R14, RZ, P1, !PT ;  /* 0x0000000e07077210 */ /* 0x002fe20000ffe4ff */
[----:B--2---:R-:W-:-:S04]  /*0530*/  FADD.FTZ R2, -R2, R9 ;  /* 0x0000000902027221 */ /* 0x004fc80000010100 */
[----:B------:R-:W-:-:S06]  /*0540*/  FADD.FTZ R2, |R2|, -RZ ;  /* 0x800000ff02027221 */ /* 0x000fcc0000010200 */
[----:B------:R-:W0:Y:S02]  /*0550*/  MUFU.LG2 R2, R2 ;  /* 0x0000000200027308 */ /* 0x000e240000000c00 */
[----:B0-----:R-:W-:-:S06]  /*0560*/  FMUL.FTZ R9, R2, c[0x0][0x180] ;  /* 0x0000600002097a20 */ /* 0x001fcc0000410000 */
[----:B------:R-:W0:Y:S02]  /*0570*/  MUFU.EX2 R9, R9 ;  /* 0x0000000900097308 */ /* 0x000e240000000800 */
[----:B0-----:R-:W-:Y:S01]  /*0580*/  FADD.FTZ R8, R9, R8 ;  /* 0x0000000809087221 */ /* 0x001fe20000010000 */
[----:B------:R-:W-:Y:S05]  /*0590*/  @!P0 BRA `(.L_x_419) ;  /* 0xffffff0000008947 */ /* 0x000fea000383ffff */
.L_x_418:
[----:B------:R-:W-:Y:S05]  /*05a0*/  BSYNC B0 ;  /* 0x0000000000007941 */ /* 0x000fea0003800000 */
.L_x_417:
        /* <DEDUP_REMOVED lines=30> */
.L_x_424:
        /* <DEDUP_REMOVED lines=9> */
.L_x_425:
[----:B--2---:R-:W-:Y:S02]  /*0820*/  FADD.FTZ R7, R7, R6 ;  /* 0x0000000607077221 */ /* 0x004fe40000010000 */
.L_x_421:
[----:B------:R-:W-:Y:S05]  /*0830*/  BSYNC B0 ;  /* 0x0000000000007941 */ /* 0x000fea0003800000 */
.L_x_420:
[----:B------:R-:W-:-:S13]  /*0840*/  ISETP.NE.AND P0, PT, R4, RZ, PT ;  /* 0x000000ff0400720c */ /* 0x000fda0003f05270 */
[----:B------:R-:W-:Y:S05]  /*0850*/  @P0 EXIT ;  /* 0x000000000000094d */ /* 0x000fea0003800000 */
[----:B-1----:R-:W-:Y:S08]  /*0860*/  MUFU.LG2 R7, R7 ;  /* 0x0000000700077308 */ /* 0x002ff00000000c00 */
[----:B------:R-:W1:Y:S02]  /*0870*/  MUFU.RCP R2, c[0x0][0x180] ;  /* 0x0000600000027b08 */ /* 0x000e640000001000 */
[----:B-1----:R-:W-:Y:S01]  /*0880*/  FMUL.FTZ R4, R2, R7 ;  /* 0x0000000702047220 */ /* 0x002fe20000410000 */
[----:B------:R-:W-:-:S05]  /*0890*/  LEA R2, P0, R0, c[0x0][0x160], 0x2 ;  /* 0x0000580000027a11 */ /* 0x000fca00078010ff */
[----:B------:R-:W1:Y:S01]  /*08a0*/  MUFU.EX2 R5, R4 ;  /* 0x0000000400057308 */ /* 0x000e620000000800 */
[----:B------:R-:W-:-:S05]  /*08b0*/  LEA.HI.X R3, R0, c[0x0][0x164], RZ, 0x2, P0 ;  /* 0x0000590000037a11 */ /* 0x000fca00000f14ff */
[----:B-1----:R-:W-:Y:S01]  /*08c0*/  STG.E [R2.64], R5 ;  /* 0x0000000502007986 */ /* 0x002fe2000c101906 */
[----:B------:R-:W-:Y:S05]  /*08d0*/  EXIT ;  /* 0x000000000000794d */ /* 0x000fea0003800000 */
.L_x_422:
[----:B-1----:R-:W-:Y:S01]  /*08e0*/  MOV R6, R7 ;  /* 0x0000000700067202 */ /* 0x002fe20000000f00 */
[----:B0-----:R-:W-:Y:S01]  /*08f0*/  IMAD.MOV.U32 R9, RZ, RZ, 0x10 ;  /* 0x00000010ff097424 */ /* 0x001fe200078e00ff */
[----:B------:R-:W-:Y:S01]  /*0900*/  MOV R11, 0xffffffff ;  /* 0xffffffff000b7802 */ /* 0x000fe20000000f00 */
[----:B------:R-:W-:Y:S01]  /*0910*/  IMAD.MOV.U32 R8, RZ, RZ, 0x1f ;  /* 0x0000001fff087424 */ /* 0x000fe200078e00ff */
[----:B------:R-:W-:Y:S02]  /*0920*/  MOV R2, 0x940 ;  /* 0x0000094000027802 */ /* 0x000fe40000000f00 */
[----:B------:R-:W-:Y:S05]  /*0930*/  CALL.REL.NOINC `($__internal_35_$__cuda_sm70_shflsync_down_p) ;  /* 0x0000042000007944 */ /* 0x000fea0003c00000 */
[----:B-1----:R-:W-:Y:S01]  /*0940*/  IMAD.MOV.U32 R2, RZ, RZ, R8 ;  /* 0x000000ffff027224 */ /* 0x002fe200078e0008 */
[----:B0-----:R-:W-:Y:S05]  /*0950*/  BRA `(.L_x_424) ;  /* 0xfffffe3000007947 */ /* 0x001fea000383ffff */
.L_x_423:
[----:B0-----:R-:W-:Y:S01]  /*0960*/  HFMA2.MMA R9, -RZ, RZ, 0, 4.76837158203125e-07 ;  /* 0x00000008ff097435 */ /* 0x001fe200000001ff */
[----:B------:R-:W-:Y:S01]  /*0970*/  IMAD.MOV.U32 R6, RZ, RZ, R13 ;  /* 0x000000ffff067224 */ /* 0x000fe200078e000d */
[----:B------:R-:W-:Y:S01]  /*0980*/  MOV R2, 0x9c0 ;  /* 0x000009c000027802 */ /* 0x000fe20000000f00 */
[----:B------:R-:W-:Y:S02]  /*0990*/  IMAD.MOV.U32 R8, RZ, RZ, 0x1f ;  /* 0x0000001fff087424 */ /* 0x000fe400078e00ff */
[----:B------:R-:W-:-:S02]  /*09a0*/  IMAD.MOV.U32 R11, RZ, RZ, -0x1 ;  /* 0xffffffffff0b7424 */ /* 0x000fc400078e00ff */
[----:B-1----:R-:W-:Y:S05]  /*09b0*/  CALL.REL.NOINC `($__internal_35_$__cuda_sm70_shflsync_down_p) ;  /* 0x000003a000007944 */ /* 0x002fea0003c00000 */
[----:B01----:R-:W-:Y:S01]  /*09c0*/  FADD.FTZ R6, R13, R8 ;  /* 0x000000080d067221 */ /* 0x003fe20000010000 */
[----:B------:R-:W-:Y:S01]  /*09d0*/  MOV R9, 0x4 ;  /* 0x0000000400097802 */ /* 0x000fe20000000f00 */
[----:B------:R-:W-:Y:S01]  /*09e0*/  IMAD.MOV.U32 R8, RZ, RZ, 0x1f ;  /* 0x0000001fff087424 */ /* 0x000fe200078e00ff */
[----:B------:R-:W-:Y:S01]  /*09f0*/  MOV R2, 0xa20 ;  /* 0x00000a2000027802 */ /* 0x000fe20000000f00 */
[----:B------:R-:W-:-:S02]  /*0a00*/  IMAD.MOV.U32 R11, RZ, RZ, -0x1 ;  /* 0xffffffffff0b7424 */ /* 0x000fc400078e00ff */
[----:B------:R-:W-:Y:S05]  /*0a10*/  CALL.REL.NOINC `($__internal_35_$__cuda_sm70_shflsync_down_p) ;  /* 0x0000034000007944 */ /* 0x000fea0003c00000 */
[----:B0-----:R-:W-:Y:S01]  /*0a20*/  HFMA2.MMA R9, -RZ, RZ, 0, 1.1920928955078125e-07 ;  /* 0x00000002ff097435 */ /* 0x001fe200000001ff */
[----:B-1----:R-:W-:Y:S01]  /*0a30*/  FADD.FTZ R6, R6, R8 ;  /* 0x0000000806067221 */ /* 0x002fe20000010000 */
[----:B------:R-:W-:Y:S01]  /*0a40*/  MOV R2, 0xa80 ;  /* 0x00000a8000027802 */ /* 0x000fe20000000f00 */
[----:B------:R-:W-:-:S02]  /*0a50*/  IMAD.MOV.U32 R8, RZ, RZ, 0x1f ;  /* 0x0000001fff087424 */ /* 0x000fc400078e00ff */
[----:B------:R-:W-:Y:S02]  /*0a60*/  IMAD.MOV.U32 R11, RZ, RZ, -0x1 ;  /* 0xffffffffff0b7424 */ /* 0x000fe400078e00ff */
[----:B------:R-:W-:Y:S05]  /*0a70*/  CALL.REL.NOINC `($__internal_35_$__cuda_sm70_shflsync_down_p) ;  /* 0x000002e000007944 */ /* 0x000fea0003c00000 */
[----:B01----:R-:W-:Y:S01]  /*0a80*/  FADD.FTZ R6, R6, R8 ;  /* 0x0000000806067221 */ /* 0x003fe20000010000 */
[----:B------:R-:W-:Y:S01]  /*0a90*/  MOV R9, 0x1 ;  /* 0x0000000100097802 */ /* 0x000fe20000000f00 */
[----:B------:R-:W-:Y:S01]  /*0aa0*/  IMAD.MOV.U32 R8, RZ, RZ, 0x1f ;  /* 0x0000001fff087424 */ /* 0x000fe200078e00ff */
[----:B------:R-:W-:Y:S01]  /*0ab0*/  MOV R2, 0xae0 ;  /* 0x00000ae000027802 */ /* 0x000fe20000000f00 */
[----:B------:R-:W-:Y:S02]  /*0ac0*/  IMAD.MOV.U32 R11, RZ, RZ, -0x1 ;  /* 0xffffffffff0b7424 */ /* 0x000fe400078e00ff */
[----:B------:R-:W-:Y:S05]  /*0ad0*/  CALL.REL.NOINC `($__internal_35_$__cuda_sm70_shflsync_down_p) ;  /* 0x0000028000007944 */ /* 0x000fea0003c00000 */
[----:B-1----:R-:W-:Y:S01]  /*0ae0*/  MOV R7, R8 ;  /* 0x0000000800077202 */ /* 0x002fe20000000f00 */
[----:B0-----:R-:W-:Y:S05]  /*0af0*/  BRA `(.L_x_425) ;  /* 0xfffffd2000007947 */ /* 0x001fea000383ffff */
        .weak           $__internal_34_$__cuda_sm20_dsqrt_rn_f64_mediumpath_v1
        .type           $__internal_34_$__cuda_sm20_dsqrt_rn_f64_mediumpath_v1,@function
        .size           $__internal_34_$__cuda_sm20_dsqrt_rn_f64_mediumpath_v1,($__internal_35_$__cuda_sm70_shflsync_down_p - $__internal_34_$__cuda_sm20_dsqrt_rn_f64_mediumpath_v1)
$__internal_34_$__cuda_sm20_dsqrt_rn_f64_mediumpath_v1:
        /* <DEDUP_REMOVED lines=11> */
.L_x_426:
        /* <DEDUP_REMOVED lines=24> */
.L_x_428:
[----:B------:R0:W1:-:S04]  /*0d30*/  DADD R6, R4, R4 ;  /* 0x0000000004067229 */ /* 0x0000480000000004 */
.L_x_427:
[----:B------:R-:W-:-:S04]  /*0d40*/  IMAD.MOV.U32 R3, RZ, RZ, 0x0 ;  /* 0x00000000ff037424 */ /* 0x000fc800078e00ff */
[----:B------:R-:W-:Y:S05]  /*0d50*/  RET.REL.NODEC R2 `(_ZN2at6native55_GLOBAL__N__6c1c77d0_17_DistanceKernel_cu_7dd49032_311422pdist_kernel_cuda_implIfNS1_5distsIfE1pEEEvPT_PKS6_llS6_dd) ;  /* 0xfffff2a002007950 */ /* 0x000fea0003c3ffff */
        .weak           $__internal_35_$__cuda_sm70_shflsync_down_p
        .type           $__internal_35_$__cuda_sm70_shflsync_down_p,@function
        .size           $__internal_35_$__cuda_sm70_shflsync_down_p,(.L_x_793 - $__internal_35_$__cuda_sm70_shflsync_down_p)
$__internal_35_$__cuda_sm70_shflsync_down_p:
[----:B------:R-:W-:Y:S01]  /*0d60*/  MOV R3, 0x0 ;  /* 0x0000000000037802 */ /* 0x000fe20000000f00 */
[----:B------:R-:W-:Y:S04]  /*0d70*/  WARPSYNC R11 ;  /* 0x0000000b00007348 */ /* 0x000fe80003800000 */
[----:B------:R0:W1:Y:S01]  /*0d80*/  SHFL.DOWN PT, R8, R6, R9, R8 ;  /* 0x0800000906087389 */ /* 0x00006200000e0008 */
[----:B------:R-:W-:Y:S05]  /*0d90*/  RET.REL.NODEC R2 `(_ZN2at6native55_GLOBAL__N__6c1c77d0_17_DistanceKernel_cu_7dd49032_311422pdist_kernel_cuda_implIfNS1_5distsIfE1pEEEvPT_PKS6_llS6_dd) ;  /* 0xfffff26002007950 */ /* 0x000fea0003c3ffff */
.L_x_429:
        /* <DEDUP_REMOVED lines=14> */
.L_x_793:


//--------------------- .text._ZN2at6native55_GLOBAL__N__6c1c77d0_17_DistanceKernel_cu_7dd49032_311422pdist_kernel_cuda_implIdNS1_5distsIdE3infEEEvPT_PKS6_llS6_dd --------------------------
	.section	.text._ZN2at6native55_GLOBAL__N__6c1c77d0_17_DistanceKernel_cu_7dd49032_311422pdist_kernel_cuda_implIdNS1_5distsIdE3infEEEvPT_PKS6_llS6_dd,"ax",@progbits
	.sectioninfo	@"SHI_REGISTERS=20"
	.align	128
.text._ZN2at6native55_GLOBAL__N__6c1c77d0_17_DistanceKernel_cu_7dd49032_311422pdist_kernel_cuda_implIdNS1_5distsIdE3infEEEvPT_PKS6_llS6_dd:
        .type           _ZN2at6native55_GLOBAL__N__6c1c77d0_17_DistanceKernel_cu_7dd49032_311422pdist_kernel_cuda_implIdNS1_5distsIdE3infEEEvPT_PKS6_llS6_dd,@function
        .size           _ZN2at6native55_GLOBAL__N__6c1c77d0_17_DistanceKernel_cu_7dd49032_311422pdist_kernel_cuda_implIdNS1_5distsIdE3infEEEvPT_PKS6_llS6_dd,(.L_x_796 - _ZN2at6native55_GLOBAL__N__6c1c77d0_17_DistanceKernel_cu_7dd49032_311422pdist_kernel_cuda_implIdNS1_5distsIdE3infEEEvPT_PKS6_llS6_dd)
        .other          _ZN2at6native55_GLOBAL__N__6c1c77d0_17_DistanceKernel_cu_7dd49032_311422pdist_kernel_cuda_implIdNS1_5distsIdE3infEEEvPT_PKS6_llS6_dd,@"STO_CUDA_ENTRY STV_DEFAULT"
_ZN2at6native55_GLOBAL__N__6c1c77d0_17_DistanceKernel_cu_7dd49032_311422pdist_kernel_cuda_implIdNS1_5distsIdE3infEEEvPT_PKS6_llS6_dd:
        /* <DEDUP_REMOVED lines=22> */
[----:B01----:R-:W-:Y:S05]  /*0160*/  CALL.REL.NOINC `($__internal_36_$__cuda_sm20_dsqrt_rn_f64_mediumpath_v1) ;  /* 0x00000e7000007944 */ /* 0x003fea0003c00000 */
.L_x_430:
[----:B-1----:R-:W1:Y:S01]  /*0170*/  DADD R14, -R14, c[0x0][0x188] ;  /* 0x000062000e0e7629 */ /* 0x002e620000000100 */
[----:B------:R-:W2:Y:S01]  /*0180*/  S2R R2, SR_TID.X ;  /* 0x0000000000027919 */ /* 0x000ea20000002100 */
[----:B------:R-:W-:Y:S01]  /*0190*/  IMAD.MOV.U32 R7, RZ, RZ, c[0x0][0x178] ;  /* 0x00005e00ff077624 */ /* 0x000fe200078e00ff */
[----:B------:R-:W-:Y:S01]  /*01a0*/  ULDC.64 UR8, c[0x0][0x118] ;  /* 0x0000460000087ab9 */ /* 0x000fe20000000a00 */
[----:B------:R-:W-:Y:S01]  /*01b0*/  IMAD.MOV.U32 R3, RZ, RZ, RZ ;  /* 0x000000ffff037224 */ /* 0x000fe200078e00ff */
[----:B------:R-:W-:Y:S05]  /*01c0*/  BSSY B0, `(.L_x_431) ;  /* 0x000003b000007945 */ /* 0x000fea0003800000 */
[----:B-1----:R-:W1:Y:S02]  /*01d0*/  F2I.S64.F64.TRUNC R14, R14 ;  /* 0x0000000e000e7311 */ /* 0x002e64000030d900 */
[----:B01----:R-:W-:-:S02]  /*01e0*/  IMAD R5, R15, c[0x0][0x178], RZ ;  /* 0x00005e000f057a24 */ /* 0x003fc400078e02ff */
[----:B------:R-:W-:-:S04]  /*01f0*/  IMAD.WIDE.U32 R6, R14, R7, c[0x0][0x178] ;  /* 0x00005e000e067625 */ /* 0x000fc800078e0007 */
[----:B--2---:R-:W-:-:S04]  /*0200*/  IMAD.WIDE.U32 R8, R14, c[0x0][0x178], R2 ;  /* 0x00005e000e087a25 */ /* 0x004fc800078e0002 */
[----:B------:R-:W-:Y:S01]  /*0210*/  IMAD R5, R14, c[0x0][0x17c], R5 ;  /* 0x00005f000e057a24 */ /* 0x000fe200078e0205 */
[----:B------:R-:W-:-:S03]  /*0220*/  ISETP.GE.U32.AND P0, PT, R8, R6, PT ;  /* 0x000000060800720c */ /* 0x000fc60003f06070 */
[----:B------:R-:W-:Y:S02]  /*0230*/  IMAD.IADD R11, R7, 0x1, R5 ;  /* 0x00000001070b7824 */ /* 0x000fe400078e0205 */
[----:B------:R-:W-:Y:S02]  /*0240*/  IMAD.IADD R12, R5, 0x1, R9 ;  /* 0x00000001050c7824 */ /* 0x000fe400078e0209 */
[----:B------:R-:W-:-:S03]  /*0250*/  CS2R R4, SRZ ;  /* 0x0000000000047805 */ /* 0x000fc6000001ff00 */
[----:B------:R-:W-:-:S13]  /*0260*/  ISETP.GE.AND.EX P0, PT, R12, R11, PT, P0 ;  /* 0x0000000b0c00720c */ /* 0x000fda0003f06300 */
[----:B------:R-:W-:Y:S05]  /*0270*/  @P0 BRA `(.L_x_432) ;  /* 0x000002f000000947 */ /* 0x000fea0003800000 */
[-C--:B------:R-:W-:Y:S01]  /*0280*/  IMAD R5, R15, R14.reuse, RZ ;  /* 0x0000000e0f057224 */ /* 0x080fe200078e02ff */
[--C-:B------:R-:W-:Y:S01]  /*0290*/  IADD3 R4, P1, P2, R0, 0x1, R14.reuse ;  /* 0x0000000100047810 */ /* 0x100fe20007a3e00e */
[-C--:B------:R-:W-:Y:S01]  /*02a0*/  IMAD.WIDE.U32 R16, R14, R14.reuse, R14 ;  /* 0x0000000e0e107225 */ /* 0x080fe200078e000e */
[----:B------:R-:W-:-:S03]  /*02b0*/  IADD3 R10, P0, RZ, -R14, RZ ;  /* 0x8000000eff0a7210 */ /* 0x000fc60007f1e0ff */
[----:B------:R-:W-:Y:S02]  /*02c0*/  IMAD R5, R14, R15, R5 ;  /* 0x0000000f0e057224 */ /* 0x000fe400078e0205 */
[----:B------:R-:W-:Y:S02]  /*02d0*/  IMAD.X R14, RZ, RZ, ~R15, P0 ;  /* 0x000000ffff0e7224 */ /* 0x000fe400000e0e0f */
[----:B------:R-:W-:Y:S01]  /*02e0*/  IMAD.IADD R9, R17, 0x1, R5 ;  /* 0x0000000111097824 */ /* 0x000fe200078e0205 */
[----:B------:R-:W-:Y:S02]  /*02f0*/  IADD3.X R5, RZ, RZ, R15, P1, P2 ;  /* 0x000000ffff057210 */ /* 0x000fe40000fe440f */
[----:B------:R-:W-:Y:S02]  /*0300*/  MOV R17, c[0x0][0x0] ;  /* 0x0000000000117a02 */ /* 0x000fe40000000f00 */
[----:B------:R-:W-:Y:S01]  /*0310*/  LEA.HI R7, P1, R9, R16, RZ, 0x1 ;  /* 0x0000001009077211 */ /* 0x000fe200078308ff */
[----:B------:R-:W-:-:S04]  /*0320*/  IMAD.WIDE.U32 R4, R10, c[0x0][0x170], R4 ;  /* 0x00005c000a047a25 */ /* 0x000fc800078e0004 */
[----:B------:R-:W-:Y:S02]  /*0330*/  IMAD.X R0, RZ, RZ, R9, P1 ;  /* 0x000000ffff007224 */ /* 0x000fe400008e0609 */
[----:B------:R-:W-:-:S03]  /*0340*/  IMAD R9, R14, c[0x0][0x170], RZ ;  /* 0x00005c000e097a24 */ /* 0x000fc600078e02ff */
[--C-:B------:R-:W-:Y:S01]  /*0350*/  SHF.R.U64 R7, R7, 0x1, R0.reuse ;  /* 0x0000000107077819 */ /* 0x100fe20000001200 */
[----:B------:R-:W-:Y:S01]  /*0360*/  IMAD R10, R10, c[0x0][0x174], R9 ;  /* 0x00005d000a0a7a24 */ /* 0x000fe200078e0209 */
[----:B------:R-:W-:Y:S02]  /*0370*/  SHF.R.U32.HI R9, RZ, 0x1, R0 ;  /* 0x00000001ff097819 */ /* 0x000fe40000011600 */
[----:B------:R-:W-:-:S04]  /*0380*/  IADD3 R7, P0, R7, R4, RZ ;  /* 0x0000000407077210 */ /* 0x000fc80007f1e0ff */
[----:B------:R-:W-:-:S05]  /*0390*/  IADD3.X R4, R9, R5, R10, P0, !PT ;  /* 0x0000000509047210 */ /* 0x000fca00007fe40a */
[----:B------:R-:W-:Y:S02]  /*03a0*/  IMAD R0, R4, c[0x0][0x178], RZ ;  /* 0x00005e0004007a24 */ /* 0x000fe400078e02ff */
[----:B------:R-:W-:-:S04]  /*03b0*/  IMAD.WIDE.U32 R4, R7, c[0x0][0x178], R2 ;  /* 0x00005e0007047a25 */ /* 0x000fc800078e0002 */
[----:B------:R-:W-:Y:S01]  /*03c0*/  IMAD R9, R7, c[0x0][0x17c], R0 ;  /* 0x00005f0007097a24 */ /* 0x000fe200078e0200 */
[----:B------:R-:W-:Y:S02]  /*03d0*/  LEA R0, P0, R8, c[0x0][0x168], 0x3 ;  /* 0x00005a0008007a11 */ /* 0x000fe400078018ff */
[----:B------:R-:W-:Y:S01]  /*03e0*/  LEA R7, P2, R6, c[0x0][0x168], 0x3 ;  /* 0x00005a0006077a11 */ /* 0x000fe200078418ff */
[----:B------:R-:W-:Y:S01]  /*03f0*/  IMAD.IADD R5, R5, 0x1, R9 ;  /* 0x0000000105057824 */ /* 0x000fe200078e0209 */
[----:B------:R-:W-:Y:S02]  /*0400*/  LEA.HI.X R9, R8, c[0x0][0x16c], R12, 0x3, P0 ;  /* 0x00005b0008097a11 */ /* 0x000fe400000f1c0c */
[----:B------:R-:W-:Y:S02]  /*0410*/  LEA R10, P1, R4, c[0x0][0x168], 0x3 ;  /* 0x00005a00040a7a11 */ /* 0x000fe400078218ff */
[----:B------:R-:W-:Y:S02]  /*0420*/  SHF.R.S32.HI R8, RZ, 0x1f, R17 ;  /* 0x0000001fff087819 */ /* 0x000fe40000011411 */
[----:B------:R-:W-:-:S02]  /*0430*/  LEA.HI.X R6, R6, c[0x0][0x16c], R11, 0x3, P2 ;  /* 0x00005b0006067a11 */ /* 0x000fc400010f1c0b */
[----:B------:R-:W-:Y:S02]  /*0440*/  LEA.HI.X R11, R4, c[0x0][0x16c], R5, 0x3, P1 ;  /* 0x00005b00040b7a11 */ /* 0x000fe400008f1c05 */
[C---:B------:R-:W-:Y:S01]  /*0450*/  SHF.L.U64.HI R16, R17.reuse, 0x3, R8 ;  /* 0x0000000311107819 */ /* 0x040fe20000010208 */
[----:B------:R-:W-:Y:S01]  /*0460*/  CS2R R4, SRZ ;  /* 0x0000000000047805 */ /* 0x000fe2000001ff00 */
[----:B------:R-:W-:Y:S02]  /*0470*/  IMAD.SHL.U32 R17, R17, 0x8, RZ ;  /* 0x0000000811117824 */ /* 0x000fe400078e00ff */
.L_x_433:
[----:B------:R-:W-:Y:S01]  /*0480*/  IMAD.MOV.U32 R8, RZ, RZ, R0 ;  /* 0x000000ffff087224 */ /* 0x000fe200078e0000 */
[----:B------:R0:W2:Y:S04]  /*0490*/  LDG.E.64 R12, [R10.64] ;  /* 0x000000080a0c7981 */ /* 0x0000a8000c1e1b00 */
[----:B------:R1:W2:Y:S01]  /*04a0*/  LDG.E.64 R14, [R8.64] ;  /* 0x00000008080e7981 */ /* 0x0002a2000c1e1b00 */
[----:B------:R-:W-:-:S02]  /*04b0*/  IADD3 R0, P0, R0, R17, RZ ;  /* 0x0000001100007210 */ /* 0x000fc40007f1e0ff */
[----:B0-----:R-:W-:-:S03]  /*04c0*/  IADD3 R10, P2, R10, R17, RZ ;  /* 0x000000110a0a7210 */ /* 0x001fc60007f5e0ff */
[--C-:B-1----:R-:W-:Y:S01]  /*04d0*/  IMAD.X R9, R9, 0x1, R16.reuse, P0 ;  /* 0x0000000109097824 */ /* 0x102fe200000e0610 */
[----:B------:R-:W-:Y:S01]  /*04e0*/  ISETP.GE.U32.AND P0, PT, R0, R7, PT ;  /* 0x000000070000720c */ /* 0x000fe20003f06070 */
[----:B------:R-:W-:-:S03]  /*04f0*/  IMAD.X R11, R11, 0x1, R16, P2 ;  /* 0x000000010b0b7824 */ /* 0x000fc600010e0610 */
[----:B------:R-:W-:Y:S01]  /*0500*/  ISETP.GE.U32.AND.EX P0, PT, R9, R6, PT, P0 ;  /* 0x000000060900720c */ /* 0x000fe20003f06100 */
[----:B--2---:R-:W0:-:S06]  /*0510*/  DADD R12, -R12, R14 ;  /* 0x000000000c0c7229 */ /* 0x004e0c000000010e */
[----:B0-----:R-:W-:-:S04]  /*0520*/  DADD R14, -RZ, |R12| ;  /* 0x00000000ff0e7229 */ /* 0x001fc8000000050c */
[----:B------:R-:W0:-:S06]  /*0530*/  DSETP.GEU.AND P1, PT, R4, |R12|, PT ;  /* 0x4000000c0400722a */ /* 0x000e0c0003f2e000 */
[----:B0-----:R-:W-:Y:S02]  /*0540*/  FSEL R4, R14, R4, !P1 ;  /* 0x000000040e047208 */ /* 0x001fe40004800000 */
[----:B------:R-:W-:Y:S01]  /*0550*/  FSEL R5, R15, R5, !P1 ;  /* 0x000000050f057208 */ /* 0x000fe20004800000 */
[----:B------:R-:W-:Y:S05]  /*0560*/  @!P0 BRA `(.L_x_433) ;  /* 0xffffff1000008947 */ /* 0x000fea000383ffff */
.L_x_432:
[----:B------:R-:W-:Y:S05]  /*0570*/  BSYNC B0 ;  /* 0x0000000000007941 */ /* 0x000fea0003800000 */
.L_x_431:
[----:B------:R-:W-:Y:S01]  /*0580*/  SHFL.DOWN PT, R7, R5, 0x10, 0x1f ;  /* 0x0a001f0005077f89 */ /* 0x000fe200000e0000 */
[----:B------:R-:W-:Y:S01]  /*0590*/  SHF.R.S32.HI R3, RZ, 0x1f, R2 ;  /* 0x0000001fff037819 */ /* 0x000fe20000011402 */
[----:B------:R-:W-:Y:S01]  /*05a0*/  ULDC UR4, c[0x0][0x0] ;  /* 0x0000000000047ab9 */ /* 0x000fe20000000800 */
[----:B------:R-:W-:Y:S01]  /*05b0*/  BSSY B0, `(.L_x_434) ;  /* 0x0000043000007945 */ /* 0x000fe20003800000 */
[----:B------:R-:W0:Y:S01]  /*05c0*/  SHFL.DOWN PT, R6, R4, 0x10, 0x1f ;  /* 0x0a001f0004067f89 */ /* 0x000e2200000e0000 */
[----:B------:R-:W-:Y:S01]  /*05d0*/  LEA.HI R3, R3, R2, RZ, 0x5 ;  /* 0x0000000203037211 */ /* 0x000fe200078f28ff */
[----:B------:R-:W-:Y:S02]  /*05e0*/  USHF.R.U32.HI UR4, URZ, 0x5, UR4 ;  /* 0x000000053f047899 */ /* 0x000fe40008011604 */
[----:B------:R-:W-:Y:S04]  /*05f0*/  BAR.SYNC.DEFER_BLOCKING 0x0 ;  /* 0x0000000000007b1d */ /* 0x000fe80000010000 */
[----:B------:R-:W-:-:S02]  /*0600*/  ISETP.GE.AND P2, PT, R2, UR4, PT ;  /* 0x0000000402007c0c */ /* 0x000fc4000bf46270 */
[----:B0-----:R-:W0:-:S06]  /*0610*/  DSETP.GEU.AND P0, PT, R4, R6, PT ;  /* 0x000000060400722a */ /* 0x001e0c0003f0e000 */
[----:B0-----:R-:W-:Y:S02]  /*0620*/  FSEL R9, R7, R5, !P0 ;  /* 0x0000000507097208 */ /* 0x001fe40004000000 */
[----:B------:R-:W-:-:S03]  /*0630*/  FSEL R8, R6, R4, !P0 ;  /* 0x0000000406087208 */ /* 0x000fc60004000000 */
[----:B------:R-:W-:Y:S04]  /*0640*/  SHFL.DOWN PT, R7, R9, 0x8, 0x1f ;  /* 0x09001f0009077f89 */ /* 0x000fe800000e0000 */
[----:B------:R-:W0:Y:S02]  /*0650*/  SHFL.DOWN PT, R6, R8, 0x8, 0x1f ;  /* 0x09001f0008067f89 */ /* 0x000e2400000e0000 */
[----:B0-----:R-:W0:-:S06]  /*0660*/  DSETP.GEU.AND P0, PT, R8, R6, PT ;  /* 0x000000060800722a */ /* 0x001e0c0003f0e000 */
[----:B0-----:R-:W-:Y:S02]  /*0670*/  FSEL R11, R7, R9, !P0 ;  /* 0x00000009070b7208 */ /* 0x001fe40004000000 */
[----:B------:R-:W-:-:S03]  /*0680*/  FSEL R10, R6, R8, !P0 ;  /* 0x00000008060a7208 */ /* 0x000fc60004000000 */
[----:B------:R-:W-:Y:S04]  /*0690*/  SHFL.DOWN PT, R7, R11, 0x4, 0x1f ;  /* 0x08801f000b077f89 */ /* 0x000fe800000e0000 */
[----:B------:R-:W0:Y:S02]  /*06a0*/  SHFL.DOWN PT, R6, R10, 0x4, 0x1f ;  /* 0x08801f000a067f89 */ /* 0x000e2400000e0000 */
[----:B0-----:R-:W0:-:S06]  /*06b0*/  DSETP.GEU.AND P0, PT, R10, R6, PT ;  /* 0x000000060a00722a */ /* 0x001e0c0003f0e000 */
[----:B0-----:R-:W-:Y:S02]  /*06c0*/  FSEL R7, R7, R11, !P0 ;  /* 0x0000000b07077208 */ /* 0x001fe40004000000 */
[----:B------:R-:W-:Y:S02]  /*06d0*/  FSEL R6, R6, R10, !P0 ;  /* 0x0000000a06067208 */ /* 0x000fe40004000000 */
[----:B------:R-:W-:Y:S01]  /*06e0*/  LOP3.LUT R11, R3, 0xffffffe0, RZ, 0xc0, !PT ;  /* 0xffffffe0030b7812 */ /* 0x000fe200078ec0ff */
[----:B------:R-:W-:Y:S04]  /*06f0*/  SHFL.DOWN PT, R5, R7, 0x2, 0x1f ;  /* 0x08401f0007057f89 */ /* 0x000fe800000e0000 */
[----:B------:R-:W0:Y:S01]  /*0700*/  SHFL.DOWN PT, R4, R6, 0x2, 0x1f ;  /* 0x08401f0006047f89 */ /* 0x000e2200000e0000 */
[C---:B------:R-:W-:Y:S01]  /*0710*/  IMAD.IADD R11, R2.reuse, 0x1, -R11 ;  /* 0x00000001020b7824 */ /* 0x040fe200078e0a0b */
[----:B------:R-:W-:-:S04]  /*0720*/  IADD3 R2, R2, 0x1f, RZ ;  /* 0x0000001f02027810 */ /* 0x000fc80007ffe0ff */
[----:B------:R-:W-:-:S13]  /*0730*/  ISETP.NE.AND P1, PT, R11, RZ, PT ;  /* 0x000000ff0b00720c */ /* 0x000fda0003f25270 */
[----:B------:R-:W-:Y:S01]  /*0740*/  @!P1 SHF.R.S32.HI R3, RZ, 0x5, R3 ;  /* 0x00000005ff039819 */ /* 0x000fe20000011403 */
        /* <DEDUP_REMOVED lines=8> */
[----:B------:R-:W-:Y:S01]  /*07d0*/  CS2R R4, SRZ ;  /* 0x0000000000047805 */ /* 0x000fe2000001ff00 */
[----:B------:R-:W-:Y:S02]  /*07e0*/  ISETP.GT.U32.AND P0, PT, R2, 0x3e, PT ;  /* 0x0000003e0200780c */ /* 0x000fe40003f04070 */
[----:B------:R0:W-:Y:S04]  /*07f0*/  @!P1 STS.64 [R3.X8], R6 ;  /* 0x0000000603009388 */ /* 0x0001e80000008a00 */
[----:B------:R-:W-:Y:S06]  /*0800*/  BAR.SYNC.DEFER_BLOCKING 0x0 ;  /* 0x0000000000007b1d */ /* 0x000fec0000010000 */
[----:B------:R0:W1:Y:S01]  /*0810*/  @!P2 LDS.64 R4, [R11.X8] ;  /* 0x000000000b04a984 */ /* 0x0000620000008a00 */
[----:B------:R-:W-:Y:S05]  /*0820*/  @P0 BRA `(.L_x_435) ;  /* 0x000001b000000947 */ /* 0x000fea0003800000 */
[----:B------:R-:W-:Y:S05]  /*0830*/  BRA.DIV ~URZ, `(.L_x_436) ;  /* 0x000002627f007947 */ /* 0x000fea000b800000 */
[----:B01----:R0:W1:Y:S02]  /*0840*/  SHFL.DOWN PT, R3, R5, 0x10, 0x1f ;  /* 0x0a001f0005037f89 */ /* 0x00306400000e0000 */
.L_x_438:
[----:B------:R-:W-:Y:S05]  /*0850*/  BRA.DIV ~URZ, `(.L_x_437) ;  /* 0x000002c27f007947 */ /* 0x000fea000b800000 */
[----:B------:R-:W2:Y:S02]  /*0860*/  SHFL.DOWN PT, R2, R4, 0x10, 0x1f ;  /* 0x0a001f0004027f89 */ /* 0x000ea400000e0000 */
[----:B-12---:R-:W1:-:S06]  /*0870*/  DSETP.GEU.AND P0, PT, R4, R2, PT ;  /* 0x000000020400722a */ /* 0x006e4c0003f0e000 */
[----:B-1----:R-:W-:Y:S02]  /*0880*/  FSEL R7, R3, R5, !P0 ;  /* 0x0000000503077208 */ /* 0x002fe40004000000 */
[----:B------:R-:W-:-:S03]  /*0890*/  FSEL R6, R2, R4, !P0 ;  /* 0x0000000402067208 */ /* 0x000fc60004000000 */
[----:B------:R-:W-:Y:S04]  /*08a0*/  SHFL.DOWN PT, R3, R7, 0x8, 0x1f ;  /* 0x09001f0007037f89 */ /* 0x000fe800000e0000 */
[----:B------:R-:W1:Y:S02]  /*08b0*/  SHFL.DOWN PT, R2, R6, 0x8, 0x1f ;  /* 0x09001f0006027f89 */ /* 0x000e6400000e0000 */
[----:B-1----:R-:W1:-:S06]  /*08c0*/  DSETP.GEU.AND P0, PT, R6, R2, PT ;  /* 0x000000020600722a */ /* 0x002e4c0003f0e000 */
[----:B-1----:R-:W-:Y:S02]  /*08d0*/  FSEL R9, R3, R7, !P0 ;  /* 0x0000000703097208 */ /* 0x002fe40004000000 */
[----:B------:R-:W-:-:S03]  /*08e0*/  FSEL R8, R2, R6, !P0 ;  /* 0x0000000602087208 */ /* 0x000fc60004000000 */
[----:B------:R-:W-:Y:S04]  /*08f0*/  SHFL.DOWN PT, R3, R9, 0x4, 0x1f ;  /* 0x08801f0009037f89 */ /* 0x000fe800000e0000 */
[----:B------:R-:W1:Y:S02]  /*0900*/  SHFL.DOWN PT, R2, R8, 0x4, 0x1f ;  /* 0x08801f0008027f89 */ /* 0x000e6400000e0000 */
[----:B-1----:R-:W1:-:S06]  /*0910*/  DSETP.GEU.AND P0, PT, R8, R2, PT ;  /* 0x000000020800722a */ /* 0x002e4c0003f0e000 */
[----:B01----:R-:W-:Y:S02]  /*0920*/  FSEL R5, R3, R9, !P0 ;  /* 0x0000000903057208 */ /* 0x003fe40004000000 */
[----:B------:R-:W-:-:S03]  /*0930*/  FSEL R4, R2, R8, !P0 ;  /* 0x0000000802047208 */ /* 0x000fc60004000000 */
[----:B------:R-:W-:Y:S04]  /*0940*/  SHFL.DOWN PT, R3, R5, 0x2, 0x1f ;  /* 0x08401f0005037f89 */ /* 0x000fe800000e0000 */
[----:B------:R-:W0:Y:S02]  /*0950*/  SHFL.DOWN PT, R2, R4, 0x2, 0x1f ;  /* 0x08401f0004027f89 */ /* 0x000e2400000e0000 */
[----:B0-----:R-:W0:-:S06]  /*0960*/  DSETP.GEU.AND P0, PT, R4, R2, PT ;  /* 0x000000020400722a */ /* 0x001e0c0003f0e000 */
[----:B0-----:R-:W-:Y:S02]  /*0970*/  FSEL R3, R3, R5, !P0 ;  /* 0x0000000503037208 */ /* 0x001fe40004000000 */
[----:B------:R-:W-:-:S03]  /*0980*/  FSEL R2, R2, R4, !P0 ;  /* 0x0000000402027208 */ /* 0x000fc60004000000 */
[----:B------:R0:W1:Y:S04]  /*0990*/  SHFL.DOWN PT, R5, R3, 0x1, 0x1f ;  /* 0x08201f0003057f89 */ /* 0x00006800000e0000 */
[----:B------:R0:W2:Y:S02]  /*09a0*/  SHFL.DOWN PT, R4, R2, 0x1, 0x1f ;  /* 0x08201f0002047f89 */ /* 0x0000a400000e0000 */
.L_x_439:
[----:B-12---:R-:W1:-:S06]  /*09b0*/  DSETP.GEU.AND P0, PT, R2, R4, PT ;  /* 0x000000040200722a */ /* 0x006e4c0003f0e000 */
[----:B-1----:R-:W-:Y:S02]  /*09c0*/  FSEL R4, R4, R2, !P0 ;  /* 0x0000000204047208 */ /* 0x002fe40004000000 */
[----:B------:R-:W-:Y:S02]  /*09d0*/  FSEL R5, R5, R3, !P0 ;  /* 0x0000000305057208 */ /* 0x000fe40004000000 */
.L_x_435:
[----:B------:R-:W-:Y:S05]  /*09e0*/  BSYNC B0 ;  /* 0x0000000000007941 */ /* 0x000fea0003800000 */
.L_x_434:
[----:B------:R-:W2:Y:S02]  /*09f0*/  S2R R0, SR_TID.X ;  /* 0x0000000000007919 */ /* 0x000ea40000002100 */
[----:B--2---:R-:W-:-:S13]  /*0a00*/  ISETP.NE.AND P0, PT, R0, RZ, PT ;  /* 0x000000ff0000720c */ /* 0x004fda0003f05270 */
[----:B------:R-:W-:Y:S05]  /*0a10*/  @P0 EXIT ;  /* 0x000000000000094d */ /* 0x000fea0003800000 */
[----:B------:R-:W2:Y:S01]  /*0a20*/  S2UR UR5, SR_CTAID.X ;  /* 0x00000000000579c3 */ /* 0x000ea20000002500 */
[----:B------:R-:W-:Y:S02]  /*0a30*/  ULDC.64 UR6, c[0x0][0x160] ;  /* 0x0000580000067ab9 */ /* 0x000fe40000000a00 */
[----:B--2---:R-:W-:-:S04]  /*0a40*/  ULEA UR4, UP0, UR5, UR6, 0x3 ;  /* 0x0000000605047291 */ /* 0x004fc8000f80183f */
[----:B------:R-:W-:Y:S02]  /*0a50*/  ULEA.HI.X UR5, UR5, UR7, URZ, 0x3, UP0 ;  /* 0x0000000705057291 */ /* 0x000fe400080f1c3f */
[----:B0-----:R-:W-:-:S04]  /*0a60*/  IMAD.U32 R2, RZ, RZ, UR4 ;  /* 0x00000004ff027e24 */ /* 0x001fc8000f8e00ff */
[----:B------:R-:W-:-:S05]  /*0a70*/  IMAD.U32 R3, RZ, RZ, UR5 ;  /* 0x00000005ff037e24 */ /* 0x000fca000f8e00ff */
[----:B-1----:R-:W-:Y:S01]  /*0a80*/  STG.E.64 [R2.64], R4 ;  /* 0x0000000402007986 */ /* 0x002fe2000c101b08 */
[----:B------:R-:W-:Y:S05]  /*0a90*/  EXIT ;  /* 0x000000000000794d */ /* 0x000fea0003800000 */
.L_x_436:
[----:B-1----:R-:W-:Y:S01]  /*0aa0*/  IMAD.MOV.U32 R0, RZ, RZ, R5 ;  /* 0x000000ffff007224 */ /* 0x002fe200078e0005 */
[----:B------:R-:W-:Y:S01]  /*0ab0*/  MOV R9, 0x1f ;  /* 0x0000001f00097802 */ /* 0x000fe20000000f00 */
[----:B0-----:R-:W-:Y:S01]  /*0ac0*/  IMAD.MOV.U32 R11, RZ, RZ, 0x10 ;  /* 0x00000010ff0b7424 */ /* 0x001fe200078e00ff */
[----:B------:R-:W-:Y:S01]  /*0ad0*/  MOV R6, 0xb00 ;  /* 0x00000b0000067802 */ /* 0x000fe20000000f00 */
[----:B------:R-:W-:Y:S02]  /*0ae0*/  IMAD.MOV.U32 R8, RZ, RZ, -0x1 ;  /* 0xffffffffff087424 */ /* 0x000fe400078e00ff */
[----:B------:R-:W-:Y:S05]  /*0af0*/  CALL.REL.NOINC `($__internal_37_$__cuda_sm70_shflsync_down_p) ;  /* 0x0000076000007944 */ /* 0x000fea0003c00000 */
[----:B-1----:R-:W-:Y:S01]  /*0b00*/  IMAD.MOV.U32 R3, RZ, RZ, R9 ;  /* 0x000000ffff037224 */ /* 0x002fe200078e0009 */
[----:B0-----:R-:W-:Y:S05]  /*0b10*/  BRA `(.L_x_438) ;  /* 0xfffffd3000007947 */ /* 0x001fea000383ffff */
.L_x_437:
[----:B------:R-:W-:Y:S01]  /*0b20*/  IMAD.MOV.U32 R0, RZ, RZ, R4 ;  /* 0x000000ffff007224 */ /* 0x000fe200078e0004 */
[----:B------:R-:W-:Y:S01]  /*0b30*/  MOV R6, 0xb80 ;  /* 0x00000b8000067802 */ /* 0x000fe20000000f00 */
[----:B------:R-:W-:Y:S02]  /*0b40*/  IMAD.MOV.U32 R11, RZ, RZ, 0x10 ;  /* 0x00000010ff0b7424 */ /* 0x000fe400078e00ff */
[----:B------:R-:W-:-:S02]  /*0b50*/  IMAD.MOV.U32 R9, RZ, RZ, 0x1f ;  /* 0x0000001fff097424 */ /* 0x000fc400078e00ff */
[----:B------:R-:W-:Y:S02]  /*0b60*/  IMAD.MOV.U32 R8, RZ, RZ, -0x1 ;  /* 0xffffffffff087424 */ /* 0x000fe400078e00ff */
[----:B01----:R-:W-:Y:S05]  /*0b70*/  CALL.REL.NOINC `($__internal_37_$__cuda_sm70_shflsync_down_p) ;  /* 0x000006e000007944 */ /* 0x003fea0003c00000 */
[----:B-1----:R-:W-:Y:S01]  /*0b80*/  IMAD.MOV.U32 R2, RZ, RZ, R9 ;  /* 0x000000ffff027224 */ /* 0x002fe200078e0009 */
[----:B0-----:R-:W-:Y:S01]  /*0b90*/  MOV R8, 0xffffffff ;  /* 0xffffffff00087802 */ /* 0x001fe20000000f00 */
[----:B------:R-:W-:Y:S01]  /*0ba0*/  IMAD.MOV.U32 R11, RZ, RZ, 0x8 ;  /* 0x00000008ff0b7424 */ /* 0x000fe200078e00ff */
[----:B------:R-:W-:-:S03]  /*0bb0*/  MOV R6, 0xc20 ;  /* 0x00000c2000067802 */ /* 0x000fc60000000f00 */
[----:B------:R-:W0:-:S06]  /*0bc0*/  DSETP.GEU.AND P0, PT, R4, R2, PT ;  /* 0x000000020400722a */ /* 0x000e0c0003f0e000 */
[----:B0-----:R-:W-:Y:S02]  /*0bd0*/  FSEL R5, R3, R5, !P0 ;  /* 0x0000000503057208 */ /* 0x001fe40004000000 */
[----:B------:R-:W-:Y:S01]  /*0be0*/  FSEL R4, R9, R4, !P0 ;  /* 0x0000000409047208 */ /* 0x000fe20004000000 */
[----:B------:R-:W-:Y:S02]  /*0bf0*/  IMAD.MOV.U32 R9, RZ, RZ, 0x1f ;  /* 0x0000001fff097424 */ /* 0x000fe400078e00ff */
[----:B------:R-:W-:Y:S02]  /*0c00*/  IMAD.MOV.U32 R0, RZ, RZ, R5 ;  /* 0x000000ffff007224 */ /* 0x000fe400078e0005 */
[----:B------:R-:W-:Y:S05]  /*0c10*/  CALL.REL.NOINC `($__internal_37_$__cuda_sm70_shflsync_down_p) ;  /* 0x0000064000007944 */ /* 0x000fea0003c00000 */
[----:B-1----:R-:W-:Y:S01]  /*0c20*/  IMAD.MOV.U32 R3, RZ, RZ, R9 ;  /* 0x000000ffff037224 */ /* 0x002fe200078e0009 */
[----:B------:R-:W-:Y:S01]  /*0c30*/  MOV R6, 0xc90 ;  /* 0x00000c9000067802 */ /* 0x000fe20000000f00 */
[----:B0-----:R-:W-:Y:S02]  /*0c40*/  IMAD.MOV.U32 R0, RZ, RZ, R4 ;  /* 0x000000ffff007224 */ /* 0x001fe400078e0004 */
[----:B------:R-:W-:Y:S02]  /*0c50*/  IMAD.MOV.U32 R11, RZ, RZ, 0x8 ;  /* 0x00000008ff0b7424 */ /* 0x000fe400078e00ff */
[----:B------:R-:W-:-:S02]  /*0c60*/  IMAD.MOV.U32 R9, RZ, RZ, 0x1f ;  /* 0x0000001fff097424 */ /* 0x000fc400078e00ff */
[----:B------:R-:W-:Y:S02]  /*0c70*/  IMAD.MOV.U32 R8, RZ, RZ, -0x1 ;  /* 0xffffffffff087424 */ /* 0x000fe400078e00ff */
[----:B------:R-:W-:Y:S05]  /*0c80*/  CALL.REL.NOINC `($__internal_37_$__cuda_sm70_shflsync_down_p) ;  /* 0x000005d000007944 */ /* 0x000fea0003c00000 */
        /* <DEDUP_REMOVED lines=52> */
[----:B0-----:R-:W-:Y:S05]  /*0fd0*/  BRA `(.L_x_439) ;  /* 0xfffff9d000007947 */ /* 0x001fea000383ffff */
        .weak           $__internal_36_$__cuda_sm20_dsqrt_rn_f64_mediumpath_v1
        .type           $__internal_36_$__cuda_sm20_dsqrt_rn_f64_mediumpath_v1,@function
        .size           $__internal_36_$__cuda_sm20_dsqrt_rn_f64_mediumpath_v1,($__internal_37_$__cuda_sm70_shflsync_down_p - $__internal_36_$__cuda_sm20_dsqrt_rn_f64_mediumpath_v1)
$__internal_36_$__cuda_sm20_dsqrt_rn_f64_mediumpath_v1:
        /* <DEDUP_REMOVED lines=11> */
.L_x_440:
        /* <DEDUP_REMOVED lines=24> */
.L_x_442:
[----:B------:R0:W1:-:S08]  /*1210*/  DADD R6, R4, R4 ;  /* 0x0000000004067229 */ /* 0x0000500000000004 */
.L_x_441:
[----:B------:R-:W-:Y:S02]  /*1220*/  IMAD.MOV.U32 R3, RZ, RZ, 0x0 ;  /* 0x00000000ff037424 */ /* 0x000fe400078e00ff */
[----:B-1----:R-:W-:Y:S02]  /*1230*/  IMAD.MOV.U32 R14, RZ, RZ, R6 ;  /* 0x000000ffff0e7224 */ /* 0x002fe400078e0006 */
[----:B------:R-:W-:Y:S01]  /*1240*/  IMAD.MOV.U32 R15, RZ, RZ, R7 ;  /* 0x000000ffff0f7224 */ /* 0x000fe200078e0007 */
[----:B------:R-:W-:Y:S06]  /*1250*/  RET.REL.NODEC R2 `(_ZN2at6native55_GLOBAL__N__6c1c77d0_17_DistanceKernel_cu_7dd49032_311422pdist_kernel_cuda_implIdNS1_5distsIdE3infEEEvPT_PKS6_llS6_dd) ;  /* 0xffffeda002007950 */ /* 0x000fec0003c3ffff */
        .weak           $__internal_37_$__cuda_sm70_shflsync_down_p
        .type           $__internal_37_$__cuda_sm70_shflsync_down_p,@function
        .size           $__internal_37_$__cuda_sm70_shflsync_down_p,(.L_x_796 - $__internal_37_$__cuda_sm70_shflsync_down_p)
$__internal_37_$__cuda_sm70_shflsync_down_p:
[----:B------:R-:W-:Y:S01]  /*1260*/  IMAD.MOV.U32 R7, RZ, RZ, 0x0 ;  /* 0x00000000ff077424 */ /* 0x000fe200078e00ff */
[----:B------:R-:W-:Y:S04]  /*1270*/  WARPSYNC R8 ;  /* 0x0000000800007348 */ /* 0x000fe80003800000 */
[----:B------:R0:W1:Y:S01]  /*1280*/  SHFL.DOWN PT, R9, R0, R11, R9 ;  /* 0x0800000b00097389 */ /* 0x00006200000e0009 */
[----:B------:R-:W-:Y:S05]  /*1290*/  RET.REL.NODEC R6 `(_ZN2at6native55_GLOBAL__N__6c1c77d0_17_DistanceKernel_cu_7dd49032_311422pdist_kernel_cuda_implIdNS1_5distsIdE3infEEEvPT_PKS6_llS6_dd) ;  /* 0xffffed6006007950 */ /* 0x000fea0003c3ffff */
.L_x_443:
        /* <DEDUP_REMOVED lines=14> */
.L_x_796:


//--------------------- .text._ZN2at6native55_GLOBAL__N__6c1c77d0_17_DistanceKernel_cu_7dd49032_311422pdist_kernel_cuda_implIdNS1_5distsIdE3twoEEEvPT_PKS6_llS6_dd --------------------------
	.section	.text._ZN2at6native55_GLOBAL__N__6c1c77d0_17_DistanceKernel_cu_7dd49032_311422pdist_kernel_cuda_implIdNS1_5distsIdE3twoEEEvPT_PKS6_llS6_dd,"ax",@progbits
	.sectioninfo	@"SHI_REGISTERS=20"
	.align	128
.text._ZN2at6native55_GLOBAL__N__6c1c77d0_17_DistanceKernel_cu_7dd49032_311422pdist_kernel_cuda_implIdNS1_5distsIdE3twoEEEvPT_PKS6_llS6_dd:
        .type           _ZN2at6native55_GLOBAL__N__6c1c77d0_17_DistanceKernel_cu_7dd49032_311422pdist_kernel_cuda_implIdNS1_5distsIdE3twoEEEvPT_PKS6_llS6_dd,@function
        .size           _ZN2at6native55_GLOBAL__N__6c1c77d0_17_DistanceKernel_cu_7dd49032_311422pdist_kernel_cuda_implIdNS1_5distsIdE3twoEEEvPT_PKS6_llS6_dd,(.L_x_799 - _ZN2at6native55_GLOBAL__N__6c1c77d0_17_DistanceKernel_cu_7dd49032_311422pdist_kernel_cuda_implIdNS1_5distsIdE3twoEEEvPT_PKS6_llS6_dd)
        .other          _ZN2at6native55_GLOBAL__N__6c1c77d0_17_DistanceKernel_cu_7dd49032_311422pdist_kernel_cuda_implIdNS1_5distsIdE3twoEEEvPT_PKS6_llS6_dd,@"STO_CUDA_ENTRY STV_DEFAULT"
_ZN2at6native55_GLOBAL__N__6c1c77d0_17_DistanceKernel_cu_7dd49032_311422pdist_kernel_cuda_implIdNS1_5distsIdE3twoEEEvPT_PKS6_llS6_dd:
[----:B------:R-:W-:Y:S02]  /*0000*/  IMAD.MOV.U32 R1, RZ, RZ, c[0x0][0x28] ;  /* 0x00000a00ff017624 */ /* 0x000fe400078e00ff */
[----:B------:R-:W0:Y:S01]  /*0010*/  S2R R0, SR_CTAID.X ;  /* 0x0000000000007919 */ /* 0x000e220000002500 */
[----:B------:R-:W-:Y:S02]  /*0020*/  IMAD.MOV.U32 R10, RZ, RZ, 0x0 ;  /* 0x00000000ff0a7424 */ /* 0x000fe400078e00ff */
[----:B------:R-:W-:Y:S02]  /*0030*/  IMAD.MOV.U32 R11, RZ, RZ, 0x3fd80000 ;  /* 0x3fd80000ff0b7424 */ /* 0x000fe400078e00ff */
[----:B0-----:R-:W-:-:S04]  /*0040*/  IMAD.WIDE.U32 R6, R0, 0x2, RZ ;  /* 0x0000000200067825 */ /* 0x001fc800078e00ff */
        /* <DEDUP_REMOVED lines=16> */
[----:B0-----:R-:W-:Y:S01]  /*0150*/  IMAD.MOV.U32 R6, RZ, RZ, R8 ;  /* 0x000000ffff067224 */ /* 0x001fe200078e0008 */
[----:B-1----:R-:W-:Y:S01]  /*0160*/  MOV R14, R12 ;  /* 0x0000000c000e7202 */ /* 0x002fe20000000f00 */
[----:B------:R-:W-:Y:S01]  /*0170*/  IMAD.MOV.U32 R8, RZ, RZ, R2 ;  /* 0x000000ffff087224 */ /* 0x000fe200078e0002 */
[----:B------:R-:W-:Y:S01]  /*0180*/  MOV R2, 0x1c0 ;  /* 0x000001c000027802 */ /* 0x000fe20000000f00 */
[----:B------:R-:W-:Y:S02]  /*0190*/  IMAD.MOV.U32 R9, RZ, RZ, R3 ;  /* 0x000000ffff097224 */ /* 0x000fe400078e0003 */
[----:B------:R-:W-:Y:S02]  /*01a0*/  IMAD.MOV.U32 R15, RZ, RZ, R13 ;  /* 0x000000ffff0f7224 */ /* 0x000fe400078e000d */
[----:B------:R-:W-:Y:S05]  /*01b0*/  CALL.REL.NOINC `($__internal_38_$__cuda_sm20_dsqrt_rn_f64_mediumpath_v1) ;  /* 0x00000e1000007944 */ /* 0x000fea0003c00000 */
[----:B------:R-:W-:Y:S02]  /*01c0*/  IMAD.MOV.U32 R14, RZ, RZ, R8 ;  /* 0x000000ffff0e7224 */ /* 0x000fe400078e0008 */
[----:B------:R-:W-:-:S06]  /*01d0*/  IMAD.MOV.U32 R15, RZ, RZ, R9 ;  /* 0x000000ffff0f7224 */ /* 0x000fcc00078e0009 */
.L_x_444:
[----:B-1----:R-:W1:Y:S01]  /*01e0*/  DADD R14, -R14, c[0x0][0x188] ;  /* 0x000062000e0e7629 */ /* 0x002e620000000100 */
[----:B------:R-:W2:Y:S01]  /*01f0*/  S2R R2, SR_TID.X ;  /* 0x0000000000027919 */ /* 0x000ea20000002100 */
[----:B------:R-:W-:Y:S01]  /*0200*/  MOV R5, c[0x0][0x178] ;  /* 0x00005e0000057a02 */ /* 0x000fe20000000f00 */
[----:B------:R-:W-:Y:S01]  /*0210*/  IMAD.MOV.U32 R3, RZ, RZ, RZ ;  /* 0x000000ffff037224 */ /* 0x000fe200078e00ff */
[----:B------:R-:W-:Y:S01]  /*0220*/  ULDC.64 UR6, c[0x0][0x118] ;  /* 0x0000460000067ab9 */ /* 0x000fe20000000a00 */
        /* <DEDUP_REMOVED lines=18> */
[----:B------:R-:W-:Y:S02]  /*0350*/  IMAD.X R14, RZ, RZ, ~R15, P0 ;  /* 0x000000ffff0e7224 */ /* 0x000fe400000e0e0f */
[----:B------:R-:W-:Y:S01]  /*0360*/  IMAD.WIDE.U32 R6, R12, c[0x0][0x170], R6 ;  /* 0x00005c000c067a25 */ /* 0x000fe200078e0006 */
[----:B------:R-:W-:-:S03]  /*0370*/  IADD3 R9, R17, R5, RZ ;  /* 0x0000000511097210 */ /* 0x000fc60007ffe0ff */
[----:B------:R-:W-:Y:S01]  /*0380*/  IMAD.MOV.U32 R17, RZ, RZ, c[0x0][0x0] ;  /* 0x00000000ff117624 */ /* 0x000fe200078e00ff */
[----:B------:R-:W-:-:S05]  /*0390*/  LEA.HI R5, P1, R9, R16, RZ, 0x1 ;  /* 0x0000001009057211 */ /* 0x000fca00078308ff */
[----:B------:R-:W-:Y:S02]  /*03a0*/  IMAD.X R10, RZ, RZ, R9, P1 ;  /* 0x000000ffff0a7224 */ /* 0x000fe400008e0609 */
[----:B------:R-:W-:-:S03]  /*03b0*/  IMAD R9, R14, c[0x0][0x170], RZ ;  /* 0x00005c000e097a24 */ /* 0x000fc600078e02ff */
[--C-:B------:R-:W-:Y:S01]  /*03c0*/  SHF.R.U64 R5, R5, 0x1, R10.reuse ;  /* 0x0000000105057819 */ /* 0x100fe2000000120a */
[----:B------:R-:W-:Y:S01]  /*03d0*/  IMAD R12, R12, c[0x0][0x174], R9 ;  /* 0x00005d000c0c7a24 */ /* 0x000fe200078e0209 */
[----:B------:R-:W-:Y:S02]  /*03e0*/  SHF.R.U32.HI R9, RZ, 0x1, R10 ;  /* 0x00000001ff097819 */ /* 0x000fe4000001160a */
        /* <DEDUP_REMOVED lines=9> */
[----:B------:R-:W-:Y:S02]  /*0480*/  LEA R10, P1, R6, c[0x0][0x168], 0x3 ;  /* 0x00005a00060a7a11 */ /* 0x000fe400078218ff */
[----:B------:R-:W-:Y:S02]  /*0490*/  IADD3 R7, R7, R9, RZ ;  /* 0x0000000907077210 */ /* 0x000fe40007ffe0ff */
[----:B------:R-:W-:Y:S02]  /*04a0*/  LEA.HI.X R16, R4, c[0x0][0x16c], R11, 0x3, P2 ;  /* 0x00005b0004107a11 */ /* 0x000fe400010f1c0b */
[----:B------:R-:W-:Y:S02]  /*04b0*/  LEA.HI.X R11, R6, c[0x0][0x16c], R7, 0x3, P1 ;  /* 0x00005b00060b7a11 */ /* 0x000fe400008f1c07 */
[C---:B------:R-:W-:Y:S01]  /*04c0*/  SHF.L.U64.HI R4, R17.reuse, 0x3, R8 ;  /* 0x0000000311047819 */ /* 0x040fe20000010208 */
[----:B------:R-:W-:Y:S01]  /*04d0*/  CS2R R6, SRZ ;  /* 0x0000000000067805 */ /* 0x000fe2000001ff00 */
[----:B------:R-:W-:-:S02]  /*04e0*/  IMAD.SHL.U32 R17, R17, 0x8, RZ ;  /* 0x0000000811117824 */ /* 0x000fc400078e00ff */
.L_x_447:
[----:B0-----:R0:W2:Y:S04]  /*04f0*/  LDG.E.64 R8, [R10.64] ;  /* 0x000000060a087981 */ /* 0x0010a8000c1e1b00 */
[----:B-1----:R1:W2:Y:S01]  /*0500*/  LDG.E.64 R14, [R12.64] ;  /* 0x000000060c0e7981 */ /* 0x0022a2000c1e1b00 */
[----:B0-----:R-:W-:-:S02]  /*0510*/  IADD3 R10, P1, R10, R17, RZ ;  /* 0x000000110a0a7210 */ /* 0x001fc40007f3e0ff */
[----:B-1----:R-:W-:-:S03]  /*0520*/  IADD3 R12, P0, R12, R17, RZ ;  /* 0x000000110c0c7210 */ /* 0x002fc60007f1e0ff */
[--C-:B------:R-:W-:Y:S02]  /*0530*/  IMAD.X R11, R11, 0x1, R4.reuse, P1 ;  /* 0x000000010b0b7824 */ /* 0x100fe400008e0604 */
[----:B------:R-:W-:Y:S01]  /*0540*/  IMAD.X R13, R13, 0x1, R4, P0 ;  /* 0x000000010d0d7824 */ /* 0x000fe200000e0604 */
[----:B------:R-:W-:-:S04]  /*0550*/  ISETP.GE.U32.AND P0, PT, R12, R5, PT ;  /* 0x000000050c00720c */ /* 0x000fc80003f06070 */
[----:B------:R-:W-:Y:S01]  /*0560*/  ISETP.GE.U32.AND.EX P0, PT, R13, R16, PT, P0 ;  /* 0x000000100d00720c */ /* 0x000fe20003f06100 */
[----:B--2---:R-:W0:-:S06]  /*0570*/  DADD R8, -R8, R14 ;  /* 0x0000000008087229 */ /* 0x004e0c000000010e */
[----:B0-----:R0:W1:-:S06]  /*0580*/  DFMA R6, |R8|, |R8|, R6 ;  /* 0x400000080806722b */ /* 0x00104c0000000206 */
[----:B------:R-:W-:Y:S05]  /*0590*/  @!P0 BRA `(.L_x_447) ;  /* 0xffffff5000008947 */ /* 0x000fea000383ffff */
.L_x_446:
[----:B------:R-:W-:Y:S05]  /*05a0*/  BSYNC B0 ;  /* 0x0000000000007941 */ /* 0x000fea0003800000 */
.L_x_445:
[----:B-1----:R-:W-:Y:S01]  /*05b0*/  SHFL.DOWN PT, R5, R7, 0x10, 0x1f ;  /* 0x0a001f0007057f89 */ /* 0x002fe200000e0000 */
[----:B------:R-:W-:Y:S01]  /*05c0*/  SHF.R.S32.HI R15, RZ, 0x1f, R2 ;  /* 0x0000001fff0f7819 */ /* 0x000fe20000011402 */
[----:B------:R-:W-:Y:S01]  /*05d0*/  ULDC UR4, c[0x0][0x0] ;  /* 0x0000000000047ab9 */ /* 0x000fe20000000800 */
[----:B------:R-:W-:Y:S01]  /*05e0*/  BSSY B0, `(.L_x_448) ;  /* 0x0000032000007945 */ /* 0x000fe20003800000 */
[----:B------:R-:W1:Y:S01]  /*05f0*/  SHFL.DOWN PT, R4, R6, 0x10, 0x1f ;  /* 0x0a001f0006047f89 */ /* 0x000e6200000e0000 */
[----:B------:R-:W-:Y:S01]  /*0600*/  LEA.HI R15, R15, R2, RZ, 0x5 ;  /* 0x000000020f0f7211 */ /* 0x000fe200078f28ff */
[----:B------:R-:W-:Y:S02]  /*0610*/  USHF.R.U32.HI UR4, URZ, 0x5, UR4 ;  /* 0x000000053f047899 */ /* 0x000fe40008011604 */
[----:B------:R-:W-:Y:S04]  /*0620*/  BAR.SYNC.DEFER_BLOCKING 0x0 ;  /* 0x0000000000007b1d */ /* 0x000fe80000010000 */
[----:B------:R-:W-:-:S02]  /*0630*/  ISETP.GE.AND P1, PT, R2, UR4, PT ;  /* 0x0000000402007c0c */ /* 0x000fc4000bf26270 */
[----:B-1----:R-:W1:-:S07]  /*0640*/  DADD R4, R4, R6 ;  /* 0x0000000004047229 */ /* 0x002e4e0000000006 */
[----:B01----:R-:W-:Y:S04]  /*0650*/  SHFL.DOWN PT, R9, R5, 0x8, 0x1f ;  /* 0x09001f0005097f89 */ /* 0x003fe800000e0000 */
[----:B------:R-:W0:Y:S02]  /*0660*/  SHFL.DOWN PT, R8, R4, 0x8, 0x1f ;  /* 0x09001f0004087f89 */ /* 0x000e2400000e0000 */
[----:B0-----:R0:W1:Y:S02]  /*0670*/  DADD R8, R4, R8 ;  /* 0x0000000004087229 */ /* 0x0010640000000008 */
[----:B0-----:R-:W-:-:S05]  /*0680*/  LOP3.LUT R5, R15, 0xffffffe0, RZ, 0xc0, !PT ;  /* 0xffffffe00f057812 */ /* 0x001fca00078ec0ff */
[----:B-1----:R-:W-:Y:S04]  /*0690*/  SHFL.DOWN PT, R11, R9, 0x4, 0x1f ;  /* 0x08801f00090b7f89 */ /* 0x002fe800000e0000 */
[----:B------:R-:W0:Y:S02]  /*06a0*/  SHFL.DOWN PT, R10, R8, 0x4, 0x1f ;  /* 0x08801f00080a7f89 */ /* 0x000e2400000e0000 */
[----:B0-----:R0:W1:Y:S02]  /*06b0*/  DADD R10, R8, R10 ;  /* 0x00000000080a7229 */ /* 0x001064000000000a */
[----:B0-----:R-:W-:Y:S02]  /*06c0*/  IADD3 R9, -R5, R2, RZ ;  /* 0x0000000205097210 */ /* 0x001fe40007ffe1ff */
[----:B------:R-:W-:Y:S01]  /*06d0*/  CS2R R4, SRZ ;  /* 0x0000000000047805 */ /* 0x000fe2000001ff00 */
[----:B------:R-:W-:-:S02]  /*06e0*/  IADD3 R8, R2, 0x1f, RZ ;  /* 0x0000001f02087810 */ /* 0x000fc40007ffe0ff */
[----:B-1----:R-:W-:Y:S01]  /*06f0*/  SHFL.DOWN PT, R13, R11, 0x2, 0x1f ;  /* 0x08401f000b0d7f89 */ /* 0x002fe200000e0000 */
[----:B------:R-:W-:-:S03]  /*0700*/  ISETP.NE.AND P0, PT, R9, RZ, PT ;  /* 0x000000ff0900720c */ /* 0x000fc60003f05270 */
[----:B------:R-:W0:Y:S10]  /*0710*/  SHFL.DOWN PT, R12, R10, 0x2, 0x1f ;  /* 0x08401f000a0c7f89 */ /* 0x000e3400000e0000 */
[----:B------:R-:W-:Y:S01]  /*0720*/  @!P0 SHF.R.S32.HI R15, RZ, 0x5, R15 ;  /* 0x00000005ff0f8819 */ /* 0x000fe2000001140f */
[----:B0-----:R-:W0:-:S07]  /*0730*/  DADD R12, R10, R12 ;  /* 0x000000000a0c7229 */ /* 0x001e0e000000000c */
[----:B0-----:R-:W-:Y:S04]  /*0740*/  SHFL.DOWN PT, R7, R13, 0x1, 0x1f ;  /* 0x08201f000d077f89 */ /* 0x001fe800000e0000 */
[----:B------:R-:W0:Y:S02]  /*0750*/  SHFL.DOWN PT, R6, R12, 0x1, 0x1f ;  /* 0x08201f000c067f89 */ /* 0x000e2400000e0000 */
[----:B0-----:R-:W0:-:S07]  /*0760*/  DADD R6, R12, R6 ;  /* 0x000000000c067229 */ /* 0x001e0e0000000006 */
[----:B0-----:R0:W-:Y:S04]  /*0770*/  @!P0 STS.64 [R15.X8], R6 ;  /* 0x000000060f008388 */ /* 0x0011e80000008a00 */
[----:B------:R-:W-:Y:S01]  /*0780*/  BAR.SYNC.DEFER_BLOCKING 0x0 ;  /* 0x0000000000007b1d */ /* 0x000fe20000010000 */
[----:B------:R-:W-:-:S05]  /*0790*/  ISETP.GT.U32.AND P0, PT, R8, 0x3e, PT ;  /* 0x0000003e0800780c */ /* 0x000fca0003f04070 */
[----:B------:R0:W1:Y:S08]  /*07a0*/  @!P1 LDS.64 R4, [R9.X8] ;  /* 0x0000000009049984 */ /* 0x0000700000008a00 */
[----:B------:R-:W-:Y:S05]  /*07b0*/  @P0 BRA `(.L_x_449) ;  /* 0x0000014000000947 */ /* 0x000fea0003800000 */
[----:B------:R-:W-:Y:S05]  /*07c0*/  BRA.DIV ~URZ, `(.L_x_450) ;  /* 0x000003427f007947 */ /* 0x000fea000b800000 */
[----:B01----:R0:W1:Y:S02]  /*07d0*/  SHFL.DOWN PT, R9, R5, 0x10, 0x1f ;  /* 0x0a001f0005097f89 */ /* 0x00306400000e0000 */
.L_x_454:
[----:B------:R-:W-:Y:S05]  /*07e0*/  BRA.DIV ~URZ, `(.L_x_451) ;  /* 0x000003a27f007947 */ /* 0x000fea000b800000 */
[----:B------:R-:W2:Y:S01]  /*07f0*/  SHFL.DOWN PT, R6, R4, 0x10, 0x1f ;  /* 0x0a001f0004067f89 */ /* 0x000ea200000e0000 */
[----:B-1----:R-:W-:-:S06]  /*0800*/  IMAD.MOV.U32 R7, RZ, RZ, R9 ;  /* 0x000000ffff077224 */ /* 0x002fcc00078e0009 */
[----:B--2---:R-:W1:-:S07]  /*0810*/  DADD R6, R4, R6 ;  /* 0x0000000004067229 */ /* 0x004e4e0000000006 */
[----:B-1----:R-:W-:Y:S04]  /*0820*/  SHFL.DOWN PT, R9, R7, 0x8, 0x1f ;  /* 0x09001f0007097f89 */ /* 0x002fe800000e0000 */
[----:B------:R-:W1:Y:S02]  /*0830*/  SHFL.DOWN PT, R8, R6, 0x8, 0x1f ;  /* 0x09001f0006087f89 */ /* 0x000e6400000e0000 */
[----:B-1----:R-:W1:-:S07]  /*0840*/  DADD R8, R6, R8 ;  /* 0x0000000006087229 */ /* 0x002e4e0000000008 */
[----:B-1----:R-:W-:Y:S04]  /*0850*/  SHFL.DOWN PT, R11, R9, 0x4, 0x1f ;  /* 0x08801f00090b7f89 */ /* 0x002fe800000e0000 */
[----:B------:R-:W1:Y:S02]  /*0860*/  SHFL.DOWN PT, R10, R8, 0x4, 0x1f ;  /* 0x08801f00080a7f89 */ /* 0x000e6400000e0000 */
[----:B-1----:R-:W1:-:S07]  /*0870*/  DADD R10, R8, R10 ;  /* 0x00000000080a7229 */ /* 0x002e4e000000000a */
[----:B-1----:R-:W-:Y:S04]  /*0880*/  SHFL.DOWN PT, R13, R11, 0x2, 0x1f ;  /* 0x08401f000b0d7f89 */ /* 0x002fe800000e0000 */
[----:B------:R-:W1:Y:S02]  /*0890*/  SHFL.DOWN PT, R12, R10, 0x2, 0x1f ;  /* 0x08401f000a0c7f89 */ /* 0x000e6400000e0000 */
[----:B01----:R-:W0:-:S07]  /*08a0*/  DADD R4, R10, R12 ;  /* 0x000000000a047229 */ /* 0x003e0e000000000c */
[----:B0-----:R0:W1:Y:S04]  /*08b0*/  SHFL.DOWN PT, R12, R5, 0x1, 0x1f ;  /* 0x08201f00050c7f89 */ /* 0x00106800000e0000 */
[----:B------:R0:W2:Y:S02]  /*08c0*/  SHFL.DOWN PT, R13, R4, 0x1, 0x1f ;  /* 0x08201f00040d7f89 */ /* 0x0000a400000e0000 */
.L_x_455:
[----:B--2---:R-:W-:Y:S02]  /*08d0*/  IMAD.MOV.U32 R6, RZ, RZ, R13 ;  /* 0x000000ffff067224 */ /* 0x004fe400078e000d */
[----:B-1----:R-:W-:-:S06]  /*08e0*/  IMAD.MOV.U32 R7, RZ, RZ, R12 ;  /* 0x000000ffff077224 */ /* 0x002fcc00078e000c */
[----:B0-----:R0:W1:-:S06]  /*08f0*/  DADD R4, R6, R4 ;  /* 0x0000000006047229 */ /* 0x00104c0000000004 */
.L_x_449:
[----:B------:R-:W-:Y:S05]  /*0900*/  BSYNC B0 ;  /* 0x0000000000007941 */ /* 0x000fea0003800000 */
.L_x_448:
[----:B------:R-:W-:-:S13]  /*0910*/  ISETP.NE.AND P0, PT, R2, RZ, PT ;  /* 0x000000ff0200720c */ /* 0x000fda0003f05270 */
[----:B------:R-:W-:Y:S05]  /*0920*/  @P0 EXIT ;  /* 0x000000000000094d */ /* 0x000fea0003800000 */
[----:B-1----:R-:W1:Y:S01]  /*0930*/  MUFU.RSQ64H R3, R5 ;  /* 0x0000000500037308 */ /* 0x002e620000001c00 */
[----:B------:R-:W-:Y:S01]  /*0940*/  IADD3 R2, R5, -0x3500000, RZ ;  /* 0xfcb0000005027810 */ /* 0x000fe20007ffe0ff */
[----:B0-----:R-:W-:Y:S01]  /*0950*/  IMAD.MOV.U32 R9, RZ, RZ, 0x3fd80000 ;  /* 0x3fd80000ff097424 */ /* 0x001fe200078e00ff */
[----:B------:R-:W-:Y:S01]  /*0960*/  MOV R8, 0x0 ;  /* 0x0000000000087802 */ /* 0x000fe20000000f00 */
[----:B------:R-:W-:Y:S01]  /*0970*/  BSSY B0, `(.L_x_452) ;  /* 0x0000015000007945 */ /* 0x000fe20003800000 */
[----:B------:R-:W-:Y:S02]  /*0980*/  ISETP.GE.U32.AND P0, PT, R2, 0x7ca00000, PT ;  /* 0x7ca000000200780c */ /* 0x000fe40003f06070 */
[----:B-1----:R-:W0:-:S06]  /*0990*/  DMUL R6, R2, R2 ;  /* 0x0000000202067228 */ /* 0x002e0c0000000000 */
[----:B0-----:R-:W0:-:S06]  /*09a0*/  DFMA R6, -R6, R4, 1 ;  /* 0x3ff000000606742b */ /* 0x001e0c0000000104 */
        /* <DEDUP_REMOVED lines=9> */
[----:B-1----:R-:W-:Y:S01]  /*0a40*/  MOV R8, R4 ;  /* 0x0000000400087202 */ /* 0x002fe20000000f00 */
[----:B0-----:R-:W-:Y:S01]  /*0a50*/  IMAD.MOV.U32 R6, RZ, RZ, R10 ;  /* 0x000000ffff067224 */ /* 0x001fe200078e000a */
[----:B------:R-:W-:Y:S01]  /*0a60*/  MOV R4, R2 ;  /* 0x0000000200047202 */ /* 0x000fe20000000f00 */
[----:B------:R-:W-:Y:S01]  /*0a70*/  IMAD.MOV.U32 R9, RZ, RZ, R5 ;  /* 0x000000ffff097224 */ /* 0x000fe200078e0005 */
[----:B------:R-:W-:Y:S01]  /*0a80*/  MOV R2, 0xac0 ;  /* 0x00000ac000027802 */ /* 0x000fe20000000f00 */
[----:B------:R-:W-:Y:S02]  /*0a90*/  IMAD.MOV.U32 R10, RZ, RZ, R12 ;  /* 0x000000ffff0a7224 */ /* 0x000fe400078e000c */
[----:B------:R-:W-:Y:S02]  /*0aa0*/  IMAD.MOV.U32 R11, RZ, RZ, R13 ;  /* 0x000000ffff0b7224 */ /* 0x000fe400078e000d */
[----:B------:R-:W-:Y:S05]  /*0ab0*/  CALL.REL.NOINC `($__internal_38_$__cuda_sm20_dsqrt_rn_f64_mediumpath_v1) ;  /* 0x0000051000007944 */ /* 0x000fea0003c00000 */
.L_x_453:
[----:B------:R-:W-:Y:S05]  /*0ac0*/  BSYNC B0 ;  /* 0x0000000000007941 */ /* 0x000fea0003800000 */
.L_x_452:
[----:B------:R-:W-:-:S04]  /*0ad0*/  LEA R2, P0, R0, c[0x0][0x160], 0x3 ;  /* 0x0000580000027a11 */ /* 0x000fc800078018ff */
[----:B------:R-:W-:-:S05]  /*0ae0*/  LEA.HI.X R3, R0, c[0x0][0x164], RZ, 0x3, P0 ;  /* 0x0000590000037a11 */ /* 0x000fca00000f1cff */
[----:B-1----:R-:W-:Y:S01]  /*0af0*/  STG.E.64 [R2.64], R8 ;  /* 0x0000000802007986 */ /* 0x002fe2000c101b06 */
[----:B------:R-:W-:Y:S05]  /*0b00*/  EXIT ;  /* 0x000000000000794d */ /* 0x000fea0003800000 */
.L_x_450:
[----:B-1----:R-:W-:Y:S01]  /*0b10*/  IMAD.MOV.U32 R10, RZ, RZ, R5 ;  /* 0x000000ffff0a7224 */ /* 0x002fe200078e0005 */
[----:B------:R-:W-:Y:S01]  /*0b20*/  MOV R14, 0xffffffff ;  /* 0xffffffff000e7802 */ /* 0x000fe20000000f00 */
[----:B------:R-:W-:Y:S01]  /*0b30*/  IMAD.MOV.U32 R13, RZ, RZ, 0x10 ;  /* 0x00000010ff0d7424 */ /* 0x000fe200078e00ff */
[----:B0-----:R-:W-:Y:S01]  /*0b40*/  MOV R6, 0xb70 ;  /* 0x00000b7000067802 */ /* 0x001fe20000000f00 */
[----:B------:R-:W-:Y:S02]  /*0b50*/  IMAD.MOV.U32 R11, RZ, RZ, 0x1f ;  /* 0x0000001fff0b7424 */ /* 0x000fe400078e00ff */
[----:B------:R-:W-:Y:S05]  /*0b60*/  CALL.REL.NOINC `($__internal_39_$__cuda_sm70_shflsync_down_p) ;  /* 0x0000071000007944 */ /* 0x000fea0003c00000 */
[----:B-1----:R-:W-:Y:S01]  /*0b70*/  IMAD.MOV.U32 R9, RZ, RZ, R13 ;  /* 0x000000ffff097224 */ /* 0x002fe200078e000d */
[----:B0-----:R-:W-:Y:S05]  /*0b80*/  BRA `(.L_x_454) ;  /* 0xfffffc5000007947 */ /* 0x001fea000383ffff */
.L_x_451:
[----:B------:R-:W-:Y:S01]  /*0b90*/  HFMA2.MMA R11, -RZ, RZ, 0, 1.847743988037109375e-06 ;  /* 0x0000001fff0b7435 */ /* 0x000fe200000001ff */
[----:B------:R-:W-:Y:S01]  /*0ba0*/  IMAD.MOV.U32 R10, RZ, RZ, R4 ;  /* 0x000000ffff0a7224 */ /* 0x000fe200078e0004 */
[----:B------:R-:W-:Y:S01]  /*0bb0*/  MOV R6, 0xbf0 ;  /* 0x00000bf000067802 */ /* 0x000fe20000000f00 */
[----:B------:R-:W-:Y:S02]  /*0bc0*/  IMAD.MOV.U32 R13, RZ, RZ, 0x10 ;  /* 0x00000010ff0d7424 */ /* 0x000fe400078e00ff */
[----:B------:R-:W-:-:S02]  /*0bd0*/  IMAD.MOV.U32 R14, RZ, RZ, -0x1 ;  /* 0xffffffffff0e7424 */ /* 0x000fc400078e00ff */
[----:B01----:R-:W-:Y:S05]  /*0be0*/  CALL.REL.NOINC `($__internal_39_$__cuda_sm70_shflsync_down_p) ;  /* 0x0000069000007944 */ /* 0x003fea0003c00000 */
[----:B-1----:R-:W-:Y:S01]  /*0bf0*/  IMAD.MOV.U32 R6, RZ, RZ, R13 ;  /* 0x000000ffff067224 */ /* 0x002fe200078e000d */
[----:B------:R-:W-:Y:S01]  /*0c00*/  MOV R13, 0x8 ;  /* 0x00000008000d7802 */ /* 0x000fe20000000f00 */
[----:B------:R-:W-:-:S02]  /*0c10*/  IMAD.MOV.U32 R7, RZ, RZ, R9 ;  /* 0x000000ffff077224 */ /* 0x000fc400078e0009 */
[----:B0-----:R-:W-:Y:S02]  /*0c20*/  IMAD.MOV.U32 R11, RZ, RZ, 0x1f ;  /* 0x0000001fff0b7424 */ /* 0x001fe400078e00ff */
[----:B------:R-:W-:Y:S02]  /*0c30*/  IMAD.MOV.U32 R14, RZ, RZ, -0x1 ;  /* 0xffffffffff0e7424 */ /* 0x000fe400078e00ff */
[----:B------:R0:W1:Y:S02]  /*0c40*/  DADD R8, R4, R6 ;  /* 0x0000000004087229 */ /* 0x0000640000000006 */
[----:B0-----:R-:W-:-:S08]  /*0c50*/  MOV R6, 0xc80 ;  /* 0x00000c8000067802 */ /* 0x001fd00000000f00 */
[----:B-1----:R-:W-:Y:S02]  /*0c60*/  IMAD.MOV.U32 R10, RZ, RZ, R9 ;  /* 0x000000ffff0a7224 */ /* 0x002fe400078e0009 */
[----:B------:R-:W-:Y:S05]  /*0c70*/  CALL.REL.NOINC `($__internal_39_$__cuda_sm70_shflsync_down_p) ;  /* 0x0000060000007944 */ /* 0x000fea0003c00000 */
[----:B0-----:R-:W-:Y:S01]  /*0c80*/  HFMA2.MMA R11, -RZ, RZ, 0, 1.847743988037109375e-06 ;  /* 0x0000001fff0b7435 */ /* 0x001fe200000001ff */
[----:B-1----:R-:W-:Y:S01]  /*0c90*/  MOV R5, R13 ;  /* 0x0000000d00057202 */ /* 0x002fe20000000f00 */
[----:B------:R-:W-:Y:S01]  /*0ca0*/  IMAD.MOV.U32 R10, RZ, RZ, R8 ;  /* 0x000000ffff0a7224 */ /* 0x000fe200078e0008 */
[----:B------:R-:W-:Y:S01]  /*0cb0*/  MOV R6, 0xcf0 ;  /* 0x00000cf000067802 */ /* 0x000fe20000000f00 */
[----:B------:R-:W-:Y:S02]  /*0cc0*/  IMAD.MOV.U32 R13, RZ, RZ, 0x8 ;  /* 0x00000008ff0d7424 */ /* 0x000fe400078e00ff */
[----:B------:R-:W-:Y:S02]  /*0cd0*/  IMAD.MOV.U32 R14, RZ, RZ, -0x1 ;  /* 0xffffffffff0e7424 */ /* 0x000fe400078e00ff */
[----:B------:R-:W-:Y:S05]  /*0ce0*/  CALL.REL.NOINC `($__internal_39_$__cuda_sm70_shflsync_down_p) ;  /* 0x0000059000007944 */ /* 0x000fea0003c00000 */
[----:B-1----:R-:W-:Y:S01]  /*0cf0*/  IMAD.MOV.U32 R4, RZ, RZ, R13 ;  /* 0x000000ffff047224 */ /* 0x002fe200078e000d */
[----:B------:R-:W-:Y:S01]  /*0d00*/  MOV R13, 0x4 ;  /* 0x00000004000d7802 */ /* 0x000fe20000000f00 */
[----:B0-----:R-:W-:Y:S01]  /*0d10*/  IMAD.MOV.U32 R11, RZ, RZ, 0x1f ;  /* 0x0000001fff0b7424 */ /* 0x001fe200078e00ff */
[----:B------:R-:W-:Y:S01]  /*0d20*/  MOV R6, 0xd70 ;  /* 0x00000d7000067802 */ /* 0x000fe20000000f00 */
[----:B------:R-:W-:-:S02]  /*0d30*/  IMAD.MOV.U32 R14, RZ, RZ, -0x1 ;  /* 0xffffffffff0e7424 */ /* 0x000fc400078e00ff */
[----:B------:R-:W0:-:S10]  /*0d40*/  DADD R8, R8, R4 ;  /* 0x0000000008087229 */ /* 0x000e140000000004 */
[----:B0-----:R-:W-:Y:S02]  /*0d50*/  MOV R10, R9 ;  /* 0x00000009000a7202 */ /* 0x001fe40000000f00 */
[----:B------:R-:W-:Y:S05]  /*0d60*/  CALL.REL.NOINC `($__internal_39_$__cuda_sm70_shflsync_down_p) ;  /* 0x0000051000007944 */ /* 0x000fea0003c00000 */
[----:B-1----:R-:W-:Y:S01]  /*0d70*/  IMAD.MOV.U32 R5, RZ, RZ, R13 ;  /* 0x000000ffff057224 */ /* 0x002fe200078e000d */
[----:B------:R-:W-:Y:S01]  /*0d80*/  HFMA2.MMA R13, -RZ, RZ, 0, 2.384185791015625e-07 ;  /* 0x00000004ff0d7435 */ /* 0x000fe200000001ff */
[----:B0-----:R-:W-:Y:S01]  /*0d90*/  IMAD.MOV.U32 R10, RZ, RZ, R8 ;  /* 0x000000ffff0a7224 */ /* 0x001fe200078e0008 */
[----:B------:R-:W-:Y:S01]  /*0da0*/  MOV R6, 0xde0 ;  /* 0x00000de000067802 */ /* 0x000fe20000000f00 */
[----:B------:R-:W-:Y:S02]  /*0db0*/  IMAD.MOV.U32 R11, RZ, RZ, 0x1f ;  /* 0x0000001fff0b7424 */ /* 0x000fe400078e00ff */
[----:B------:R-:W-:Y:S02]  /*0dc0*/  IMAD.MOV.U32 R14, RZ, RZ, -0x1 ;  /* 0xffffffffff0e7424 */ /* 0x000fe400078e00ff */
[----:B------:R-:W-:Y:S05]  /*0dd0*/  CALL.REL.NOINC `($__internal_39_$__cuda_sm70_shflsync_down_p) ;  /* 0x000004a000007944 */ /* 0x000fea0003c00000 */
[----:B-1----:R-:W-:Y:S01]  /*0de0*/  MOV R4, R13 ;  /* 0x0000000d00047202 */ /* 0x002fe20000000f00 */
[----:B------:R-:W-:Y:S01]  /*0df0*/  IMAD.MOV.U32 R13, RZ, RZ, 0x2 ;  /* 0x00000002ff0d7424 */ /* 0x000fe200078e00ff */
[----:B0-----:R-:W-:Y:S01]  /*0e00*/  MOV R14, 0xffffffff ;  /* 0xffffffff000e7802 */ /* 0x001fe20000000f00 */
[----:B------:R-:W-:Y:S01]  /*0e10*/  IMAD.MOV.U32 R11, RZ, RZ, 0x1f ;  /* 0x0000001fff0b7424 */ /* 0x000fe200078e00ff */
[----:B------:R-:W-:-:S02]  /*0e20*/  MOV R6, 0xe60 ;  /* 0x00000e6000067802 */ /* 0x000fc40000000f00 */
[----:B------:R-:W0:-:S10]  /*0e30*/  DADD R8, R8, R4 ;  /* 0x0000000008087229 */ /* 0x000e140000000004 */
[----:B0-----:R-:W-:Y:S02]  /*0e40*/  IMAD.MOV.U32 R10, RZ, RZ, R9 ;  /* 0x000000ffff0a7224 */ /* 0x001fe400078e0009 */
[----:B------:R-:W-:Y:S05]  /*0e50*/  CALL.REL.NOINC `($__internal_39_$__cuda_sm70_shflsync_down_p) ;  /* 0x0000042000007944 */ /* 0x000fea0003c00000 */
[----:B-1----:R-:W-:Y:S01]  /*0e60*/  IMAD.MOV.U32 R5, RZ, RZ, R13 ;  /* 0x000000ffff057224 */ /* 0x002fe200078e000d */
[----:B0-----:R-:W-:Y:S01]  /*0e70*/  MOV R10, R8 ;  /* 0x00000008000a7202 */ /* 0x001fe20000000f00 */
[----:B------:R-:W-:Y:S01]  /*0e80*/  IMAD.MOV.U32 R13, RZ, RZ, 0x2 ;  /* 0x00000002ff0d7424 */ /* 0x000fe200078e00ff */
[----:B------:R-:W-:Y:S01]  /*0e90*/  MOV R14, 0xffffffff ;  /* 0xffffffff000e7802 */ /* 0x000fe20000000f00 */
[----:B------:R-:W-:Y:S01]  /*0ea0*/  IMAD.MOV.U32 R11, RZ, RZ, 0x1f ;  /* 0x0000001fff0b7424 */ /* 0x000fe200078e00ff */
[----:B------:R-:W-:Y:S02]  /*0eb0*/  MOV R6, 0xed0 ;  /* 0x00000ed000067802 */ /* 0x000fe40000000f00 */
[----:B------:R-:W-:Y:S05]  /*0ec0*/  CALL.REL.NOINC `($__internal_39_$__cuda_sm70_shflsync_down_p) ;  /* 0x000003b000007944 */ /* 0x000fea0003c00000 */
[----:B-1----:R-:W-:Y:S01]  /*0ed0*/  IMAD.MOV.U32 R4, RZ, RZ, R13 ;  /* 0x000000ffff047224 */ /* 0x002fe200078e000d */
[----:B0-----:R-:W-:Y:S01]  /*0ee0*/  MOV R11, 0x1f ;  /* 0x0000001f000b7802 */ /* 0x001fe20000000f00 */
[----:B------:R-:W-:Y:S01]  /*0ef0*/  IMAD.MOV.U32 R13, RZ, RZ, 0x1 ;  /* 0x00000001ff0d7424 */ /* 0x000fe200078e00ff */
[----:B------:R-:W-:Y:S01]  /*0f00*/  MOV R6, 0xf50 ;  /* 0x00000f5000067802 */ /* 0x000fe20000000f00 */
[----:B------:R-:W-:Y:S02]  /*0f10*/  IMAD.MOV.U32 R14, RZ, RZ, -0x1 ;  /* 0xffffffffff0e7424 */ /* 0x000fe400078e00ff */
[----:B------:R-:W0:-:S10]  /*0f20*/  DADD R4, R8, R4 ;  /* 0x0000000008047229 */ /* 0x000e140000000004 */
[----:B0-----:R-:W-:Y:S02]  /*0f30*/  IMAD.MOV.U32 R10, RZ, RZ, R5 ;  /* 0x000000ffff0a7224 */ /* 0x001fe400078e0005 */
[----:B------:R-:W-:Y:S05]  /*0f40*/  CALL.REL.NOINC `($__internal_39_$__cuda_sm70_shflsync_down_p) ;  /* 0x0000033000007944 */ /* 0x000fea0003c00000 */
[----:B0-----:R-:W-:Y:S01]  /*0f50*/  HFMA2.MMA R11, -RZ, RZ, 0, 1.847743988037109375e-06 ;  /* 0x0000001fff0b7435 */ /* 0x001fe200000001ff */
[----:B-1----:R-:W-:Y:S01]  /*0f60*/  IMAD.MOV.U32 R12, RZ, RZ, R13 ;  /* 0x000000ffff0c7224 */ /* 0x002fe200078e000d */
[----:B------:R-:W-:Y:S01]  /*0f70*/  MOV R10, R4 ;  /* 0x00000004000a7202 */ /* 0x000fe20000000f00 */
[----:B------:R-:W-:Y:S01]  /*0f80*/  IMAD.MOV.U32 R13, RZ, RZ, 0x1 ;  /* 0x00000001ff0d7424 */ /* 0x000fe200078e00ff */
[----:B------:R-:W-:Y:S01]  /*0f90*/  MOV R6, 0xfc0 ;  /* 0x00000fc000067802 */ /* 0x000fe20000000f00 */
[----:B------:R-:W-:Y:S02]  /*0fa0*/  IMAD.MOV.U32 R14, RZ, RZ, -0x1 ;  /* 0xffffffffff0e7424 */ /* 0x000fe400078e00ff */
[----:B------:R-:W-:Y:S05]  /*0fb0*/  CALL.REL.NOINC `($__internal_39_$__cuda_sm70_shflsync_down_p) ;  /* 0x000002c000007944 */ /* 0x000fea0003c00000 */
[----:B01----:R-:W-:Y:S05]  /*0fc0*/  BRA `(.L_x_455) ;  /* 0xfffff90000007947 */ /* 0x003fea000383ffff */
        .weak           $__internal_38_$__cuda_sm20_dsqrt_rn_f64_mediumpath_v1
        .type           $__internal_38_$__cuda_sm20_dsqrt_rn_f64_mediumpath_v1,@function
        .size           $__internal_38_$__cuda_sm20_dsqrt_rn_f64_mediumpath_v1,($__internal_39_$__cuda_sm70_shflsync_down_p - $__internal_38_$__cuda_sm20_dsqrt_rn_f64_mediumpath_v1)
$__internal_38_$__cuda_sm20_dsqrt_rn_f64_mediumpath_v1:
[----:B------:R-:W-:Y:S01]  /*0fd0*/  ISETP.GE.U32.AND P0, PT, R4, -0x3400000, PT ;  /* 0xfcc000000400780c */ /* 0x000fe20003f06070 */
[----:B------:R-:W-:Y:S01]  /*0fe0*/  BSSY B1, `(.L_x_456) ;  /* 0x0000025000017945 */ /* 0x000fe20003800000 */
[----:B------:R-:W-:Y:S01]  /*0ff0*/  IMAD.MOV.U32 R4, RZ, RZ, R14 ;  /* 0x000000ffff047224 */ /* 0x000fe200078e000e */
[----:B------:R-:W-:-:S10]  /*1000*/  MOV R5, R15 ;  /* 0x0000000f00057202 */ /* 0x000fd40000000f00 */
        /* <DEDUP_REMOVED lines=9> */
.L_x_457:
        /* <DEDUP_REMOVED lines=24> */
.L_x_459:
[----:B------:R0:W1:-:S06]  /*1220*/  DADD R4, R8, R8 ;  /* 0x0000000008047229 */ /* 0x00004c0000000008 */
.L_x_458:
[----:B------:R-:W-:Y:S05]  /*1230*/  BSYNC B1 ;  /* 0x0000000000017941 */ /* 0x000fea0003800000 */
.L_x_456:
[----:B------:R-:W-:Y:S01]  /*1240*/  MOV R3, 0x0 ;  /* 0x0000000000037802 */ /* 0x000fe20000000f00 */
[----:B01----:R-:W-:Y:S02]  /*1250*/  IMAD.MOV.U32 R8, RZ, RZ, R4 ;  /* 0x000000ffff087224 */ /* 0x003fe400078e0004 */
[----:B------:R-:W-:Y:S01]  /*1260*/  IMAD.MOV.U32 R9, RZ, RZ, R5 ;  /* 0x000000ffff097224 */ /* 0x000fe200078e0005 */
[----:B------:R-:W-:Y:S06]  /*1270*/  RET.REL.NODEC R2 `(_ZN2at6native55_GLOBAL__N__6c1c77d0_17_DistanceKernel_cu_7dd49032_311422pdist_kernel_cuda_implIdNS1_5distsIdE3twoEEEvPT_PKS6_llS6_dd) ;  /* 0xffffed8002007950 */ /* 0x000fec0003c3ffff */
        .weak           $__internal_39_$__cuda_sm70_shflsync_down_p
        .type           $__internal_39_$__cuda_sm70_shflsync_down_p,@function
        .size           $__internal_39_$__cuda_sm70_shflsync_down_p,(.L_x_799 - $__internal_39_$__cuda_sm70_shflsync_down_p)
$__internal_39_$__cuda_sm70_shflsync_down_p:
[----:B------:R-:W-:Y:S01]  /*1280*/  IMAD.MOV.U32 R7, RZ, RZ, 0x0 ;  /* 0x00000000ff077424 */ /* 0x000fe200078e00ff */
[----:B------:R-:W-:Y:S04]  /*1290*/  WARPSYNC R14 ;  /* 0x0000000e00007348 */ /* 0x000fe80003800000 */
[----:B------:R0:W1:Y:S01]  /*12a0*/  SHFL.DOWN PT, R13, R10, R13, R11 ;  /* 0x0800000d0a0d7389 */ /* 0x00006200000e000b */
[----:B------:R-:W-:Y:S05]  /*12b0*/  RET.REL.NODEC R6 `(_ZN2at6native55_GLOBAL__N__6c1c77d0_17_DistanceKernel_cu_7dd49032_311422pdist_kernel_cuda_implIdNS1_5distsIdE3twoEEEvPT_PKS6_llS6_dd) ;  /* 0xffffed4006007950 */ /* 0x000fea0003c3ffff */
.L_x_460:
        /* <DEDUP_REMOVED lines=12> */
.L_x_799:


//--------------------- .text._ZN2at6native55_GLOBAL__N__6c1c77d0_17_DistanceKernel_cu_7dd49032_311422pdist_kernel_cuda_implIdNS1_5distsIdE3oneEEEvPT_PKS6_llS6_dd --------------------------
	.section	.text._ZN2at6native55_GLOBAL__N__6c1c77d0_17_DistanceKernel_cu_7dd49032_311422pdist_kernel_cuda_implIdNS1_5distsIdE3oneEEEvPT_PKS6_llS6_dd,"ax",@progbits
	.sectioninfo	@"SHI_REGISTERS=20"
	.align	128
.text._ZN2at6native55_GLOBAL__N__6c1c77d0_17_DistanceKernel_cu_7dd49032_311422pdist_kernel_cuda_implIdNS1_5distsIdE3oneEEEvPT_PKS6_llS6_dd:
        .type           _ZN2at6native55_GLOBAL__N__6c1c77d0_17_DistanceKernel_cu_7dd49032_311422pdist_kernel_cuda_implIdNS1_5distsIdE3oneEEEvPT_PKS6_llS6_dd,@function
        .size           _ZN2at6native55_GLOBAL__N__6c1c77d0_17_DistanceKernel_cu_7dd49032_311422pdist_kernel_cuda_implIdNS1_5distsIdE3oneEEEvPT_PKS6_llS6_dd,(.L_x_802 - _ZN2at6native55_GLOBAL__N__6c1c77d0_17_DistanceKernel_cu_7dd49032_311422pdist_kernel_cuda_implIdNS1_5distsIdE3oneEEEvPT_PKS6_llS6_dd)
        .other          _ZN2at6native55_GLOBAL__N__6c1c77d0_17_DistanceKernel_cu_7dd49032_311422pdist_kernel_cuda_implIdNS1_5distsIdE3oneEEEvPT_PKS6_llS6_dd,@"STO_CUDA_ENTRY STV_DEFAULT"
_ZN2at6native55_GLOBAL__N__6c1c77d0_17_DistanceKernel_cu_7dd49032_311422pdist_kernel_cuda_implIdNS1_5distsIdE3oneEEEvPT_PKS6_llS6_dd:
        /* <DEDUP_REMOVED lines=22> */
[----:B01----:R-:W-:Y:S05]  /*0160*/  CALL.REL.NOINC `($__internal_40_$__cuda_sm20_dsqrt_rn_f64_mediumpath_v1) ;  /* 0x00000c5000007944 */ /* 0x003fea0003c00000 */
.L_x_461:
[----:B-1----:R-:W1:Y:S01]  /*0170*/  DADD R14, -R14, c[0x0][0x188] ;  /* 0x000062000e0e7629 */ /* 0x002e620000000100 */
[----:B------:R-:W2:Y:S01]  /*0180*/  S2R R2, SR_TID.X ;  /* 0x0000000000027919 */ /* 0x000ea20000002100 */
[----:B0-----:R-:W-:Y:S01]  /*0190*/  IMAD.MOV.U32 R5, RZ, RZ, c[0x0][0x178] ;  /* 0x00005e00ff057624 */ /* 0x001fe200078e00ff */
[----:B------:R-:W-:Y:S01]  /*01a0*/  ULDC.64 UR6, c[0x0][0x118] ;  /* 0x0000460000067ab9 */ /* 0x000fe20000000a00 */
[----:B------:R-:W-:Y:S01]  /*01b0*/  IMAD.MOV.U32 R3, RZ, RZ, RZ ;  /* 0x000000ffff037224 */ /* 0x000fe200078e00ff */
[----:B------:R-:W-:Y:S05]  /*01c0*/  BSSY B0, `(.L_x_462) ;  /* 0x0000037000007945 */ /* 0x000fea0003800000 */
[----:B-1----:R-:W0:Y:S02]  /*01d0*/  F2I.S64.F64.TRUNC R14, R14 ;  /* 0x0000000e000e7311 */ /* 0x002e24000030d900 */
[----:B0-----:R-:W-:-:S02]  /*01e0*/  IMAD R7, R15, c[0x0][0x178], RZ ;  /* 0x00005e000f077a24 */ /* 0x001fc400078e02ff */
[----:B------:R-:W-:-:S04]  /*01f0*/  IMAD.WIDE.U32 R4, R14, R5, c[0x0][0x178] ;  /* 0x00005e000e047625 */ /* 0x000fc800078e0005 */
[----:B--2---:R-:W-:-:S04]  /*0200*/  IMAD.WIDE.U32 R8, R14, c[0x0][0x178], R2 ;  /* 0x00005e000e087a25 */ /* 0x004fc800078e0002 */
[----:B------:R-:W-:Y:S01]  /*0210*/  IMAD R7, R14, c[0x0][0x17c], R7 ;  /* 0x00005f000e077a24 */ /* 0x000fe200078e0207 */
[----:B------:R-:W-:-:S03]  /*0220*/  ISETP.GE.U32.AND P0, PT, R8, R4, PT ;  /* 0x000000040800720c */ /* 0x000fc60003f06070 */
[----:B------:R-:W-:Y:S01]  /*0230*/  IMAD.IADD R11, R5, 0x1, R7 ;  /* 0x00000001050b7824 */ /* 0x000fe200078e0207 */
[----:B------:R-:W-:Y:S02]  /*0240*/  IADD3 R13, R7, R9, RZ ;  /* 0x00000009070d7210 */ /* 0x000fe40007ffe0ff */
[----:B------:R-:W-:Y:S02]  /*0250*/  CS2R R6, SRZ ;  /* 0x0000000000067805 */ /* 0x000fe4000001ff00 */
        /* <DEDUP_REMOVED lines=9> */
[----:B------:R-:W-:Y:S01]  /*02f0*/  IMAD.IADD R9, R17, 0x1, R5 ;  /* 0x0000000111097824 */ /* 0x000fe200078e0205 */
[----:B------:R-:W-:Y:S01]  /*0300*/  MOV R17, c[0x0][0x0] ;  /* 0x0000000000117a02 */ /* 0x000fe20000000f00 */
[----:B------:R-:W-:-:S03]  /*0310*/  IMAD.WIDE.U32 R6, R12, c[0x0][0x170], R6 ;  /* 0x00005c000c067a25 */ /* 0x000fc600078e0006 */
        /* <DEDUP_REMOVED lines=16> */
[----:B------:R-:W-:Y:S01]  /*0420*/  IMAD.IADD R7, R7, 0x1, R9 ;  /* 0x0000000107077824 */ /* 0x000fe200078e0209 */
[----:B------:R-:W-:Y:S02]  /*0430*/  LEA.HI.X R16, R4, c[0x0][0x16c], R11, 0x3, P2 ;  /* 0x00005b0004107a11 */ /* 0x000fe400010f1c0b */
[C---:B------:R-:W-:Y:S01]  /*0440*/  SHF.L.U64.HI R4, R17.reuse, 0x3, R8 ;  /* 0x0000000311047819 */ /* 0x040fe20000010208 */
[----:B------:R-:W-:Y:S01]  /*0450*/  IMAD.SHL.U32 R17, R17, 0x8, RZ ;  /* 0x0000000811117824 */ /* 0x000fe200078e00ff */
[----:B------:R-:W-:Y:S02]  /*0460*/  LEA.HI.X R11, R6, c[0x0][0x16c], R7, 0x3, P1 ;  /* 0x00005b00060b7a11 */ /* 0x000fe400008f1c07 */
[----:B------:R-:W-:-:S03]  /*0470*/  CS2R R6, SRZ ;  /* 0x0000000000067805 */ /* 0x000fc6000001ff00 */
.L_x_464:
[----:B0-----:R0:W2:Y:S04]  /*0480*/  LDG.E.64 R8, [R10.64] ;  /* 0x000000060a087981 */ /* 0x0010a8000c1e1b00 */
[----:B-1----:R1:W2:Y:S01]  /*0490*/  LDG.E.64 R14, [R12.64] ;  /* 0x000000060c0e7981 */ /* 0x0022a2000c1e1b00 */
[----:B0-----:R-:W-:-:S02]  /*04a0*/  IADD3 R10, P1, R10, R17, RZ ;  /* 0x000000110a0a7210 */ /* 0x001fc40007f3e0ff */
[----:B-1----:R-:W-:Y:S02]  /*04b0*/  IADD3 R12, P0, R12, R17, RZ ;  /* 0x000000110c0c7210 */ /* 0x002fe40007f1e0ff */
[----:B------:R-:W-:-:S03]  /*04c0*/  IADD3.X R11, R11, R4, RZ, P1, !PT ;  /* 0x000000040b0b7210 */ /* 0x000fc60000ffe4ff */
[----:B------:R-:W-:Y:S01]  /*04d0*/  IMAD.X R13, R13, 0x1, R4, P0 ;  /* 0x000000010d0d7824 */ /* 0x000fe200000e0604 */
[----:B------:R-:W-:-:S04]  /*04e0*/  ISETP.GE.U32.AND P0, PT, R12, R5, PT ;  /* 0x000000050c00720c */ /* 0x000fc80003f06070 */
[----:B------:R-:W-:Y:S01]  /*04f0*/  ISETP.GE.U32.AND.EX P0, PT, R13, R16, PT, P0 ;  /* 0x000000100d00720c */ /* 0x000fe20003f06100 */
[----:B--2---:R-:W0:-:S06]  /*0500*/  DADD R8, -R8, R14 ;  /* 0x0000000008087229 */ /* 0x004e0c000000010e */
[----:B0-----:R0:W1:-:S06]  /*0510*/  DADD R6, |R8|, R6 ;  /* 0x0000000008067229 */ /* 0x00104c0000000206 */
[----:B------:R-:W-:Y:S05]  /*0520*/  @!P0 BRA `(.L_x_464) ;  /* 0xffffff5000008947 */ /* 0x000fea000383ffff */
.L_x_463:
[----:B------:R-:W-:Y:S05]  /*0530*/  BSYNC B0 ;  /* 0x0000000000007941 */ /* 0x000fea0003800000 */
.L_x_462:
        /* <DEDUP_REMOVED lines=17> */
[C---:B0-----:R-:W-:Y:S01]  /*0650*/  IMAD.IADD R9, R2.reuse, 0x1, -R5 ;  /* 0x0000000102097824 */ /* 0x041fe200078e0a05 */
[----:B------:R-:W-:-:S04]  /*0660*/  IADD3 R8, R2, 0x1f, RZ ;  /* 0x0000001f02087810 */ /* 0x000fc80007ffe0ff */
[----:B-1----:R-:W-:Y:S01]  /*0670*/  SHFL.DOWN PT, R13, R11, 0x2, 0x1f ;  /* 0x08401f000b0d7f89 */ /* 0x002fe200000e0000 */
[----:B------:R-:W-:-:S03]  /*0680*/  ISETP.NE.AND P0, PT, R9, RZ, PT ;  /* 0x000000ff0900720c */ /* 0x000fc60003f05270 */
[----:B------:R-:W0:Y:S10]  /*0690*/  SHFL.DOWN PT, R12, R10, 0x2, 0x1f ;  /* 0x08401f000a0c7f89 */ /* 0x000e3400000e0000 */
[----:B------:R-:W-:Y:S01]  /*06a0*/  @!P0 SHF.R.S32.HI R15, RZ, 0x5, R15 ;  /* 0x00000005ff0f8819 */ /* 0x000fe2000001140f */
[----:B0-----:R-:W0:-:S07]  /*06b0*/  DADD R12, R10, R12 ;  /* 0x000000000a0c7229 */ /* 0x001e0e000000000c */
[----:B0-----:R-:W-:Y:S04]  /*06c0*/  SHFL.DOWN PT, R7, R13, 0x1, 0x1f ;  /* 0x08201f000d077f89 */ /* 0x001fe800000e0000 */
[----:B------:R-:W0:Y:S02]  /*06d0*/  SHFL.DOWN PT, R6, R12, 0x1, 0x1f ;  /* 0x08201f000c067f89 */ /* 0x000e2400000e0000 */
[----:B0-----:R0:W1:Y:S02]  /*06e0*/  DADD R4, R12, R6 ;  /* 0x000000000c047229 */ /* 0x0010640000000006 */
[----:B0-----:R-:W-:-:S05]  /*06f0*/  CS2R R6, SRZ ;  /* 0x0000000000067805 */ /* 0x001fca000001ff00 */
[----:B-1----:R0:W-:Y:S04]  /*0700*/  @!P0 STS.64 [R15.X8], R4 ;  /* 0x000000040f008388 */ /* 0x0021e80000008a00 */
[----:B------:R-:W-:Y:S01]  /*0710*/  BAR.SYNC.DEFER_BLOCKING 0x0 ;  /* 0x0000000000007b1d */ /* 0x000fe20000010000 */
[----:B------:R-:W-:-:S05]  /*0720*/  ISETP.GT.U32.AND P0, PT, R8, 0x3e, PT ;  /* 0x0000003e0800780c */ /* 0x000fca0003f04070 */
[----:B------:R0:W1:Y:S08]  /*0730*/  @!P1 LDS.64 R6, [R9.X8] ;  /* 0x0000000009069984 */ /* 0x0000700000008a00 */
[----:B------:R-:W-:Y:S05]  /*0740*/  @P0 BRA `(.L_x_466) ;  /* 0x0000014000000947 */ /* 0x000fea0003800000 */
[----:B------:R-:W-:Y:S05]  /*0750*/  BRA.DIV ~URZ, `(.L_x_467) ;  /* 0x000001a27f007947 */ /* 0x000fea000b800000 */
[----:B01----:R0:W1:Y:S02]  /*0760*/  SHFL.DOWN PT, R9, R7, 0x10, 0x1f ;  /* 0x0a001f0007097f89 */ /* 0x00306400000e0000 */
.L_x_469:
        /* <DEDUP_REMOVED lines=15> */
.L_x_470:
[----:B--2---:R-:W-:Y:S01]  /*0860*/  IMAD.MOV.U32 R4, RZ, RZ, R13 ;  /* 0x000000ffff047224 */ /* 0x004fe200078e000d */
[----:B-1----:R-:W-:-:S06]  /*0870*/  MOV R5, R12 ;  /* 0x0000000c00057202 */ /* 0x002fcc0000000f00 */
[----:B0-----:R0:W1:-:S06]  /*0880*/  DADD R6, R4, R6 ;  /* 0x0000000004067229 */ /* 0x00104c0000000006 */
.L_x_466:
[----:B------:R-:W-:Y:S05]  /*0890*/  BSYNC B0 ;  /* 0x0000000000007941 */ /* 0x000fea0003800000 */
.L_x_465:
[----:B------:R-:W-:-:S13]  /*08a0*/  ISETP.NE.AND P0, PT, R2, RZ, PT ;  /* 0x000000ff0200720c */ /* 0x000fda0003f05270 */
[----:B------:R-:W-:Y:S05]  /*08b0*/  @P0 EXIT ;  /* 0x000000000000094d */ /* 0x000fea0003800000 */
[----:B------:R-:W-:-:S04]  /*08c0*/  LEA R2, P0, R0, c[0x0][0x160], 0x3 ;  /* 0x0000580000027a11 */ /* 0x000fc800078018ff */
[----:B------:R-:W-:-:S05]  /*08d0*/  LEA.HI.X R3, R0, c[0x0][0x164], RZ, 0x3, P0 ;  /* 0x0000590000037a11 */ /* 0x000fca00000f1cff */
[----:B-1----:R-:W-:Y:S01]  /*08e0*/  STG.E.64 [R2.64], R6 ;  /* 0x0000000602007986 */ /* 0x002fe2000c101b06 */
[----:B------:R-:W-:Y:S05]  /*08f0*/  EXIT ;  /* 0x000000000000794d */ /* 0x000fea0003800000 */
.L_x_467:
[----:B-1----:R-:W-:Y:S01]  /*0900*/  IMAD.MOV.U32 R10, RZ, RZ, R7 ;  /* 0x000000ffff0a7224 */ /* 0x002fe200078e0007 */
[----:B------:R-:W-:Y:S01]  /*0910*/  MOV R14, 0xffffffff ;  /* 0xffffffff000e7802 */ /* 0x000fe20000000f00 */
[----:B------:R-:W-:Y:S01]  /*0920*/  IMAD.MOV.U32 R13, RZ, RZ, 0x10 ;  /* 0x00000010ff0d7424 */ /* 0x000fe200078e00ff */
[----:B0-----:R-:W-:Y:S01]  /*0930*/  MOV R4, 0x960 ;  /* 0x0000096000047802 */ /* 0x001fe20000000f00 */
[----:B------:R-:W-:Y:S02]  /*0940*/  IMAD.MOV.U32 R11, RZ, RZ, 0x1f ;  /* 0x0000001fff0b7424 */ /* 0x000fe400078e00ff */
[----:B------:R-:W-:Y:S05]  /*0950*/  CALL.REL.NOINC `($__internal_41_$__cuda_sm70_shflsync_down_p) ;  /* 0x000006e000007944 */ /* 0x000fea0003c00000 */
[----:B-1----:R-:W-:Y:S01]  /*0960*/  IMAD.MOV.U32 R9, RZ, RZ, R13 ;  /* 0x000000ffff097224 */ /* 0x002fe200078e000d */
[----:B0-----:R-:W-:Y:S05]  /*0970*/  BRA `(.L_x_469) ;  /* 0xfffffdf000007947 */ /* 0x001fea000383ffff */
.L_x_468:
[----:B------:R-:W-:Y:S01]  /*0980*/  HFMA2.MMA R11, -RZ, RZ, 0, 1.847743988037109375e-06 ;  /* 0x0000001fff0b7435 */ /* 0x000fe200000001ff */
[----:B------:R-:W-:Y:S01]  /*0990*/  IMAD.MOV.U32 R10, RZ, RZ, R6 ;  /* 0x000000ffff0a7224 */ /* 0x000fe200078e0006 */
[----:B------:R-:W-:Y:S01]  /*09a0*/  MOV R4, 0x9e0 ;  /* 0x000009e000047802 */ /* 0x000fe20000000f00 */
[----:B------:R-:W-:Y:S02]  /*09b0*/  IMAD.MOV.U32 R13, RZ, RZ, 0x10 ;  /* 0x00000010ff0d7424 */ /* 0x000fe400078e00ff */
[----:B------:R-:W-:-:S02]  /*09c0*/  IMAD.MOV.U32 R14, RZ, RZ, -0x1 ;  /* 0xffffffffff0e7424 */ /* 0x000fc400078e00ff */
[----:B01----:R-:W-:Y:S05]  /*09d0*/  CALL.REL.NOINC `($__internal_41_$__cuda_sm70_shflsync_down_p) ;  /* 0x0000066000007944 */ /* 0x003fea0003c00000 */
        /* <DEDUP_REMOVED lines=8> */
[----:B------:R-:W-:Y:S05]  /*0a60*/  CALL.REL.NOINC `($__internal_41_$__cuda_sm70_shflsync_down_p) ;  /* 0x000005d000007944 */ /* 0x000fea0003c00000 */
[----:B-1----:R-:W-:Y:S01]  /*0a70*/  MOV R7, R13 ;  /* 0x0000000d00077202 */ /* 0x002fe20000000f00 */
[----:B0-----:R-:W-:Y:S01]  /*0a80*/  IMAD.MOV.U32 R10, RZ, RZ, R8 ;  /* 0x000000ffff0a7224 */ /* 0x001fe200078e0008 */
[----:B------:R-:W-:Y:S01]  /*0a90*/  MOV R14, 0xffffffff ;  /* 0xffffffff000e7802 */ /* 0x000fe20000000f00 */
[----:B------:R-:W-:Y:S01]  /*0aa0*/  IMAD.MOV.U32 R13, RZ, RZ, 0x8 ;  /* 0x00000008ff0d7424 */ /* 0x000fe200078e00ff */
[----:B------:R-:W-:Y:S01]  /*0ab0*/  MOV R4, 0xae0 ;  /* 0x00000ae000047802 */ /* 0x000fe20000000f00 */
[----:B------:R-:W-:Y:S02]  /*0ac0*/  IMAD.MOV.U32 R11, RZ, RZ, 0x1f ;  /* 0x0000001fff0b7424 */ /* 0x000fe400078e00ff */
[----:B------:R-:W-:Y:S05]  /*0ad0*/  CALL.REL.NOINC `($__internal_41_$__cuda_sm70_shflsync_down_p) ;  /* 0x0000056000007944 */ /* 0x000fea0003c00000 */
[----:B-1----:R-:W-:Y:S01]  /*0ae0*/  IMAD.MOV.U32 R6, RZ, RZ, R13 ;  /* 0x000000ffff067224 */ /* 0x002fe200078e000d */
[----:B0-----:R-:W-:Y:S01]  /*0af0*/  MOV R14, 0xffffffff ;  /* 0xffffffff000e7802 */ /* 0x001fe20000000f00 */
[----:B------:R-:W-:Y:S01]  /*0b00*/  IMAD.MOV.U32 R13, RZ, RZ, 0x4 ;  /* 0x00000004ff0d7424 */ /* 0x000fe200078e00ff */
[----:B------:R-:W-:Y:S01]  /*0b10*/  MOV R4, 0xb60 ;  /* 0x00000b6000047802 */ /* 0x000fe20000000f00 */
[----:B------:R-:W-:Y:S02]  /*0b20*/  IMAD.MOV.U32 R11, RZ, RZ, 0x1f ;  /* 0x0000001fff0b7424 */ /* 0x000fe400078e00ff */
[----:B------:R-:W0:-:S10]  /*0b30*/  DADD R8, R8, R6 ;  /* 0x0000000008087229 */ /* 0x000e140000000006 */
[----:B0-----:R-:W-:Y:S02]  /*0b40*/  IMAD.MOV.U32 R10, RZ, RZ, R9 ;  /* 0x000000ffff0a7224 */ /* 0x001fe400078e0009 */
[----:B------:R-:W-:Y:S05]  /*0b50*/  CALL.REL.NOINC `($__internal_41_$__cuda_sm70_shflsync_down_p) ;  /* 0x000004e000007944 */ /* 0x000fea0003c00000 */
[----:B-1----:R-:W-:Y:S01]  /*0b60*/  IMAD.MOV.U32 R7, RZ, RZ, R13 ;  /* 0x000000ffff077224 */ /* 0x002fe200078e000d */
[----:B------:R-:W-:Y:S01]  /*0b70*/  HFMA2.MMA R13, -RZ, RZ, 0, 2.384185791015625e-07 ;  /* 0x00000004ff0d7435 */ /* 0x000fe200000001ff */
[----:B0-----:R-:W-:Y:S01]  /*0b80*/  IMAD.MOV.U32 R10, RZ, RZ, R8 ;  /* 0x000000ffff0a7224 */ /* 0x001fe200078e0008 */
[----:B------:R-:W-:Y:S01]  /*0b90*/  MOV R4, 0xbd0 ;  /* 0x00000bd000047802 */ /* 0x000fe20000000f00 */
[----:B------:R-:W-:Y:S02]  /*0ba0*/  IMAD.MOV.U32 R11, RZ, RZ, 0x1f ;  /* 0x0000001fff0b7424 */ /* 0x000fe400078e00ff */
[----:B------:R-:W-:Y:S02]  /*0bb0*/  IMAD.MOV.U32 R14, RZ, RZ, -0x1 ;  /* 0xffffffffff0e7424 */ /* 0x000fe400078e00ff */
[----:B------:R-:W-:Y:S05]  /*0bc0*/  CALL.REL.NOINC `($__internal_41_$__cuda_sm70_shflsync_down_p) ;  /* 0x0000047000007944 */ /* 0x000fea0003c00000 */
[----:B-1----:R-:W-:Y:S01]  /*0bd0*/  IMAD.MOV.U32 R6, RZ, RZ, R13 ;  /* 0x000000ffff067224 */ /* 0x002fe200078e000d */
[----:B------:R-:W-:Y:S01]  /*0be0*/  MOV R13, 0x2 ;  /* 0x00000002000d7802 */ /* 0x000fe20000000f00 */
[----:B0-----:R-:W-:Y:S01]  /*0bf0*/  IMAD.MOV.U32 R11, RZ, RZ, 0x1f ;  /* 0x0000001fff0b7424 */ /* 0x001fe200078e00ff */
[----:B------:R-:W-:Y:S01]  /*0c00*/  MOV R4, 0xc50 ;  /* 0x00000c5000047802 */ /* 0x000fe20000000f00 */
[----:B------:R-:W-:-:S02]  /*0c10*/  IMAD.MOV.U32 R14, RZ, RZ, -0x1 ;  /* 0xffffffffff0e7424 */ /* 0x000fc400078e00ff */
[----:B------:R-:W0:-:S10]  /*0c20*/  DADD R8, R8, R6 ;  /* 0x0000000008087229 */ /* 0x000e140000000006 */
[----:B0-----:R-:W-:Y:S02]  /*0c30*/  IMAD.MOV.U32 R10, RZ, RZ, R9 ;  /* 0x000000ffff0a7224 */ /* 0x001fe400078e0009 */
        /* <DEDUP_REMOVED lines=17> */
[----:B------:R-:W-:Y:S01]  /*0d50*/  HFMA2.MMA R13, -RZ, RZ, 0, 5.9604644775390625e-08 ;  /* 0x00000001ff0d7435 */ /* 0x000fe200000001ff */
[----:B0-----:R-:W-:Y:S01]  /*0d60*/  IMAD.MOV.U32 R10, RZ, RZ, R6 ;  /* 0x000000ffff0a7224 */ /* 0x001fe200078e0006 */
[----:B------:R-:W-:Y:S01]  /*0d70*/  MOV R4, 0xdb0 ;  /* 0x00000db000047802 */ /* 0x000fe20000000f00 */
[----:B------:R-:W-:Y:S02]  /*0d80*/  IMAD.MOV.U32 R11, RZ, RZ, 0x1f ;  /* 0x0000001fff0b7424 */ /* 0x000fe400078e00ff */
[----:B------:R-:W-:Y:S02]  /*0d90*/  IMAD.MOV.U32 R14, RZ, RZ, -0x1 ;  /* 0xffffffffff0e7424 */ /* 0x000fe400078e00ff */
[----:B------:R-:W-:Y:S05]  /*0da0*/  CALL.REL.NOINC `($__internal_41_$__cuda_sm70_shflsync_down_p) ;  /* 0x0000029000007944 */ /* 0x000fea0003c00000 */
[----:B01----:R-:W-:Y:S05]  /*0db0*/  BRA `(.L_x_470) ;  /* 0xfffffaa000007947 */ /* 0x003fea000383ffff */
        .weak           $__internal_40_$__cuda_sm20_dsqrt_rn_f64_mediumpath_v1
        .type           $__internal_40_$__cuda_sm20_dsqrt_rn_f64_mediumpath_v1,@function
        .size           $__internal_40_$__cuda_sm20_dsqrt_rn_f64_mediumpath_v1,($__internal_41_$__cuda_sm70_shflsync_down_p - $__internal_40_$__cuda_sm20_dsqrt_rn_f64_mediumpath_v1)
$__internal_40_$__cuda_sm20_dsqrt_rn_f64_mediumpath_v1:
        /* <DEDUP_REMOVED lines=11> */
.L_x_471:
        /* <DEDUP_REMOVED lines=24> */
.L_x_473:
[----:B------:R0:W1:-:S09]  /*0ff0*/  DADD R6, R4, R4 ;  /* 0x0000000004067229 */ /* 0x0000520000000004 */
.L_x_472:
[----:B------:R-:W-:Y:S01]  /*1000*/  MOV R3, 0x0 ;  /* 0x0000000000037802 */ /* 0x000fe20000000f00 */
[----:B-1----:R-:W-:Y:S02]  /*1010*/  IMAD.MOV.U32 R14, RZ, RZ, R6 ;  /* 0x000000ffff0e7224 */ /* 0x002fe400078e0006 */
[----:B------:R-:W-:Y:S01]  /*1020*/  IMAD.MOV.U32 R15, RZ, RZ, R7 ;  /* 0x000000ffff0f7224 */ /* 0x000fe200078e0007 */
[----:B------:R-:W-:Y:S06]  /*1030*/  RET.REL.NODEC R2 `(_ZN2at6native55_GLOBAL__N__6c1c77d0_17_DistanceKernel_cu_7dd49032_311422pdist_kernel_cuda_implIdNS1_5distsIdE3oneEEEvPT_PKS6_llS6_dd) ;  /* 0xffffefc002007950 */ /* 0x000fec0003c3ffff */
        .weak           $__internal_41_$__cuda_sm70_shflsync_down_p
        .type           $__internal_41_$__cuda_sm70_shflsync_down_p,@function
        .size           $__internal_41_$__cuda_sm70_shflsync_down_p,(.L_x_802 - $__internal_41_$__cuda_sm70_shflsync_down_p)
$__internal_41_$__cuda_sm70_shflsync_down_p:
[----:B------:R-:W-:Y:S01]  /*1040*/  IMAD.MOV.U32 R5, RZ, RZ, 0x0 ;  /* 0x00000000ff057424 */ /* 0x000fe200078e00ff */
[----:B------:R-:W-:Y:S04]  /*1050*/  WARPSYNC R14 ;  /* 0x0000000e00007348 */ /* 0x000fe80003800000 */
[----:B------:R0:W1:Y:S01]  /*1060*/  SHFL.DOWN PT, R13, R10, R13, R11 ;  /* 0x0800000d0a0d7389 */ /* 0x00006200000e000b */
[----:B------:R-:W-:Y:S05]  /*1070*/  RET.REL.NODEC R4 `(_ZN2at6native55_GLOBAL__N__6c1c77d0_17_DistanceKernel_cu_7dd49032_311422pdist_kernel_cuda_implIdNS1_5distsIdE3oneEEEvPT_PKS6_llS6_dd) ;  /* 0xffffef8004007950 */ /* 0x000fea0003c3ffff */
.L_x_474:
        /* <DEDUP_REMOVED lines=16> */
.L_x_802:


//--------------------- .text._ZN2at6native55_GLOBAL__N__6c1c77d0_17_DistanceKernel_cu_7dd49032_311422pdist_kernel_cuda_implIdNS1_5distsIdE4zeroEEEvPT_PKS6_llS6_dd --------------------------
	.section	.text._ZN2at6native55_GLOBAL__N__6c1c77d0_17_DistanceKernel_cu_7dd49032_311422pdist_kernel_cuda_implIdNS1_5distsIdE4zeroEEEvPT_PKS6_llS6_dd,"ax",@progbits
	.sectioninfo	@"SHI_REGISTERS=20"
	.align	128
.text._ZN2at6native55_GLOBAL__N__6c1c77d0_17_DistanceKernel_cu_7dd49032_311422pdist_kernel_cuda_implIdNS1_5distsIdE4zeroEEEvPT_PKS6_llS6_dd:
        .type           _ZN2at6native55_GLOBAL__N__6c1c77d0_17_DistanceKernel_cu_7dd49032_311422pdist_kernel_cuda_implIdNS1_5distsIdE4zeroEEEvPT_PKS6_llS6_dd,@function
        .size           _ZN2at6native55_GLOBAL__N__6c1c77d0_17_DistanceKernel_cu_7dd49032_311422pdist_kernel_cuda_implIdNS1_5distsIdE4zeroEEEvPT_PKS6_llS6_dd,(.L_x_805 - _ZN2at6native55_GLOBAL__N__6c1c77d0_17_DistanceKernel_cu_7dd49032_311422pdist_kernel_cuda_implIdNS1_5distsIdE4zeroEEEvPT_PKS6_llS6_dd)
        .other          _ZN2at6native55_GLOBAL__N__6c1c77d0_17_DistanceKernel_cu_7dd49032_311422pdist_kernel_cuda_implIdNS1_5distsIdE4zeroEEEvPT_PKS6_llS6_dd,@"STO_CUDA_ENTRY STV_DEFAULT"
_ZN2at6native55_GLOBAL__N__6c1c77d0_17_DistanceKernel_cu_7dd49032_311422pdist_kernel_cuda_implIdNS1_5distsIdE4zeroEEEvPT_PKS6_llS6_dd:
        /* <DEDUP_REMOVED lines=22> */
[----:B01----:R-:W-:Y:S05]  /*0160*/  CALL.REL.NOINC `($__internal_42_$__cuda_sm20_dsqrt_rn_f64_mediumpath_v1) ;  /* 0x00000cf000007944 */ /* 0x003fea0003c00000 */
.L_x_475:
        /* <DEDUP_REMOVED lines=49> */
.L_x_480:
[----:B0-----:R0:W2:Y:S04]  /*0480*/  LDG.E.64 R8, [R10.64] ;  /* 0x000000060a087981 */ /* 0x0010a8000c1e1b00 */
[----:B------:R1:W2:Y:S01]  /*0490*/  LDG.E.64 R14, [R12.64] ;  /* 0x000000060c0e7981 */ /* 0x0002a2000c1e1b00 */
[----:B------:R-:W-:Y:S01]  /*04a0*/  BSSY B1, `(.L_x_478) ;  /* 0x0000010000017945 */ /* 0x000fe20003800000 */
[----:B0-----:R-:W-:-:S02]  /*04b0*/  IADD3 R10, P1, R10, R17, RZ ;  /* 0x000000110a0a7210 */ /* 0x001fc40007f3e0ff */
[----:B-1----:R-:W-:-:S05]  /*04c0*/  IADD3 R12, P0, R12, R17, RZ ;  /* 0x000000110c0c7210 */ /* 0x002fca0007f1e0ff */
[----:B------:R-:W-:Y:S01]  /*04d0*/  IMAD.X R13, R13, 0x1, R16, P0 ;  /* 0x000000010d0d7824 */ /* 0x000fe200000e0610 */
[----:B------:R-:W-:-:S04]  /*04e0*/  ISETP.GE.U32.AND P0, PT, R12, R5, PT ;  /* 0x000000050c00720c */ /* 0x000fc80003f06070 */
[----:B------:R-:W-:Y:S01]  /*04f0*/  ISETP.GE.U32.AND.EX P0, PT, R13, R4, PT, P0 ;  /* 0x000000040d00720c */ /* 0x000fe20003f06100 */
[----:B--2---:R0:W1:Y:S02]  /*0500*/  DADD R8, -R8, R14 ;  /* 0x0000000008087229 */ /* 0x004064000000010e */
[----:B0-----:R-:W-:Y:S01]  /*0510*/  MOV R14, R6 ;  /* 0x00000006000e7202 */ /* 0x001fe20000000f00 */
[----:B------:R-:W-:-:S03]  /*0520*/  IMAD.MOV.U32 R15, RZ, RZ, R7 ;  /* 0x000000ffff0f7224 */ /* 0x000fc600078e0007 */
[----:B-1----:R-:W0:-:S04]  /*0530*/  DSETP.NAN.AND P2, PT, |R8|, |R8|, PT ;  /* 0x400000080800722a */ /* 0x002e080003f48200 */
[----:B------:R1:W2:-:S10]  /*0540*/  DADD R6, -RZ, |R8| ;  /* 0x00000000ff067229 */ /* 0x0002940000000508 */
[----:B0-----:R-:W-:Y:S05]  /*0550*/  @P2 BRA `(.L_x_479) ;  /* 0x0000004000002947 */ /* 0x001fea0003800000 */
[----:B-12---:R0:W1:Y:S02]  /*0560*/  DSETP.NEU.AND P2, PT, R6, RZ, PT ;  /* 0x000000ff0600722a */ /* 0x0060640003f4d000 */
[----:B0-----:R-:W-:Y:S02]  /*0570*/  IMAD.MOV.U32 R6, RZ, RZ, R14 ;  /* 0x000000ffff067224 */ /* 0x001fe400078e000e */
[----:B------:R-:W-:-:S10]  /*0580*/  IMAD.MOV.U32 R7, RZ, RZ, R15 ;  /* 0x000000ffff077224 */ /* 0x000fd400078e000f */
[----:B-1----:R0:W1:-:S06]  /*0590*/  @P2 DADD R6, R14, 1 ;  /* 0x3ff000000e062429 */ /* 0x00204c0000000000 */
.L_x_479:
[----:B-12---:R-:W-:Y:S05]  /*05a0*/  BSYNC B1 ;  /* 0x0000000000017941 */ /* 0x006fea0003800000 */
.L_x_478:
[----:B------:R-:W-:Y:S01]  /*05b0*/  IADD3.X R11, R11, R16, RZ, P1, !PT ;  /* 0x000000100b0b7210 */ /* 0x000fe20000ffe4ff */
[----:B------:R-:W-:Y:S05]  /*05c0*/  @!P0 BRA `(.L_x_480) ;  /* 0xfffffeb000008947 */ /* 0x000fea000383ffff */
.L_x_477:
[----:B------:R-:W-:Y:S05]  /*05d0*/  BSYNC B0 ;  /* 0x0000000000007941 */ /* 0x000fea0003800000 */
.L_x_476:
[----:B------:R-:W-:Y:S01]  /*05e0*/  SHFL.DOWN PT, R5, R7, 0x10, 0x1f ;  /* 0x0a001f0007057f89 */ /* 0x000fe200000e0000 */
[----:B0-----:R-:W-:Y:S01]  /*05f0*/  SHF.R.S32.HI R15, RZ, 0x1f, R2 ;  /* 0x0000001fff0f7819 */ /* 0x001fe20000011402 */
[----:B------:R-:W-:Y:S01]  /*0600*/  ULDC UR4, c[0x0][0x0] ;  /* 0x0000000000047ab9 */ /* 0x000fe20000000800 */
[----:B------:R-:W-:Y:S01]  /*0610*/  BSSY B0, `(.L_x_481) ;  /* 0x0000032000007945 */ /* 0x000fe20003800000 */
[----:B------:R-:W0:Y:S01]  /*0620*/  SHFL.DOWN PT, R4, R6, 0x10, 0x1f ;  /* 0x0a001f0006047f89 */ /* 0x000e2200000e0000 */
[----:B------:R-:W-:Y:S01]  /*0630*/  LEA.HI R15, R15, R2, RZ, 0x5 ;  /* 0x000000020f0f7211 */ /* 0x000fe200078f28ff */
[----:B------:R-:W-:Y:S02]  /*0640*/  USHF.R.U32.HI UR4, URZ, 0x5, UR4 ;  /* 0x000000053f047899 */ /* 0x000fe40008011604 */
[----:B------:R-:W-:Y:S04]  /*0650*/  BAR.SYNC.DEFER_BLOCKING 0x0 ;  /* 0x0000000000007b1d */ /* 0x000fe80000010000 */
[----:B------:R-:W-:-:S02]  /*0660*/  ISETP.GE.AND P1, PT, R2, UR4, PT ;  /* 0x0000000402007c0c */ /* 0x000fc4000bf26270 */
[----:B0-----:R-:W0:-:S07]  /*0670*/  DADD R4, R4, R6 ;  /* 0x0000000004047229 */ /* 0x001e0e0000000006 */
[----:B0-----:R-:W-:Y:S04]  /*0680*/  SHFL.DOWN PT, R9, R5, 0x8, 0x1f ;  /* 0x09001f0005097f89 */ /* 0x001fe800000e0000 */
        /* <DEDUP_REMOVED lines=24> */
.L_x_485:
        /* <DEDUP_REMOVED lines=15> */
.L_x_486:
[----:B--2---:R-:W-:Y:S01]  /*0900*/  IMAD.MOV.U32 R4, RZ, RZ, R13 ;  /* 0x000000ffff047224 */ /* 0x004fe200078e000d */
[----:B-1----:R-:W-:-:S06]  /*0910*/  MOV R5, R12 ;  /* 0x0000000c00057202 */ /* 0x002fcc0000000f00 */
[----:B0-----:R0:W1:-:S06]  /*0920*/  DADD R6, R4, R6 ;  /* 0x0000000004067229 */ /* 0x00104c0000000006 */
.L_x_482:
[----:B------:R-:W-:Y:S05]  /*0930*/  BSYNC B0 ;  /* 0x0000000000007941 */ /* 0x000fea0003800000 */
.L_x_481:
[----:B------:R-:W-:-:S13]  /*0940*/  ISETP.NE.AND P0, PT, R2, RZ, PT ;  /* 0x000000ff0200720c */ /* 0x000fda0003f05270 */
[----:B------:R-:W-:Y:S05]  /*0950*/  @P0 EXIT ;  /* 0x000000000000094d */ /* 0x000fea0003800000 */
[----:B------:R-:W-:-:S04]  /*0960*/  LEA R2, P0, R0, c[0x0][0x160], 0x3 ;  /* 0x0000580000027a11 */ /* 0x000fc800078018ff */
[----:B------:R-:W-:-:S05]  /*0970*/  LEA.HI.X R3, R0, c[0x0][0x164], RZ, 0x3, P0 ;  /* 0x0000590000037a11 */ /* 0x000fca00000f1cff */
[----:B-1----:R-:W-:Y:S01]  /*0980*/  STG.E.64 [R2.64], R6 ;  /* 0x0000000602007986 */ /* 0x002fe2000c101b06 */
[----:B------:R-:W-:Y:S05]  /*0990*/  EXIT ;  /* 0x000000000000794d */ /* 0x000fea0003800000 */
.L_x_483:
[----:B-1----:R-:W-:Y:S01]  /*09a0*/  IMAD.MOV.U32 R10, RZ, RZ, R7 ;  /* 0x000000ffff0a7224 */ /* 0x002fe200078e0007 */
[----:B------:R-:W-:Y:S01]  /*09b0*/  MOV R14, 0xffffffff ;  /* 0xffffffff000e7802 */ /* 0x000fe20000000f00 */
[----:B------:R-:W-:Y:S01]  /*09c0*/  IMAD.MOV.U32 R13, RZ, RZ, 0x10 ;  /* 0x00000010ff0d7424 */ /* 0x000fe200078e00ff */
[----:B0-----:R-:W-:Y:S01]  /*09d0*/  MOV R4, 0xa00 ;  /* 0x00000a0000047802 */ /* 0x001fe20000000f00 */
[----:B------:R-:W-:Y:S02]  /*09e0*/  IMAD.MOV.U32 R11, RZ, RZ, 0x1f ;  /* 0x0000001fff0b7424 */ /* 0x000fe400078e00ff */
[----:B------:R-:W-:Y:S05]  /*09f0*/  CALL.REL.NOINC `($__internal_43_$__cuda_sm70_shflsync_down_p) ;  /* 0x000006e000007944 */ /* 0x000fea0003c00000 */
[----:B-1----:R-:W-:Y:S01]  /*0a00*/  IMAD.MOV.U32 R9, RZ, RZ, R13 ;  /* 0x000000ffff097224 */ /* 0x002fe200078e000d */
[----:B0-----:R-:W-:Y:S05]  /*0a10*/  BRA `(.L_x_485) ;  /* 0xfffffdf000007947 */ /* 0x001fea000383ffff */
.L_x_484:
[----:B------:R-:W-:Y:S01]  /*0a20*/  HFMA2.MMA R11, -RZ, RZ, 0, 1.847743988037109375e-06 ;  /* 0x0000001fff0b7435 */ /* 0x000fe200000001ff */
[----:B------:R-:W-:Y:S01]  /*0a30*/  IMAD.MOV.U32 R10, RZ, RZ, R6 ;  /* 0x000000ffff0a7224 */ /* 0x000fe200078e0006 */
[----:B------:R-:W-:Y:S01]  /*0a40*/  MOV R4, 0xa80 ;  /* 0x00000a8000047802 */ /* 0x000fe20000000f00 */
[----:B------:R-:W-:Y:S02]  /*0a50*/  IMAD.MOV.U32 R13, RZ, RZ, 0x10 ;  /* 0x00000010ff0d7424 */ /* 0x000fe400078e00ff */
[----:B------:R-:W-:-:S02]  /*0a60*/  IMAD.MOV.U32 R14, RZ, RZ, -0x1 ;  /* 0xffffffffff0e7424 */ /* 0x000fc400078e00ff */
[----:B01----:R-:W-:Y:S05]  /*0a70*/  CALL.REL.NOINC `($__internal_43_$__cuda_sm70_shflsync_down_p) ;  /* 0x0000066000007944 */ /* 0x003fea0003c00000 */
        /* <DEDUP_REMOVED lines=8> */
[----:B------:R-:W-:Y:S05]  /*0b00*/  CALL.REL.NOINC `($__internal_43_$__cuda_sm70_shflsync_down_p) ;  /* 0x000005d000007944 */ /* 0x000fea0003c00000 */
[----:B-1----:R-:W-:Y:S01]  /*0b10*/  MOV R7, R13 ;  /* 0x0000000d00077202 */ /* 0x002fe20000000f00 */
[----:B0-----:R-:W-:Y:S01]  /*0b20*/  IMAD.MOV.U32 R10, RZ, RZ, R8 ;  /* 0x000000ffff0a7224 */ /* 0x001fe200078e0008 */
[----:B------:R-:W-:Y:S01]  /*0b30*/  MOV R14, 0xffffffff ;  /* 0xffffffff000e7802 */ /* 0x000fe20000000f00 */
[----:B------:R-:W-:Y:S01]  /*0b40*/  IMAD.MOV.U32 R13, RZ, RZ, 0x8 ;  /* 0x00000008ff0d7424 */ /* 0x000fe200078e00ff */
[----:B------:R-:W-:Y:S01]  /*0b50*/  MOV R4, 0xb80 ;  /* 0x00000b8000047802 */ /* 0x000fe20000000f00 */
[----:B------:R-:W-:Y:S02]  /*0b60*/  IMAD.MOV.U32 R11, RZ, RZ, 0x1f ;  /* 0x0000001fff0b7424 */ /* 0x000fe400078e00ff */
[----:B------:R-:W-:Y:S05]  /*0b70*/  CALL.REL.NOINC `($__internal_43_$__cuda_sm70_shflsync_down_p) ;  /* 0x0000056000007944 */ /* 0x000fea0003c00000 */
[----:B-1----:R-:W-:Y:S01]  /*0b80*/  IMAD.MOV.U32 R6, RZ, RZ, R13 ;  /* 0x000000ffff067224 */ /* 0x002fe200078e000d */
[----:B0-----:R-:W-:Y:S01]  /*0b90*/  MOV R14, 0xffffffff ;  /* 0xffffffff000e7802 */ /* 0x001fe20000000f00 */
[----:B------:R-:W-:Y:S01]  /*0ba0*/  IMAD.MOV.U32 R13, RZ, RZ, 0x4 ;  /* 0x00000004ff0d7424 */ /* 0x000fe200078e00ff */
[----:B------:R-:W-:Y:S01]  /*0bb0*/  MOV R4, 0xc00 ;  /* 0x00000c0000047802 */ /* 0x000fe20000000f00 */
[----:B------:R-:W-:Y:S02]  /*0bc0*/  IMAD.MOV.U32 R11, RZ, RZ, 0x1f ;  /* 0x0000001fff0b7424 */ /* 0x000fe400078e00ff */
[----:B------:R-:W0:-:S10]  /*0bd0*/  DADD R8, R8, R6 ;  /* 0x0000000008087229 */ /* 0x000e140000000006 */
[----:B0-----:R-:W-:Y:S02]  /*0be0*/  IMAD.MOV.U32 R10, RZ, RZ, R9 ;  /* 0x000000ffff0a7224 */ /* 0x001fe400078e0009 */
[----:B------:R-:W-:Y:S05]  /*0bf0*/  CALL.REL.NOINC `($__internal_43_$__cuda_sm70_shflsync_down_p) ;  /* 0x000004e000007944 */ /* 0x000fea0003c00000 */
[----:B-1----:R-:W-:Y:S01]  /*0c00*/  IMAD.MOV.U32 R7, RZ, RZ, R13 ;  /* 0x000000ffff077224 */ /* 0x002fe200078e000d */
[----:B------:R-:W-:Y:S01]  /*0c10*/  HFMA2.MMA R13, -RZ, RZ, 0, 2.384185791015625e-07 ;  /* 0x00000004ff0d7435 */ /* 0x000fe200000001ff */
[----:B0-----:R-:W-:Y:S01]  /*0c20*/  IMAD.MOV.U32 R10, RZ, RZ, R8 ;  /* 0x000000ffff0a7224 */ /* 0x001fe200078e0008 */
[----:B------:R-:W-:Y:S01]  /*0c30*/  MOV R4, 0xc70 ;  /* 0x00000c7000047802 */ /* 0x000fe20000000f00 */
[----:B------:R-:W-:Y:S02]  /*0c40*/  IMAD.MOV.U32 R11, RZ, RZ, 0x1f ;  /* 0x0000001fff0b7424 */ /* 0x000fe400078e00ff */
[----:B------:R-:W-:Y:S02]  /*0c50*/  IMAD.MOV.U32 R14, RZ, RZ, -0x1 ;  /* 0xffffffffff0e7424 */ /* 0x000fe400078e00ff */
[----:B------:R-:W-:Y:S05]  /*0c60*/  CALL.REL.NOINC `($__internal_43_$__cuda_sm70_shflsync_down_p) ;  /* 0x0000047000007944 */ /* 0x000fea0003c00000 */
[----:B-1----:R-:W-:Y:S01]  /*0c70*/  IMAD.MOV.U32 R6, RZ, RZ, R13 ;  /* 0x000000ffff067224 */ /* 0x002fe200078e000d */
[----:B------:R-:W-:Y:S01]  /*0c80*/  MOV R13, 0x2 ;  /* 0x00000002000d7802 */ /* 0x000fe20000000f00 */
[----:B0-----:R-:W-:Y:S01]  /*0c90*/  IMAD.MOV.U32 R11, RZ, RZ, 0x1f ;  /* 0x0000001fff0b7424 */ /* 0x001fe200078e00ff */
[----:B------:R-:W-:Y:S01]  /*0ca0*/  MOV R4, 0xcf0 ;  /* 0x00000cf000047802 */ /* 0x000fe20000000f00 */
[----:B------:R-:W-:-:S02]  /*0cb0*/  IMAD.MOV.U32 R14, RZ, RZ, -0x1 ;  /* 0xffffffffff0e7424 */ /* 0x000fc400078e00ff */
[----:B------:R-:W0:-:S10]  /*0cc0*/  DADD R8, R8, R6 ;  /* 0x0000000008087229 */ /* 0x000e140000000006 */
[----:B0-----:R-:W-:Y:S02]  /*0cd0*/  IMAD.MOV.U32 R10, RZ, RZ, R9 ;  /* 0x000000ffff0a7224 */ /* 0x001fe400078e0009 */
[----:B------:R-:W-:Y:S05]  /*0ce0*/  CALL.REL.NOINC `($__internal_43_$__cuda_sm70_shflsync_down_p) ;  /* 0x000003f000007944 */ /* 0x000fea0003c00000 */
[----:B0-----:R-:W-:Y:S01]  /*0cf0*/  HFMA2.MMA R11, -RZ, RZ, 0, 1.847743988037109375e-06 ;  /* 0x0000001fff0b7435 */ /* 0x001fe200000001ff */
[----:B-1----:R-:W-:Y:S01]  /*0d00*/  MOV R7, R13 ;  /* 0x0000000d00077202 */ /* 0x002fe20000000f00 */
[----:B------:R-:W-:Y:S01]  /*0d10*/  IMAD.MOV.U32 R10, RZ, RZ, R8 ;  /* 0x000000ffff0a7224 */ /* 0x000fe200078e0008 */
        /* <DEDUP_REMOVED lines=10> */
[----:B0-----:R-:W-:Y:S02]  /*0dc0*/  MOV R10, R7 ;  /* 0x00000007000a7202 */ /* 0x001fe40000000f00 */
[----:B------:R-:W-:Y:S05]  /*0dd0*/  CALL.REL.NOINC `($__internal_43_$__cuda_sm70_shflsync_down_p) ;  /* 0x0000030000007944 */ /* 0x000fea0003c00000 */
[----:B-1----:R-:W-:Y:S01]  /*0de0*/  IMAD.MOV.U32 R12, RZ, RZ, R13 ;  /* 0x000000ffff0c7224 */ /* 0x002fe200078e000d */
[----:B------:R-:W-:Y:S01]  /*0df0*/  HFMA2.MMA R13, -RZ, RZ, 0, 5.9604644775390625e-08 ;  /* 0x00000001ff0d7435 */ /* 0x000fe200000001ff */
[----:B0-----:R-:W-:Y:S01]  /*0e00*/  IMAD.MOV.U32 R10, RZ, RZ, R6 ;  /* 0x000000ffff0a7224 */ /* 0x001fe200078e0006 */
[----:B------:R-:W-:Y:S01]  /*0e10*/  MOV R4, 0xe50 ;  /* 0x00000e5000047802 */ /* 0x000fe20000000f00 */
[----:B------:R-:W-:Y:S02]  /*0e20*/  IMAD.MOV.U32 R11, RZ, RZ, 0x1f ;  /* 0x0000001fff0b7424 */ /* 0x000fe400078e00ff */
[----:B------:R-:W-:Y:S02]  /*0e30*/  IMAD.MOV.U32 R14, RZ, RZ, -0x1 ;  /* 0xffffffffff0e7424 */ /* 0x000fe400078e00ff */
[----:B------:R-:W-:Y:S05]  /*0e40*/  CALL.REL.NOINC `($__internal_43_$__cuda_sm70_shflsync_down_p) ;  /* 0x0000029000007944 */ /* 0x000fea0003c00000 */
[----:B01----:R-:W-:Y:S05]  /*0e50*/  BRA `(.L_x_486) ;  /* 0xfffffaa000007947 */ /* 0x003fea000383ffff */
        .weak           $__internal_42_$__cuda_sm20_dsqrt_rn_f64_mediumpath_v1
        .type           $__internal_42_$__cuda_sm20_dsqrt_rn_f64_mediumpath_v1,@function
        .size           $__internal_42_$__cuda_sm20_dsqrt_rn_f64_mediumpath_v1,($__internal_43_$__cuda_sm70_shflsync_down_p - $__internal_42_$__cuda_sm20_dsqrt_rn_f64_mediumpath_v1)
$__internal_42_$__cuda_sm20_dsqrt_rn_f64_mediumpath_v1:
        /* <DEDUP_REMOVED lines=11> */
.L_x_487:
        /* <DEDUP_REMOVED lines=24> */
.L_x_489:
[----:B------:R0:W1:-:S09]  /*1090*/  DADD R6, R4, R4 ;  /* 0x0000000004067229 */ /* 0x0000520000000004 */
.L_x_488:
[----:B------:R-:W-:Y:S01]  /*10a0*/  MOV R3, 0x0 ;  /* 0x0000000000037802 */ /* 0x000fe20000000f00 */
[----:B-1----:R-:W-:Y:S02]  /*10b0*/  IMAD.MOV.U32 R14, RZ, RZ, R6 ;  /* 0x000000ffff0e7224 */ /* 0x002fe400078e0006 */
[----:B------:R-:W-:Y:S01]  /*10c0*/  IMAD.MOV.U32 R15, RZ, RZ, R7 ;  /* 0x000000ffff0f7224 */ /* 0x000fe200078e0007 */
[----:B------:R-:W-:Y:S06]  /*10d0*/  RET.REL.NODEC R2 `(_ZN2at6native55_GLOBAL__N__6c1c77d0_17_DistanceKernel_cu_7dd49032_311422pdist_kernel_cuda_implIdNS1_5distsIdE4zeroEEEvPT_PKS6_llS6_dd) ;  /* 0xffffef2002007950 */ /* 0x000fec0003c3ffff */
        .weak           $__internal_43_$__cuda_sm70_shflsync_down_p
        .type           $__internal_43_$__cuda_sm70_shflsync_down_p,@function
        .size           $__internal_43_$__cuda_sm70_shflsync_down_p,(.L_x_805 - $__internal_43_$__cuda_sm70_shflsync_down_p)
$__internal_43_$__cuda_sm70_shflsync_down_p:
[----:B------:R-:W-:Y:S01]  /*10e0*/  IMAD.MOV.U32 R5, RZ, RZ, 0x0 ;  /* 0x00000000ff057424 */ /* 0x000fe200078e00ff */
[----:B------:R-:W-:Y:S04]  /*10f0*/  WARPSYNC R14 ;  /* 0x0000000e00007348 */ /* 0x000fe80003800000 */
[----:B------:R0:W1:Y:S01]  /*1100*/  SHFL.DOWN PT, R13, R10, R13, R11 ;  /* 0x0800000d0a0d7389 */ /* 0x00006200000e000b */
[----:B------:R-:W-:Y:S05]  /*1110*/  RET.REL.NODEC R4 `(_ZN2at6native55_GLOBAL__N__6c1c77d0_17_DistanceKernel_cu_7dd49032_311422pdist_kernel_cuda_implIdNS1_5distsIdE4zeroEEEvPT_PKS6_llS6_dd) ;  /* 0xffffeee004007950 */ /* 0x000fea0003c3ffff */
.L_x_490:
        /* <DEDUP_REMOVED lines=14> */
.L_x_805:


//--------------------- .text._ZN2at6native55_GLOBAL__N__6c1c77d0_17_DistanceKernel_cu_7dd49032_311422pdist_kernel_cuda_implIdNS1_5distsIdE1pEEEvPT_PKS6_llS6_dd --------------------------
	.section	.text._ZN2at6native55_GLOBAL__N__6c1c77d0_17_DistanceKernel_cu_7dd49032_311422pdist_kernel_cuda_implIdNS1_5distsIdE1pEEEvPT_PKS6_llS6_dd,"ax",@progbits
	.sectioninfo	@"SHI_REGISTERS=47"
	.align	128
.text._ZN2at6native55_GLOBAL__N__6c1c77d0_17_DistanceKernel_cu_7dd49032_311422pdist_kernel_cuda_implIdNS1_5distsIdE1pEEEvPT_PKS6_llS6_dd:
        .type           _ZN2at6native55_GLOBAL__N__6c1c77d0_17_DistanceKernel_cu_7dd49032_311422pdist_kernel_cuda_implIdNS1_5distsIdE1pEEEvPT_PKS6_llS6_dd,@function
        .size           _ZN2at6native55_GLOBAL__N__6c1c77d0_17_DistanceKernel_cu_7dd49032_311422pdist_kernel_cuda_implIdNS1_5distsIdE1pEEEvPT_PKS6_llS6_dd,(.L_x_808 - _ZN2at6native55_GLOBAL__N__6c1c77d0_17_DistanceKernel_cu_7dd49032_311422pdist_kernel_cuda_implIdNS1_5distsIdE1pEEEvPT_PKS6_llS6_dd)
        .other          _ZN2at6native55_GLOBAL__N__6c1c77d0_17_DistanceKernel_cu_7dd49032_311422pdist_kernel_cuda_implIdNS1_5distsIdE1pEEEvPT_PKS6_llS6_dd,@"STO_CUDA_ENTRY STV_DEFAULT"
_ZN2at6native55_GLOBAL__N__6c1c77d0_17_DistanceKernel_cu_7dd49032_311422pdist_kernel_cuda_implIdNS1_5distsIdE1pEEEvPT_PKS6_llS6_dd:
        /* <DEDUP_REMOVED lines=22> */
[----:B01----:R-:W-:Y:S05]  /*0160*/  CALL.REL.NOINC `($__internal_45_$__cuda_sm20_dsqrt_rn_f64_mediumpath_v1) ;  /* 0x0000232000007944 */ /* 0x003fea0003c00000 */
.L_x_491:
[----:B-1----:R-:W1:Y:S01]  /*0170*/  DADD R14, -R14, c[0x0][0x188] ;  /* 0x000062000e0e7629 */ /* 0x002e620000000100 */
[----:B0-----:R-:W0:Y:S01]  /*0180*/  S2R R12, SR_TID.X ;  /* 0x00000000000c7919 */ /* 0x001e220000002100 */
[----:B------:R-:W-:Y:S01]  /*0190*/  IMAD.MOV.U32 R5, RZ, RZ, c[0x0][0x178] ;  /* 0x00005e00ff057624 */ /* 0x000fe200078e00ff */
[----:B------:R-:W-:Y:S01]  /*01a0*/  ULDC.64 UR6, c[0x0][0x118] ;  /* 0x0000460000067ab9 */ /* 0x000fe20000000a00 */
[----:B------:R-:W-:Y:S01]  /*01b0*/  IMAD.MOV.U32 R13, RZ, RZ, RZ ;  /* 0x000000ffff0d7224 */ /* 0x000fe200078e00ff */
[----:B------:R-:W-:Y:S01]  /*01c0*/  BSSY B0, `(.L_x_492) ;  /* 0x000011e000007945 */ /* 0x000fe20003800000 */
[----:B-1----:R-:W1:Y:S01]  /*01d0*/  F2I.S64.F64.TRUNC R16, R14 ;  /* 0x0000000e00107311 */ /* 0x002e62000030d900 */
[----:B------:R-:W-:Y:S01]  /*01e0*/  CS2R R10, SRZ ;  /* 0x00000000000a7805 */ /* 0x000fe2000001ff00 */
[----:B-1----:R-:W-:Y:S02]  /*01f0*/  IMAD R3, R17, c[0x0][0x178], RZ ;  /* 0x00005e0011037a24 */ /* 0x002fe400078e02ff */
[----:B------:R-:W-:-:S04]  /*0200*/  IMAD.WIDE.U32 R4, R16, R5, c[0x0][0x178] ;  /* 0x00005e0010047625 */ /* 0x000fc800078e0005 */
[----:B0-----:R-:W-:-:S04]  /*0210*/  IMAD.WIDE.U32 R8, R16, c[0x0][0x178], R12 ;  /* 0x00005e0010087a25 */ /* 0x001fc800078e000c */
[----:B------:R-:W-:Y:S01]  /*0220*/  IMAD R3, R16, c[0x0][0x17c], R3 ;  /* 0x00005f0010037a24 */ /* 0x000fe200078e0203 */
[----:B------:R-:W-:-:S03]  /*0230*/  ISETP.GE.U32.AND P0, PT, R8, R4, PT ;  /* 0x000000040800720c */ /* 0x000fc60003f06070 */
[----:B------:R-:W-:Y:S02]  /*0240*/  IMAD.IADD R18, R5, 0x1, R3 ;  /* 0x0000000105127824 */ /* 0x000fe400078e0203 */
[----:B------:R-:W-:-:S05]  /*0250*/  IMAD.IADD R7, R3, 0x1, R9 ;  /* 0x0000000103077824 */ /* 0x000fca00078e0209 */
[----:B------:R-:W-:-:S13]  /*0260*/  ISETP.GE.AND.EX P0, PT, R7, R18, PT, P0 ;  /* 0x000000120700720c */ /* 0x000fda0003f06300 */
[----:B------:R-:W-:Y:S05]  /*0270*/  @P0 BRA `(.L_x_493) ;  /* 0x0000112000000947 */ /* 0x000fea0003800000 */
[-C--:B------:R-:W-:Y:S01]  /*0280*/  IMAD R3, R17, R16.reuse, RZ ;  /* 0x0000001011037224 */ /* 0x080fe200078e02ff */
[-C--:B------:R-:W-:Y:S01]  /*0290*/  IADD3 R6, P2, RZ, -R16.reuse, RZ ;  /* 0x80000010ff067210 */ /* 0x080fe20007f5e0ff */
[----:B------:R-:W-:Y:S01]  /*02a0*/  IMAD.WIDE.U32 R14, R16, R16, R16 ;  /* 0x00000010100e7225 */ /* 0x000fe200078e0010 */
[----:B------:R-:W-:-:S03]  /*02b0*/  IADD3 R10, P0, P1, R2, 0x1, R16 ;  /* 0x00000001020a7810 */ /* 0x000fc6000791e010 */
[----:B------:R-:W-:Y:S01]  /*02c0*/  IMAD R3, R16, R17, R3 ;  /* 0x0000001110037224 */ /* 0x000fe200078e0203 */
[--C-:B------:R-:W-:Y:S01]  /*02d0*/  IADD3.X R11, RZ, RZ, R17.reuse, P0, P1 ;  /* 0x000000ffff0b7210 */ /* 0x100fe200007e2411 */
[----:B------:R-:W-:Y:S02]  /*02e0*/  IMAD.X R9, RZ, RZ, ~R17, P2 ;  /* 0x000000ffff097224 */ /* 0x000fe400010e0e11 */
[----:B------:R-:W-:Y:S01]  /*02f0*/  IMAD.IADD R3, R15, 0x1, R3 ;  /* 0x000000010f037824 */ /* 0x000fe200078e0203 */
[----:B------:R-:W-:Y:S01]  /*0300*/  MOV R15, c[0x0][0x180] ;  /* 0x00006000000f7a02 */ /* 0x000fe20000000f00 */
[----:B------:R-:W-:Y:S02]  /*0310*/  IMAD.MOV.U32 R38, RZ, RZ, c[0x0][0x184] ;  /* 0x00006100ff267624 */ /* 0x000fe400078e00ff */
[----:B------:R-:W-:Y:S01]  /*0320*/  IMAD.WIDE.U32 R10, R6, c[0x0][0x170], R10 ;  /* 0x00005c00060a7a25 */ /* 0x000fe200078e000a */
[----:B------:R-:W-:-:S03]  /*0330*/  LEA.HI R5, P2, R3, R14, RZ, 0x1 ;  /* 0x0000000e03057211 */ /* 0x000fc600078508ff */
[----:B------:R-:W-:Y:S02]  /*0340*/  IMAD.MOV.U32 R16, RZ, RZ, c[0x0][0x0] ;  /* 0x00000000ff107624 */ /* 0x000fe400078e00ff */
[----:B------:R-:W-:Y:S02]  /*0350*/  IMAD.X R0, RZ, RZ, R3, P2 ;  /* 0x000000ffff007224 */ /* 0x000fe400010e0603 */
[----:B------:R-:W-:Y:S01]  /*0360*/  IMAD R3, R9, c[0x0][0x170], RZ ;  /* 0x00005c0009037a24 */ /* 0x000fe200078e02ff */
[----:B------:R-:W-:Y:S02]  /*0370*/  SHF.R.S32.HI R17, RZ, 0x1f, R16 ;  /* 0x0000001fff117819 */ /* 0x000fe40000011410 */
[--C-:B------:R-:W-:Y:S01]  /*0380*/  SHF.R.U64 R5, R5, 0x1, R0.reuse ;  /* 0x0000000105057819 */ /* 0x100fe20000001200 */
[----:B------:R-:W-:Y:S01]  /*0390*/  IMAD R6, R6, c[0x0][0x174], R3 ;  /* 0x00005d0006067a24 */ /* 0x000fe200078e0203 */
[----:B------:R-:W-:Y:S02]  /*03a0*/  SHF.R.U32.HI R3, RZ, 0x1, R0 ;  /* 0x00000001ff037819 */ /* 0x000fe40000011600 */
[----:B------:R-:W-:-:S02]  /*03b0*/  LOP3.LUT R0, R38, 0x7ff00000, RZ, 0xc0, !PT ;  /* 0x7ff0000026007812 */ /* 0x000fc400078ec0ff */
[----:B------:R-:W-:Y:S02]  /*03c0*/  IADD3 R5, P0, R5, R10, RZ ;  /* 0x0000000a05057210 */ /* 0x000fe40007f1e0ff */
[----:B------:R-:W-:Y:S02]  /*03d0*/  LEA.HI R0, R0, 0xfffffc0c, RZ, 0xc ;  /* 0xfffffc0c00007811 */ /* 0x000fe400078f60ff */
[----:B------:R-:W-:Y:S02]  /*03e0*/  IADD3.X R10, R3, R11, R6, P0, !PT ;  /* 0x0000000b030a7210 */ /* 0x000fe400007fe406 */
[----:B------:R-:W-:Y:S02]  /*03f0*/  LEA R3, P0, R4, c[0x0][0x168], 0x3 ;  /* 0x00005a0004037a11 */ /* 0x000fe400078018ff */
[-C--:B------:R-:W-:Y:S01]  /*0400*/  SHF.L.U32 R14, R15, R0.reuse, RZ ;  /* 0x000000000f0e7219 */ /* 0x080fe200000006ff */
[----:B------:R-:W-:Y:S01]  /*0410*/  IMAD R6, R10, c[0x0][0x178], RZ ;  /* 0x00005e000a067a24 */ /* 0x000fe200078e02ff */
[----:B------:R-:W-:Y:S01]  /*0420*/  LEA.HI.X R4, R4, c[0x0][0x16c], R18, 0x3, P0 ;  /* 0x00005b0004047a11 */ /* 0x000fe200000f1c12 */
[----:B------:R-:W-:Y:S01]  /*0430*/  IMAD.WIDE.U32 R10, R5, c[0x0][0x178], R12 ;  /* 0x00005e00050a7a25 */ /* 0x000fe200078e000c */
[----:B------:R-:W-:-:S02]  /*0440*/  SHF.L.U64.HI R0, R15, R0, c[0x0][0x184] ;  /* 0x000061000f007619 */ /* 0x000fc40000010200 */
[----:B------:R-:W-:Y:S01]  /*0450*/  ISETP.NE.U32.AND P0, PT, R14, RZ, PT ;  /* 0x000000ff0e00720c */ /* 0x000fe20003f05070 */
[----:B------:R-:W-:Y:S01]  /*0460*/  IMAD R9, R5, c[0x0][0x17c], R6 ;  /* 0x00005f0005097a24 */ /* 0x000fe200078e0206 */
[----:B------:R-:W-:Y:S02]  /*0470*/  LEA R5, P2, R8, c[0x0][0x168], 0x3 ;  /* 0x00005a0008057a11 */ /* 0x000fe400078418ff */
[----:B------:R-:W-:Y:S01]  /*0480*/  ISETP.NE.AND.EX P0, PT, R0, -0x80000000, PT, P0 ;  /* 0x800000000000780c */ /* 0x000fe20003f05300 */
[----:B------:R-:W-:Y:S01]  /*0490*/  IMAD.IADD R9, R11, 0x1, R9 ;  /* 0x000000010b097824 */ /* 0x000fe200078e0209 */
[----:B------:R-:W-:Y:S02]  /*04a0*/  LEA R6, P1, R10, c[0x0][0x168], 0x3 ;  /* 0x00005a000a067a11 */ /* 0x000fe400078218ff */
[----:B------:R-:W-:Y:S02]  /*04b0*/  LEA.HI.X R7, R8, c[0x0][0x16c], R7, 0x3, P2 ;  /* 0x00005b0008077a11 */ /* 0x000fe400010f1c07 */
[----:B------:R-:W-:-:S02]  /*04c0*/  ISETP.GT.AND P2, PT, R38, -0x1, PT ;  /* 0xffffffff2600780c */ /* 0x000fc40003f44270 */
[----:B------:R-:W-:Y:S02]  /*04d0*/  LEA.HI.X R8, R10, c[0x0][0x16c], R9, 0x3, P1 ;  /* 0x00005b000a087a11 */ /* 0x000fe400008f1c09 */
[----:B------:R-:W-:Y:S01]  /*04e0*/  SEL R9, RZ, 0x7ff00000, !P2 ;  /* 0x7ff00000ff097807 */ /* 0x000fe20005000000 */
[----:B------:R-:W-:Y:S01]  /*04f0*/  CS2R R10, SRZ ;  /* 0x00000000000a7805 */ /* 0x000fe2000001ff00 */
[----:B------:R-:W-:Y:S02]  /*0500*/  LOP3.LUT R38, R38, 0x7fffffff, RZ, 0xc0, !PT ;  /* 0x7fffffff26267812 */ /* 0x000fe400078ec0ff */
[----:B------:R-:W-:Y:S01]  /*0510*/  IADD3 R39, R9, -0x80000000, RZ ;  /* 0x8000000009277810 */ /* 0x000fe20007ffe0ff */
[----:B------:R-:W-:Y:S05]  /*0520*/  @!P0 BRA `(.L_x_494) ;  /* 0x0000091000008947 */ /* 0x000fea0003800000 */
[----:B------:R-:W-:-:S13]  /*0530*/  ISETP.LE.AND P0, PT, RZ, c[0x0][0x184], PT ;  /* 0x00006100ff007a0c */ /* 0x000fda0003f03270 */
[----:B------:R-:W-:Y:S05]  /*0540*/  @!P0 BRA `(.L_x_495) ;  /* 0x0000047000008947 */ /* 0x000fea0003800000 */
[C---:B------:R-:W-:Y:S01]  /*0550*/  SHF.L.U64.HI R17, R16.reuse, 0x3, R17 ;  /* 0x0000000310117819 */ /* 0x040fe20000010211 */
[----:B------:R-:W-:Y:S02]  /*0560*/  IMAD.SHL.U32 R16, R16, 0x8, RZ ;  /* 0x0000000810107824 */ /* 0x000fe400078e00ff */
.L_x_503:
[----:B------:R-:W-:Y:S02]  /*0570*/  IMAD.MOV.U32 R18, RZ, RZ, R5 ;  /* 0x000000ffff127224 */ /* 0x000fe400078e0005 */
[----:B------:R-:W-:Y:S02]  /*0580*/  IMAD.MOV.U32 R19, RZ, RZ, R7 ;  /* 0x000000ffff137224 */ /* 0x000fe400078e0007 */
[----:B------:R-:W-:Y:S02]  /*0590*/  IMAD.MOV.U32 R20, RZ, RZ, R6 ;  /* 0x000000ffff147224 */ /* 0x000fe400078e0006 */
[----:B------:R-:W-:Y:S02]  /*05a0*/  IMAD.MOV.U32 R21, RZ, RZ, R8 ;  /* 0x000000ffff157224 */ /* 0x000fe400078e0008 */
[----:B------:R-:W2:Y:S04]  /*05b0*/  LDG.E.64 R18, [R18.64] ;  /* 0x0000000612127981 */ /* 0x000ea8000c1e1b00 */
[----:B------:R-:W2:Y:S01]  /*05c0*/  LDG.E.64 R14, [R20.64] ;  /* 0x00000006140e7981 */ /* 0x000ea2000c1e1b00 */
[----:B------:R-:W-:Y:S01]  /*05d0*/  BSSY B1, `(.L_x_496) ;  /* 0x0000016000017945 */ /* 0x000fe20003800000 */
[----:B--2---:R-:W0:-:S06]  /*05e0*/  DADD R14, -R14, R18 ;  /* 0x000000000e0e7229 */ /* 0x004e0c0000000112 */
[----:B0-----:R-:W0:-:S04]  /*05f0*/  DSETP.NEU.AND P0, PT, |R14|, RZ, PT ;  /* 0x000000ff0e00722a */ /* 0x001e080003f0d200 */
[----:B------:R1:W2:-:S10]  /*0600*/  DADD R40, -RZ, |R14| ;  /* 0x00000000ff287229 */ /* 0x000294000000050e */
[----:B0-----:R-:W-:Y:S05]  /*0610*/  @!P0 BRA `(.L_x_497) ;  /* 0x0000010000008947 */ /* 0x001fea0003800000 */
[----:B-12---:R-:W-:Y:S01]  /*0620*/  IMAD.MOV.U32 R21, RZ, RZ, R40 ;  /* 0x000000ffff157224 */ /* 0x006fe200078e0028 */
[----:B------:R-:W-:Y:S01]  /*0630*/  MOV R0, 0x680 ;  /* 0x0000068000007802 */ /* 0x000fe20000000f00 */
[----:B------:R-:W-:Y:S02]  /*0640*/  IMAD.MOV.U32 R20, RZ, RZ, R41 ;  /* 0x000000ffff147224 */ /* 0x000fe400078e0029 */
[----:B------:R-:W-:Y:S02]  /*0650*/  IMAD.MOV.U32 R44, RZ, RZ, c[0x0][0x180] ;  /* 0x00006000ff2c7624 */ /* 0x000fe400078e00ff */
[----:B------:R-:W-:Y:S02]  /*0660*/  IMAD.MOV.U32 R42, RZ, RZ, c[0x0][0x184] ;  /* 0x00006100ff2a7624 */ /* 0x000fe400078e00ff */
[----:B------:R-:W-:Y:S05]  /*0670*/  CALL.REL.NOINC `($_ZN2at6native55_GLOBAL__N__6c1c77d0_17_DistanceKernel_cu_7dd49032_311422pdist_kernel_cuda_implIdNS1_5distsIdE1pEEEvPT_PKS6_llS6_dd$__internal_accurate_pow) ;  /* 0x000020e000007944 */ /* 0x000fea0003c00000 */
[----:B------:R-:W-:Y:S01]  /*0680*/  ISETP.GT.AND P0, PT, R41, -0x1, PT ;  /* 0xffffffff2900780c */ /* 0x000fe20003f04270 */
[----:B-1----:R-:W-:Y:S01]  /*0690*/  IMAD.MOV.U32 R18, RZ, RZ, R28 ;  /* 0x000000ffff127224 */ /* 0x002fe200078e001c */
[----:B------:R-:W-:-:S11]  /*06a0*/  MOV R19, R29 ;  /* 0x0000001d00137202 */ /* 0x000fd60000000f00 */
[----:B------:R-:W-:Y:S05]  /*06b0*/  @P0 BRA `(.L_x_498) ;  /* 0x0000007000000947 */ /* 0x000fea0003800000 */
[----:B0-----:R-:W0:Y:S02]  /*06c0*/  FRND.F64.TRUNC R20, c[0x0][0x180] ;  /* 0x0000600000147b13 */ /* 0x001e24000030d800 */
[----:B0-----:R-:W0:-:S14]  /*06d0*/  DSETP.NEU.AND P0, PT, R20, c[0x0][0x180], PT ;  /* 0x000060001400762a */ /* 0x001e1c0003f0d000 */
[----:B0-----:R-:W-:Y:S05]  /*06e0*/  @!P0 BRA `(.L_x_498) ;  /* 0x0000004000008947 */ /* 0x001fea0003800000 */
[----:B------:R-:W-:Y:S02]  /*06f0*/  IMAD.MOV.U32 R18, RZ, RZ, 0x0 ;  /* 0x00000000ff127424 */ /* 0x000fe400078e00ff */
[----:B------:R-:W-:Y:S01]  /*0700*/  IMAD.MOV.U32 R19, RZ, RZ, -0x80000 ;  /* 0xfff80000ff137424 */ /* 0x000fe200078e00ff */
[----:B------:R-:W-:Y:S05]  /*0710*/  BRA `(.L_x_498) ;  /* 0x0000001000007947 */ /* 0x000fea0003800000 */
.L_x_497:
[----:B-12---:R-:W-:Y:S02]  /*0720*/  CS2R R18, SRZ ;  /* 0x0000000000127805 */ /* 0x006fe4000001ff00 */
.L_x_498:
[----:B------:R-:W-:Y:S05]  /*0730*/  BSYNC B1 ;  /* 0x0000000000017941 */ /* 0x000fea0003800000 */
.L_x_496:
[----:B0-----:R-:W0:Y:S01]  /*0740*/  DADD R20, |R14|, c[0x0][0x180] ;  /* 0x000060000e147629 */ /* 0x001e220000000200 */
[----:B------:R-:W-:Y:S09]  /*0750*/  BSSY B1, `(.L_x_499) ;  /* 0x0000019000017945 */ /* 0x000ff20003800000 */
[----:B0-----:R-:W-:-:S04]  /*0760*/  LOP3.LUT R20, R21, 0x7ff00000, RZ, 0xc0, !PT ;  /* 0x7ff0000015147812 */ /* 0x001fc800078ec0ff */
[----:B------:R-:W-:-:S13]  /*0770*/  ISETP.NE.AND P0, PT, R20, 0x7ff00000, PT ;  /* 0x7ff000001400780c */ /* 0x000fda0003f05270 */
[----:B------:R-:W-:Y:S05]  /*0780*/  @P0 BRA `(.L_x_500) ;  /* 0x0000015000000947 */ /* 0x000fea0003800000 */
[----:B------:R-:W-:Y:S02]  /*0790*/  IMAD.MOV.U32 R20, RZ, RZ, c[0x0][0x180] ;  /* 0x00006000ff147624 */ /* 0x000fe400078e00ff */
[----:B------:R-:W-:-:S06]  /*07a0*/  IMAD.MOV.U32 R21, RZ, RZ, c[0x0][0x184] ;  /* 0x00006100ff157624 */ /* 0x000fcc00078e00ff */
[----:B------:R-:W0:-:S06]  /*07b0*/  DSETP.GTU.AND P0, PT, |R20|, +INF , PT ;  /* 0x7ff000001400742a */ /* 0x000e0c0003f0c200 */
[----:B0-----:R-:W0:-:S14]  /*07c0*/  DSETP.GTU.OR P0, PT, |R14|, +INF , P0 ;  /* 0x7ff000000e00742a */ /* 0x001e1c000070c600 */
[----:B0-----:R-:W-:Y:S05]  /*07d0*/  @P0 BRA `(.L_x_501) ;  /* 0x000000f000000947 */ /* 0x001fea0003800000 */
[----:B------:R-:W0:-:S14]  /*07e0*/  DSETP.NEU.AND P0, PT, |R20|, +INF , PT ;  /* 0x7ff000001400742a */ /* 0x000e1c0003f0d200 */
[----:B0-----:R-:W-:Y:S05]  /*07f0*/  @!P0 BRA `(.L_x_502) ;  /* 0x0000007000008947 */ /* 0x001fea0003800000 */
[----:B------:R-:W0:-:S14]  /*0800*/  DSETP.NEU.AND P0, PT, |R14|, +INF , PT ;  /* 0x7ff000000e00742a */ /* 0x000e1c0003f0d200 */
[----:B0-----:R-:W-:Y:S05]  /*0810*/  @P0 BRA `(.L_x_500) ;  /* 0x000000c000000947 */ /* 0x001fea0003800000 */
[----:B------:R-:W-:Y:S01]  /*0820*/  ISETP.LT.AND P0, PT, R41, RZ, !PT ;  /* 0x000000ff2900720c */ /* 0x000fe20007f01270 */
[----:B------:R-:W-:-:S03]  /*0830*/  IMAD.MOV.U32 R18, RZ, RZ, RZ ;  /* 0x000000ffff127224 */ /* 0x000fc600078e00ff */
[----:B------:R-:W-:-:S04]  /*0840*/  ISETP.NE.AND P0, PT, R38, 0x3fe00000, P0 ;  /* 0x3fe000002600780c */ /* 0x000fc80000705270 */
[----:B------:R-:W-:Y:S01]  /*0850*/  SEL R19, R39, R9, P0 ;  /* 0x0000000927137207 */ /* 0x000fe20000000000 */
[----:B------:R-:W-:Y:S05]  /*0860*/  BRA `(.L_x_500) ;  /* 0x0000007000007947 */ /* 0x000fea0003800000 */
.L_x_502:
[----:B------:R-:W0:-:S04]  /*0870*/  DSETP.GT.AND P0, PT, |R14|, 1, PT ;  /* 0x3ff000000e00742a */ /* 0x000e080003f04200 */
[----:B------:R-:W1:Y:S02]  /*0880*/  DSETP.NEU.AND P1, PT, |R14|, -1, PT ;  /* 0xbff000000e00742a */ /* 0x000e640003f2d200 */
[----:B0-----:R-:W-:-:S04]  /*0890*/  SEL R18, RZ, 0x7ff00000, !P0 ;  /* 0x7ff00000ff127807 */ /* 0x001fc80004000000 */
[----:B-1----:R-:W-:Y:S01]  /*08a0*/  SEL R19, R18, 0x3ff00000, P1 ;  /* 0x3ff0000012137807 */ /* 0x002fe20000800000 */
[----:B------:R-:W-:Y:S01]  /*08b0*/  IMAD.MOV.U32 R18, RZ, RZ, RZ ;  /* 0x000000ffff127224 */ /* 0x000fe200078e00ff */
[----:B------:R-:W-:Y:S05]  /*08c0*/  BRA `(.L_x_500) ;  /* 0x0000001000007947 */ /* 0x000fea0003800000 */
.L_x_501:
[----:B------:R0:W1:-:S06]  /*08d0*/  DADD R18, |R14|, c[0x0][0x180] ;  /* 0x000060000e127629 */ /* 0x00004c0000000200 */
.L_x_500:
[----:B------:R-:W-:Y:S05]  /*08e0*/  BSYNC B1 ;  /* 0x0000000000017941 */ /* 0x000fea0003800000 */
.L_x_499:
[----:B------:R-:W2:Y:S01]  /*08f0*/  DSETP.NEU.AND P0, PT, |R14|, 1, PT ;  /* 0x3ff000000e00742a */ /* 0x000ea20003f0d200 */
[----:B------:R-:W-:-:S05]  /*0900*/  IADD3 R5, P1, R5, R16, RZ ;  /* 0x0000001005057210 */ /* 0x000fca0007f3e0ff */
[----:B--2---:R-:W2:Y:S01]  /*0910*/  DSETP.EQ.OR P0, PT, RZ, c[0x0][0x180], !P0 ;  /* 0x00006000ff00762a */ /* 0x004ea20004702400 */
[----:B------:R-:W-:Y:S01]  /*0920*/  IMAD.X R7, R7, 0x1, R17, P1 ;  /* 0x0000000107077824 */ /* 0x000fe200008e0611 */
[----:B------:R-:W-:-:S04]  /*0930*/  IADD3 R6, P1, R6, R16, RZ ;  /* 0x0000001006067210 */ /* 0x000fc80007f3e0ff */
[----:B012---:R-:W-:Y:S01]  /*0940*/  FSEL R14, R18, RZ, !P0 ;  /* 0x000000ff120e7208 */ /* 0x007fe20004000000 */
[----:B------:R-:W-:Y:S01]  /*0950*/  IMAD.X R8, R8, 0x1, R17, P1 ;  /* 0x0000000108087824 */ /* 0x000fe200008e0611 */
[----:B------:R-:W-:Y:S02]  /*0960*/  FSEL R15, R19, 1.875, !P0 ;  /* 0x3ff00000130f7808 */ /* 0x000fe40004000000 */
[----:B------:R-:W-:-:S04]  /*0970*/  ISETP.GE.U32.AND P0, PT, R5, R3, PT ;  /* 0x000000030500720c */ /* 0x000fc80003f06070 */
[----:B------:R-:W-:Y:S01]  /*0980*/  ISETP.GE.U32.AND.EX P0, PT, R7, R4, PT, P0 ;  /* 0x000000040700720c */ /* 0x000fe20003f06100 */
[----:B------:R0:W1:-:S12]  /*0990*/  DADD R10, R10, R14 ;  /* 0x000000000a0a7229 */ /* 0x000058000000000e */
[----:B01----:R-:W-:Y:S05]  /*09a0*/  @!P0 BRA `(.L_x_503) ;  /* 0xfffffbc000008947 */ /* 0x003fea000383ffff */
[----:B------:R-:W-:Y:S05]  /*09b0*/  BRA `(.L_x_493) ;  /* 0x000009e000007947 */ /* 0x000fea0003800000 */
.L_x_495:
[C---:B------:R-:W-:Y:S01]  /*09c0*/  SHF.L.U64.HI R40, R16.reuse, 0x3, R17 ;  /* 0x0000000310287819 */ /* 0x040fe20000010211 */
[----:B------:R-:W-:Y:S02]  /*09d0*/  IMAD.SHL.U32 R41, R16, 0x8, RZ ;  /* 0x0000000810297824 */ /* 0x000fe400078e00ff */
.L_x_511:
[----:B------:R-:W-:Y:S01]  /*09e0*/  IMAD.MOV.U32 R18, RZ, RZ, R6 ;  /* 0x000000ffff127224 */ /* 0x000fe200078e0006 */
[----:B------:R-:W-:Y:S01]  /*09f0*/  MOV R21, R7 ;  /* 0x0000000700157202 */ /* 0x000fe20000000f00 */
[----:B------:R-:W-:Y:S02]  /*0a00*/  IMAD.MOV.U32 R19, RZ, RZ, R8 ;  /* 0x000000ffff137224 */ /* 0x000fe400078e0008 */
[----:B------:R-:W-:-:S03]  /*0a10*/  IMAD.MOV.U32 R20, RZ, RZ, R5 ;  /* 0x000000ffff147224 */ /* 0x000fc600078e0005 */
        /* <DEDUP_REMOVED lines=14> */
[----:B-1----:R-:W-:Y:S02]  /*0b00*/  IMAD.MOV.U32 R18, RZ, RZ, R28 ;  /* 0x000000ffff127224 */ /* 0x002fe400078e001c */
[----:B------:R-:W-:-:S10]  /*0b10*/  IMAD.MOV.U32 R19, RZ, RZ, R29 ;  /* 0x000000ffff137224 */ /* 0x000fd400078e001d */
[----:B------:R-:W-:Y:S05]  /*0b20*/  @P0 BRA `(.L_x_506) ;  /* 0x0000008000000947 */ /* 0x000fea0003800000 */
[----:B0-----:R-:W0:Y:S02]  /*0b30*/  FRND.F64.TRUNC R20, c[0x0][0x180] ;  /* 0x0000600000147b13 */ /* 0x001e24000030d800 */
[----:B0-----:R-:W0:-:S14]  /*0b40*/  DSETP.NEU.AND P0, PT, R20, c[0x0][0x180], PT ;  /* 0x000060001400762a */ /* 0x001e1c0003f0d000 */
[----:B0-----:R-:W-:Y:S05]  /*0b50*/  @!P0 BRA `(.L_x_506) ;  /* 0x0000005000008947 */ /* 0x001fea0003800000 */
[----:B------:R-:W-:Y:S02]  /*0b60*/  IMAD.MOV.U32 R18, RZ, RZ, 0x0 ;  /* 0x00000000ff127424 */ /* 0x000fe400078e00ff */
[----:B------:R-:W-:Y:S01]  /*0b70*/  IMAD.MOV.U32 R19, RZ, RZ, -0x80000 ;  /* 0xfff80000ff137424 */ /* 0x000fe200078e00ff */
[----:B------:R-:W-:Y:S05]  /*0b80*/  BRA `(.L_x_506) ;  /* 0x0000002000007947 */ /* 0x000fea0003800000 */
.L_x_505:
[----:B-12---:R-:W-:Y:S02]  /*0b90*/  IMAD.MOV.U32 R18, RZ, RZ, 0x0 ;  /* 0x00000000ff127424 */ /* 0x006fe400078e00ff */
[----:B------:R-:W-:Y:S02]  /*0ba0*/  IMAD.MOV.U32 R19, RZ, RZ, 0x7ff00000 ;  /* 0x7ff00000ff137424 */ /* 0x000fe400078e00ff */
.L_x_506:
[----:B------:R-:W-:Y:S05]  /*0bb0*/  BSYNC B1 ;  /* 0x0000000000017941 */ /* 0x000fea0003800000 */
.L_x_504:
[----:B0-----:R-:W0:Y:S01]  /*0bc0*/  DADD R20, |R14|, c[0x0][0x180] ;  /* 0x000060000e147629 */ /* 0x001e220000000200 */
[----:B------:R-:W-:Y:S09]  /*0bd0*/  BSSY B1, `(.L_x_507) ;  /* 0x0000019000017945 */ /* 0x000ff20003800000 */
[----:B0-----:R-:W-:-:S04]  /*0be0*/  LOP3.LUT R20, R21, 0x7ff00000, RZ, 0xc0, !PT ;  /* 0x7ff0000015147812 */ /* 0x001fc800078ec0ff */
[----:B------:R-:W-:-:S13]  /*0bf0*/  ISETP.NE.AND P0, PT, R20, 0x7ff00000, PT ;  /* 0x7ff000001400780c */ /* 0x000fda0003f05270 */
[----:B------:R-:W-:Y:S05]  /*0c00*/  @P0 BRA `(.L_x_508) ;  /* 0x0000015000000947 */ /* 0x000fea0003800000 */
[----:B------:R-:W-:Y:S02]  /*0c10*/  IMAD.MOV.U32 R20, RZ, RZ, 0x0 ;  /* 0x00000000ff147424 */ /* 0x000fe400078e00ff */
[----:B------:R-:W-:-:S06]  /*0c20*/  IMAD.MOV.U32 R21, RZ, RZ, 0x7ff00000 ;  /* 0x7ff00000ff157424 */ /* 0x000fcc00078e00ff */
[----:B------:R-:W0:-:S06]  /*0c30*/  DSETP.LTU.AND P0, PT, R20, |c[0x0][0x180]|, PT ;  /* 0x400060001400762a */ /* 0x000e0c0003f09000 */
[----:B0-----:R-:W0:-:S14]  /*0c40*/  DSETP.GTU.OR P0, PT, |R14|, +INF , P0 ;  /* 0x7ff000000e00742a */ /* 0x001e1c000070c600 */
[----:B0-----:R-:W-:Y:S05]  /*0c50*/  @P0 BRA `(.L_x_509) ;  /* 0x000000f000000947 */ /* 0x001fea0003800000 */
[----:B------:R-:W0:-:S14]  /*0c60*/  DSETP.NEU.AND P0, PT, R20, |c[0x0][0x180]|, PT ;  /* 0x400060001400762a */ /* 0x000e1c0003f0d000 */
[----:B0-----:R-:W-:Y:S05]  /*0c70*/  @!P0 BRA `(.L_x_510) ;  /* 0x0000007000008947 */ /* 0x001fea0003800000 */
[----:B------:R-:W0:-:S14]  /*0c80*/  DSETP.NEU.AND P0, PT, |R14|, +INF , PT ;  /* 0x7ff000000e00742a */ /* 0x000e1c0003f0d200 */
[----:B0-----:R-:W-:Y:S05]  /*0c90*/  @P0 BRA `(.L_x_508) ;  /* 0x000000c000000947 */ /* 0x001fea0003800000 */
[----:B------:R-:W-:Y:S02]  /*0ca0*/  ISETP.LT.AND P0, PT, R17, RZ, !PT ;  /* 0x000000ff1100720c */ /* 0x000fe40007f01270 */
[----:B------:R-:W-:Y:S02]  /*0cb0*/  MOV R18, RZ ;  /* 0x000000ff00127202 */ /* 0x000fe40000000f00 */
[----:B------:R-:W-:-:S04]  /*0cc0*/  ISETP.NE.AND P0, PT, R38, 0x3fe00000, P0 ;  /* 0x3fe000002600780c */ /* 0x000fc80000705270 */
[----:B------:R-:W-:Y:S01]  /*0cd0*/  SEL R19, R39, R9, P0 ;  /* 0x0000000927137207 */ /* 0x000fe20000000000 */
[----:B------:R-:W-:Y:S05]  /*0ce0*/  BRA `(.L_x_508) ;  /* 0x0000007000007947 */ /* 0x000fea0003800000 */
.L_x_510:
[----:B------:R-:W0:-:S04]  /*0cf0*/  DSETP.GT.AND P0, PT, |R14|, 1, PT ;  /* 0x3ff000000e00742a */ /* 0x000e080003f04200 */
[----:B------:R-:W1:Y:S02]  /*0d00*/  DSETP.NEU.AND P1, PT, |R14|, -1, PT ;  /* 0xbff000000e00742a */ /* 0x000e640003f2d200 */
[----:B0-----:R-:W-:-:S04]  /*0d10*/  SEL R18, RZ, 0x7ff00000, P0 ;  /* 0x7ff00000ff127807 */ /* 0x001fc80000000000 */
[----:B-1----:R-:W-:Y:S01]  /*0d20*/  SEL R19, R18, 0x3ff00000, P1 ;  /* 0x3ff0000012137807 */ /* 0x002fe20000800000 */
[----:B------:R-:W-:Y:S01]  /*0d30*/  IMAD.MOV.U32 R18, RZ, RZ, RZ ;  /* 0x000000ffff127224 */ /* 0x000fe200078e00ff */
[----:B------:R-:W-:Y:S05]  /*0d40*/  BRA `(.L_x_508) ;  /* 0x0000001000007947 */ /* 0x000fea0003800000 */
.L_x_509:
[----:B------:R0:W1:-:S06]  /*0d50*/  DADD R18, |R14|, c[0x0][0x180] ;  /* 0x000060000e127629 */ /* 0x00004c0000000200 */
.L_x_508:
[----:B------:R-:W-:Y:S05]  /*0d60*/  BSYNC B1 ;  /* 0x0000000000017941 */ /* 0x000fea0003800000 */
.L_x_507:
        /* <DEDUP_REMOVED lines=13> */
.L_x_494:
[----:B------:R-:W-:Y:S02]  /*0e40*/  IMAD.MOV.U32 R18, RZ, RZ, R5 ;  /* 0x000000ffff127224 */ /* 0x000fe400078e0005 */
[----:B------:R-:W-:Y:S02]  /*0e50*/  IMAD.MOV.U32 R19, RZ, RZ, R7 ;  /* 0x000000ffff137224 */ /* 0x000fe400078e0007 */
[----:B------:R-:W-:Y:S02]  /*0e60*/  IMAD.MOV.U32 R22, RZ, RZ, R6 ;  /* 0x000000ffff167224 */ /* 0x000fe400078e0006 */
[----:B------:R-:W-:Y:S02]  /*0e70*/  IMAD.MOV.U32 R23, RZ, RZ, R8 ;  /* 0x000000ffff177224 */ /* 0x000fe400078e0008 */
[----:B------:R-:W2:Y:S04]  /*0e80*/  LDG.E.64 R18, [R18.64] ;  /* 0x0000000612127981 */ /* 0x000ea8000c1e1b00 */
[----:B------:R-:W2:Y:S01]  /*0e90*/  LDG.E.64 R14, [R22.64] ;  /* 0x00000006160e7981 */ /* 0x000ea2000c1e1b00 */
[----:B------:R-:W-:Y:S01]  /*0ea0*/  BSSY B1, `(.L_x_512) ;  /* 0x0000009000017945 */ /* 0x000fe20003800000 */
[----:B------:R-:W-:Y:S01]  /*0eb0*/  IMAD.MOV.U32 R44, RZ, RZ, c[0x0][0x180] ;  /* 0x00006000ff2c7624 */ /* 0x000fe200078e00ff */
[----:B------:R-:W-:Y:S01]  /*0ec0*/  MOV R0, 0xf30 ;  /* 0x00000f3000007802 */ /* 0x000fe20000000f00 */
[----:B------:R-:W-:Y:S01]  /*0ed0*/  IMAD.MOV.U32 R42, RZ, RZ, c[0x0][0x184] ;  /* 0x00006100ff2a7624 */ /* 0x000fe200078e00ff */
[----:B--2---:R-:W0:-:S06]  /*0ee0*/  DADD R14, -R14, R18 ;  /* 0x000000000e0e7229 */ /* 0x004e0c0000000112 */
[----:B0-----:R-:W0:-:S10]  /*0ef0*/  DADD R40, -RZ, |R14| ;  /* 0x00000000ff287229 */ /* 0x001e14000000050e */
[----:B0-----:R-:W-:Y:S02]  /*0f00*/  IMAD.MOV.U32 R21, RZ, RZ, R40 ;  /* 0x000000ffff157224 */ /* 0x001fe400078e0028 */
[----:B------:R-:W-:Y:S02]  /*0f10*/  IMAD.MOV.U32 R20, RZ, RZ, R41 ;  /* 0x000000ffff147224 */ /* 0x000fe400078e0029 */
[----:B------:R-:W-:Y:S05]  /*0f20*/  CALL.REL.NOINC `($_ZN2at6native55_GLOBAL__N__6c1c77d0_17_DistanceKernel_cu_7dd49032_311422pdist_kernel_cuda_implIdNS1_5distsIdE1pEEEvPT_PKS6_llS6_dd$__internal_accurate_pow) ;  /* 0x0000183000007944 */ /* 0x000fea0003c00000 */
[----:B------:R-:W-:Y:S05]  /*0f30*/  BSYNC B1 ;  /* 0x0000000000017941 */ /* 0x000fea0003800000 */
.L_x_512:
[----:B------:R-:W2:Y:S01]  /*0f40*/  DSETP.NEU.AND P1, PT, |R14|, RZ, PT ;  /* 0x000000ff0e00722a */ /* 0x000ea20003f2d200 */
[----:B------:R-:W-:Y:S01]  /*0f50*/  BSSY B1, `(.L_x_513) ;  /* 0x0000017000017945 */ /* 0x000fe20003800000 */
[----:B-1----:R-:W-:Y:S01]  /*0f60*/  MOV R18, R28 ;  /* 0x0000001c00127202 */ /* 0x002fe20000000f00 */
[----:B------:R-:W-:-:S11]  /*0f70*/  IMAD.MOV.U32 R19, RZ, RZ, R29 ;  /* 0x000000ffff137224 */ /* 0x000fd600078e001d */
[----:B--2---:R-:W-:Y:S05]  /*0f80*/  @!P1 BRA `(.L_x_514) ;  /* 0x000000c000009947 */ /* 0x004fea0003800000 */
[----:B------:R-:W-:Y:S02]  /*0f90*/  ISETP.GT.AND P2, PT, R41, -0x1, PT ;  /* 0xffffffff2900780c */ /* 0x000fe40003f44270 */
[----:B------:R-:W-:-:S11]  /*0fa0*/  PLOP3.LUT P1, PT, P0, PT, PT, 0x8, 0x0 ;  /* 0x000000000000781c */ /* 0x000fd6000072e170 */
[----:B------:R-:W-:Y:S05]  /*0fb0*/  @P2 BRA `(.L_x_515) ;  /* 0x0000010000002947 */ /* 0x000fea0003800000 */
[----:B0-----:R-:W0:Y:S01]  /*0fc0*/  FRND.F64.TRUNC R20, c[0x0][0x180] ;  /* 0x0000600000147b13 */ /* 0x001e22000030d800 */
[----:B------:R-:W-:Y:S01]  /*0fd0*/  DADD R18, -RZ, -R18 ;  /* 0x00000000ff127229 */ /* 0x000fe20000000912 */
[----:B------:R-:W-:-:S03]  /*0fe0*/  PLOP3.LUT P1, PT, P0, PT, PT, 0x8, 0x0 ;  /* 0x000000000000781c */ /* 0x000fc6000072e170 */
[----:B0-----:R-:W0:-:S14]  /*0ff0*/  DSETP.NEU.AND P2, PT, R20, c[0x0][0x180], PT ;  /* 0x000060001400762a */ /* 0x001e1c0003f4d000 */
[----:B0-----:R-:W-:Y:S05]  /*1000*/  @!P2 BRA `(.L_x_515) ;  /* 0x000000b00000a947 */ /* 0x001fea0003800000 */
[----:B------:R-:W-:Y:S01]  /*1010*/  PLOP3.LUT P1, PT, P0, PT, PT, 0x8, 0x0 ;  /* 0x000000000000781c */ /* 0x000fe2000072e170 */
[----:B------:R-:W-:Y:S02]  /*1020*/  IMAD.MOV.U32 R18, RZ, RZ, 0x0 ;  /* 0x00000000ff127424 */ /* 0x000fe400078e00ff */
[----:B------:R-:W-:Y:S01]  /*1030*/  IMAD.MOV.U32 R19, RZ, RZ, -0x80000 ;  /* 0xfff80000ff137424 */ /* 0x000fe200078e00ff */
[----:B------:R-:W-:Y:S05]  /*1040*/  BRA `(.L_x_515) ;  /* 0x0000007000007947 */ /* 0x000fea0003800000 */
.L_x_514:
[----:B------:R-:W-:Y:S01]  /*1050*/  IMAD.MOV.U32 R18, RZ, RZ, c[0x0][0x180] ;  /* 0x00006000ff127624 */ /* 0x000fe200078e00ff */
[----:B------:R-:W-:Y:S01]  /*1060*/  ISETP.LE.AND P2, PT, RZ, c[0x0][0x184], PT ;  /* 0x00006100ff007a0c */ /* 0x000fe20003f43270 */
[----:B------:R-:W-:-:S06]  /*1070*/  IMAD.MOV.U32 R19, RZ, RZ, c[0x0][0x184] ;  /* 0x00006100ff137624 */ /* 0x000fcc00078e00ff */
[----:B------:R1:W2:Y:S02]  /*1080*/  DSETP.NEU.AND P1, PT, |R18|, 0.5, PT ;  /* 0x3fe000001200742a */ /* 0x0002a40003f2d200 */
[----:B-1----:R-:W-:-:S04]  /*1090*/  IMAD.MOV.U32 R18, RZ, RZ, RZ ;  /* 0x000000ffff127224 */ /* 0x002fc800078e00ff */
[----:B--2---:R-:W-:-:S04]  /*10a0*/  SEL R19, R41, RZ, P1 ;  /* 0x000000ff29137207 */ /* 0x004fc80000800000 */
[----:B------:R-:W-:Y:S02]  /*10b0*/  @!P2 LOP3.LUT R19, R19, 0x7ff00000, RZ, 0xfc, !PT ;  /* 0x7ff000001313a812 */ /* 0x000fe400078efcff */
.L_x_515:
[----:B------:R-:W-:Y:S05]  /*10c0*/  BSYNC B1 ;  /* 0x0000000000017941 */ /* 0x000fea0003800000 */
.L_x_513:
        /* <DEDUP_REMOVED lines=15> */
[----:B------:R-:W-:-:S03]  /*11c0*/  IMAD.MOV.U32 R18, RZ, RZ, RZ ;  /* 0x000000ffff127224 */ /* 0x000fc600078e00ff */
[----:B------:R-:W-:-:S04]  /*11d0*/  ISETP.NE.AND P1, PT, R38, 0x3fe00000, P1 ;  /* 0x3fe000002600780c */ /* 0x000fc80000f25270 */
[----:B------:R-:W-:Y:S01]  /*11e0*/  SEL R19, R39, R9, P1 ;  /* 0x0000000927137207 */ /* 0x000fe20000800000 */
[----:B------:R-:W-:Y:S05]  /*11f0*/  BRA `(.L_x_517) ;  /* 0x0000009000007947 */ /* 0x000fea0003800000 */
.L_x_519:
[----:B------:R-:W-:Y:S01]  /*1200*/  ISETP.LE.AND P1, PT, RZ, c[0x0][0x184], PT ;  /* 0x00006100ff007a0c */ /* 0x000fe20003f23270 */
[----:B------:R-:W0:-:S06]  /*1210*/  DSETP.GT.AND P2, PT, |R14|, 1, PT ;  /* 0x3ff000000e00742a */ /* 0x000e0c0003f44200 */
[----:B0-----:R-:W-:Y:S01]  /*1220*/  SEL R18, RZ, 0x7ff00000, !P2 ;  /* 0x7ff00000ff127807 */ /* 0x001fe20005000000 */
[----:B------:R-:W0:-:S05]  /*1230*/  DSETP.NEU.AND P2, PT, |R14|, -1, PT ;  /* 0xbff000000e00742a */ /* 0x000e0a0003f4d200 */
[----:B------:R-:W-:-:S04]  /*1240*/  @!P1 LOP3.LUT R18, R18, 0x7ff00000, RZ, 0x3c, !PT ;  /* 0x7ff0000012129812 */ /* 0x000fc800078e3cff */
[----:B0-----:R-:W-:Y:S01]  /*1250*/  SEL R19, R18, 0x3ff00000, P2 ;  /* 0x3ff0000012137807 */ /* 0x001fe20001000000 */
[----:B------:R-:W-:Y:S01]  /*1260*/  IMAD.MOV.U32 R18, RZ, RZ, RZ ;  /* 0x000000ffff127224 */ /* 0x000fe200078e00ff */
[----:B------:R-:W-:Y:S05]  /*1270*/  BRA `(.L_x_517) ;  /* 0x0000001000007947 */ /* 0x000fea0003800000 */
.L_x_518:
[----:B------:R0:W1:-:S06]  /*1280*/  DADD R18, |R14|, c[0x0][0x180] ;  /* 0x000060000e127629 */ /* 0x00004c0000000200 */
.L_x_517:
[----:B------:R-:W-:Y:S05]  /*1290*/  BSYNC B1 ;  /* 0x0000000000017941 */ /* 0x000fea0003800000 */
.L_x_516:
[----:B------:R-:W2:Y:S01]  /*12a0*/  DSETP.NEU.AND P1, PT, |R14|, 1, PT ;  /* 0x3ff000000e00742a */ /* 0x000ea20003f2d200 */
[----:B------:R-:W-:Y:S02]  /*12b0*/  ULDC UR4, c[0x0][0x0] ;  /* 0x0000000000047ab9 */ /* 0x000fe40000000800 */
[----:B------:R-:W-:Y:S01]  /*12c0*/  USHF.L.U32 UR5, UR4, 0x3, URZ ;  /* 0x0000000304057899 */ /* 0x000fe2000800063f */
[----:B------:R-:W-:Y:S02]  /*12d0*/  IMAD.U32 R0, RZ, RZ, UR4 ;  /* 0x00000004ff007e24 */ /* 0x000fe4000f8e00ff */
[----:B--2---:R-:W2:-:S03]  /*12e0*/  DSETP.EQ.OR P1, PT, RZ, c[0x0][0x180], !P1 ;  /* 0x00006000ff00762a */ /* 0x004e860004f22400 */
[----:B------:R-:W-:Y:S02]  /*12f0*/  SHF.L.U64.HI R0, R0, 0x3, R17 ;  /* 0x0000000300007819 */ /* 0x000fe40000010211 */
[----:B------:R-:W-:Y:S02]  /*1300*/  IADD3 R5, P2, R5, UR5, RZ ;  /* 0x0000000505057c10 */ /* 0x000fe4000ff5e0ff */
[----:B012---:R-:W-:Y:S02]  /*1310*/  FSEL R14, R18, RZ, !P1 ;  /* 0x000000ff120e7208 */ /* 0x007fe40004800000 */
[----:B------:R-:W-:Y:S02]  /*1320*/  FSEL R15, R19, 1.875, !P1 ;  /* 0x3ff00000130f7808 */ /* 0x000fe40004800000 */
[----:B------:R-:W-:Y:S02]  /*1330*/  IADD3.X R7, R7, R0, RZ, P2, !PT ;  /* 0x0000000007077210 */ /* 0x000fe400017fe4ff */
[----:B------:R-:W-:-:S02]  /*1340*/  ISETP.GE.U32.AND P1, PT, R5, R3, PT ;  /* 0x000000030500720c */ /* 0x000fc40003f26070 */
[----:B------:R-:W-:Y:S01]  /*1350*/  IADD3 R6, P2, R6, UR5, RZ ;  /* 0x0000000506067c10 */ /* 0x000fe2000ff5e0ff */
[----:B------:R0:W1:Y:S01]  /*1360*/  DADD R10, R10, R14 ;  /* 0x000000000a0a7229 */ /* 0x000062000000000e */
[----:B------:R-:W-:-:S03]  /*1370*/  ISETP.GE.U32.AND.EX P1, PT, R7, R4, PT, P1 ;  /* 0x000000040700720c */ /* 0x000fc60003f26110 */
[----:B------:R-:W-:-:S10]  /*1380*/  IMAD.X R8, R8, 0x1, R0, P2 ;  /* 0x0000000108087824 */ /* 0x000fd400010e0600 */
[----:B01----:R-:W-:Y:S05]  /*1390*/  @!P1 BRA `(.L_x_494) ;  /* 0xfffffaa000009947 */ /* 0x003fea000383ffff */
.L_x_493:
[----:B------:R-:W-:Y:S05]  /*13a0*/  BSYNC B0 ;  /* 0x0000000000007941 */ /* 0x000fea0003800000 */
.L_x_492:
[----:B------:R-:W-:Y:S01]  /*13b0*/  SHFL.DOWN PT, R5, R11, 0x10, 0x1f ;  /* 0x0a001f000b057f89 */ /* 0x000fe200000e0000 */
[----:B------:R-:W-:Y:S01]  /*13c0*/  SHF.R.S32.HI R3, RZ, 0x1f, R12 ;  /* 0x0000001fff037819 */ /* 0x000fe2000001140c */
[----:B------:R-:W-:Y:S01]  /*13d0*/  ULDC UR4, c[0x0][0x0] ;  /* 0x0000000000047ab9 */ /* 0x000fe20000000800 */
[C---:B------:R-:W-:Y:S01]  /*13e0*/  IADD3 R0, R12.reuse, 0x1f, RZ ;  /* 0x0000001f0c007810 */ /* 0x040fe20007ffe0ff */
[----:B------:R-:W0:Y:S01]  /*13f0*/  SHFL.DOWN PT, R4, R10, 0x10, 0x1f ;  /* 0x0a001f000a047f89 */ /* 0x000e2200000e0000 */
[----:B------:R-:W-:Y:S01]  /*1400*/  LEA.HI R3, R3, R12, RZ, 0x5 ;  /* 0x0000000c03037211 */ /* 0x000fe200078f28ff */
[----:B------:R-:W-:Y:S01]  /*1410*/  USHF.R.U32.HI UR4, URZ, 0x5, UR4 ;  /* 0x000000053f047899 */ /* 0x000fe20008011604 */
[----:B------:R-:W-:Y:S01]  /*1420*/  BSSY B0, `(.L_x_520) ;  /* 0x000002b000007945 */ /* 0x000fe20003800000 */
[----:B------:R-:W-:Y:S04]  /*1430*/  BAR.SYNC.DEFER_BLOCKING 0x0 ;  /* 0x0000000000007b1d */ /* 0x000fe80000010000 */
[----:B------:R-:W-:-:S02]  /*1440*/  ISETP.GE.AND P1, PT, R12, UR4, PT ;  /* 0x000000040c007c0c */ /* 0x000fc4000bf26270 */
[----:B0-----:R-:W0:-:S07]  /*1450*/  DADD R4, R4, R10 ;  /* 0x0000000004047229 */ /* 0x001e0e000000000a */
[----:B0-----:R-:W-:Y:S04]  /*1460*/  SHFL.DOWN PT, R7, R5, 0x8, 0x1f ;  /* 0x09001f0005077f89 */ /* 0x001fe800000e0000 */
[----:B------:R-:W0:Y:S02]  /*1470*/  SHFL.DOWN PT, R6, R4, 0x8, 0x1f ;  /* 0x09001f0004067f89 */ /* 0x000e2400000e0000 */
[----:B0-----:R0:W1:Y:S02]  /*1480*/  DADD R6, R4, R6 ;  /* 0x0000000004067229 */ /* 0x0010640000000006 */
[----:B0-----:R-:W-:-:S05]  /*1490*/  LOP3.LUT R5, R3, 0xffffffe0, RZ, 0xc0, !PT ;  /* 0xffffffe003057812 */ /* 0x001fca00078ec0ff */
[----:B-1----:R-:W-:Y:S01]  /*14a0*/  SHFL.DOWN PT, R9, R7, 0x4, 0x1f ;  /* 0x08801f0007097f89 */ /* 0x002fe200000e0000 */
[----:B------:R-:W-:-:S03]  /*14b0*/  IMAD.IADD R5, R12, 0x1, -R5 ;  /* 0x000000010c057824 */ /* 0x000fc600078e0a05 */
[----:B------:R-:W0:Y:S02]  /*14c0*/  SHFL.DOWN PT, R8, R6, 0x4, 0x1f ;  /* 0x08801f0006087f89 */ /* 0x000e2400000e0000 */
[----:B------:R-:W-:-:S13]  /*14d0*/  ISETP.NE.AND P0, PT, R5, RZ, PT ;  /* 0x000000ff0500720c */ /* 0x000fda0003f05270 */
[----:B------:R-:W-:Y:S01]  /*14e0*/  @!P0 SHF.R.S32.HI R3, RZ, 0x5, R3 ;  /* 0x00000005ff038819 */ /* 0x000fe20000011403 */
[----:B0-----:R0:W1:Y:S02]  /*14f0*/  DADD R8, R6, R8 ;  /* 0x0000000006087229 */ /* 0x0010640000000008 */
[----:B0-----:R-:W-:-:S05]  /*1500*/  CS2R R6, SRZ ;  /* 0x0000000000067805 */ /* 0x001fca000001ff00 */
[----:B-1----:R-:W-:Y:S04]  /*1510*/  SHFL.DOWN PT, R15, R9, 0x2, 0x1f ;  /* 0x08401f00090f7f89 */ /* 0x002fe800000e0000 */
[----:B------:R-:W0:Y:S02]  /*1520*/  SHFL.DOWN PT, R14, R8, 0x2, 0x1f ;  /* 0x08401f00080e7f89 */ /* 0x000e2400000e0000 */
        /* <DEDUP_REMOVED lines=11> */
.L_x_533:
[----:B------:R-:W-:Y:S05]  /*15e0*/  BRA.DIV ~URZ, `(.L_x_523) ;  /* 0x000007a27f007947 */ /* 0x000fea000b800000 */
[----:B------:R-:W2:Y:S02]  /*15f0*/  SHFL.DOWN PT, R4, R6, 0x10, 0x1f ;  /* 0x0a001f0006047f89 */ /* 0x000ea400000e0000 */
[----:B-12---:R-:W1:-:S07]  /*1600*/  DADD R4, R6, R4 ;  /* 0x0000000006047229 */ /* 0x006e4e0000000004 */
        /* <DEDUP_REMOVED lines=11> */
.L_x_534:
[----:B012---:R0:W1:-:S06]  /*16c0*/  DADD R6, R4, R6 ;  /* 0x0000000004067229 */ /* 0x00704c0000000006 */
.L_x_521:
[----:B------:R-:W-:Y:S05]  /*16d0*/  BSYNC B0 ;  /* 0x0000000000007941 */ /* 0x000fea0003800000 */
.L_x_520:
[----:B------:R-:W-:-:S13]  /*16e0*/  ISETP.NE.AND P0, PT, R12, RZ, PT ;  /* 0x000000ff0c00720c */ /* 0x000fda0003f05270 */
[----:B------:R-:W-:Y:S05]  /*16f0*/  @P0 EXIT ;  /* 0x000000000000094d */ /* 0x000fea0003800000 */
[----:B0-----:R-:W0:Y:S01]  /*1700*/  MUFU.RCP64H R5, c[0x0][0x184] ;  /* 0x0000610000057b08 */ /* 0x001e220000001800 */
[----:B------:R-:W-:Y:S02]  /*1710*/  IMAD.MOV.U32 R0, RZ, RZ, c[0x0][0x184] ;  /* 0x00006100ff007624 */ /* 0x000fe400078e00ff */
[----:B------:R-:W-:Y:S02]  /*1720*/  IMAD.MOV.U32 R10, RZ, RZ, c[0x0][0x180] ;  /* 0x00006000ff0a7624 */ /* 0x000fe400078e00ff */
[----:B------:R-:W-:Y:S01]  /*1730*/  IMAD.MOV.U32 R11, RZ, RZ, c[0x0][0x184] ;  /* 0x00006100ff0b7624 */ /* 0x000fe200078e00ff */
[----:B------:R-:W-:-:S04]  /*1740*/  IADD3 R4, R0, 0x300402, RZ ;  /* 0x0030040200047810 */ /* 0x000fc80007ffe0ff */
[----:B------:R-:W-:Y:S02]  /*1750*/  FSETP.GEU.AND P0, PT, |R4|, 5.8789094863358348022e-39, PT ;  /* 0x004004020400780b */ /* 0x000fe40003f0e200 */
[----:B0-----:R-:W0:-:S06]  /*1760*/  DFMA R8, R4, -R10, 1 ;  /* 0x3ff000000408742b */ /* 0x001e0c000000080a */
[----:B0-----:R-:W0:-:S06]  /*1770*/  DFMA R8, R8, R8, R8 ;  /* 0x000000080808722b */ /* 0x001e0c0000000008 */
[----:B0-----:R-:W0:-:S06]  /*1780*/  DFMA R8, R4, R8, R4 ;  /* 0x000000080408722b */ /* 0x001e0c0000000004 */
[----:B0-----:R-:W0:-:S06]  /*1790*/  DFMA R10, R8, -R10, 1 ;  /* 0x3ff00000080a742b */ /* 0x001e0c000000080a */
[----:B0-----:R0:W2:Y:S01]  /*17a0*/  DFMA R8, R8, R10, R8 ;  /* 0x0000000a0808722b */ /* 0x0010a20000000008 */
[----:B------:R-:W-:Y:S08]  /*17b0*/  @P0 BRA `(.L_x_524) ;  /* 0x0000004000000947 */ /* 0x000ff00003800000 */
[----:B------:R-:W-:Y:S02]  /*17c0*/  LOP3.LUT R3, R0, 0x7fffffff, RZ, 0xc0, !PT ;  /* 0x7fffffff00037812 */ /* 0x000fe400078ec0ff */
[----:B------:R-:W-:Y:S02]  /*17d0*/  MOV R0, 0x1800 ;  /* 0x0000180000007802 */ /* 0x000fe40000000f00 */
[----:B------:R-:W-:Y:S02]  /*17e0*/  IADD3 R3, R3, -0x100000, RZ ;  /* 0xfff0000003037810 */ /* 0x000fe40007ffe0ff */
[----:B012---:R-:W-:Y:S05]  /*17f0*/  CALL.REL.NOINC `($__internal_44_$__cuda_sm20_dblrcp_rn_slowpath_v3) ;  /* 0x000009d000007944 */ /* 0x007fea0003c00000 */
.L_x_524:
[----:B-1----:R-:W1:Y:S01]  /*1800*/  DADD R4, -RZ, |R6| ;  /* 0x00000000ff047229 */ /* 0x002e620000000506 */
[----:B--2---:R-:W-:Y:S01]  /*1810*/  LOP3.LUT R0, R9, 0x7ff00000, RZ, 0xc0, !PT ;  /* 0x7ff0000009007812 */ /* 0x004fe200078ec0ff */
[----:B------:R-:W-:Y:S01]  /*1820*/  BSSY B0, `(.L_x_525) ;  /* 0x000000a000007945 */ /* 0x000fe20003800000 */
[----:B------:R-:W-:Y:S02]  /*1830*/  IMAD.MOV.U32 R44, RZ, RZ, R8 ;  /* 0x000000ffff2c7224 */ /* 0x000fe400078e0008 */
[----:B0-----:R-:W-:Y:S01]  /*1840*/  LEA.HI R11, R0, 0xfffffc0c, RZ, 0xc ;  /* 0xfffffc0c000b7811 */ /* 0x001fe200078f60ff */
[----:B------:R-:W-:Y:S01]  /*1850*/  IMAD.MOV.U32 R42, RZ, RZ, R9 ;  /* 0x000000ffff2a7224 */ /* 0x000fe200078e0009 */
[----:B------:R-:W-:-:S02]  /*1860*/  MOV R0, 0x18c0 ;  /* 0x000018c000007802 */ /* 0x000fc40000000f00 */
[CC--:B------:R-:W-:Y:S01]  /*1870*/  SHF.L.U64.HI R3, R8.reuse, R11.reuse, R9 ;  /* 0x0000000b08037219 */ /* 0x0c0fe20000010209 */
[----:B-1----:R-:W-:Y:S01]  /*1880*/  IMAD.MOV.U32 R21, RZ, RZ, R4 ;  /* 0x000000ffff157224 */ /* 0x002fe200078e0004 */
[----:B------:R-:W-:Y:S01]  /*1890*/  SHF.L.U32 R4, R8, R11, RZ ;  /* 0x0000000b08047219 */ /* 0x000fe200000006ff */
[----:B------:R-:W-:Y:S02]  /*18a0*/  IMAD.MOV.U32 R20, RZ, RZ, R5 ;  /* 0x000000ffff147224 */ /* 0x000fe400078e0005 */
[----:B------:R-:W-:Y:S05]  /*18b0*/  CALL.REL.NOINC `($_ZN2at6native55_GLOBAL__N__6c1c77d0_17_DistanceKernel_cu_7dd49032_311422pdist_kernel_cuda_implIdNS1_5distsIdE1pEEEvPT_PKS6_llS6_dd$__internal_accurate_pow) ;  /* 0x00000ea000007944 */ /* 0x000fea0003c00000 */
[----:B------:R-:W-:Y:S05]  /*18c0*/  BSYNC B0 ;  /* 0x0000000000007941 */ /* 0x000fea0003800000 */
.L_x_525:
[----:B------:R-:W2:Y:S01]  /*18d0*/  DSETP.NEU.AND P0, PT, R6, RZ, PT ;  /* 0x000000ff0600722a */ /* 0x000ea20003f0d000 */
[----:B------:R-:W-:Y:S01]  /*18e0*/  BSSY B0, `(.L_x_526) ;  /* 0x000001c000007945 */ /* 0x000fe20003800000 */
[----:B-1----:R-:W-:Y:S02]  /*18f0*/  IMAD.MOV.U32 R10, RZ, RZ, R28 ;  /* 0x000000ffff0a7224 */ /* 0x002fe400078e001c */
[----:B------:R-:W-:-:S10]  /*1900*/  IMAD.MOV.U32 R11, RZ, RZ, R29 ;  /* 0x000000ffff0b7224 */ /* 0x000fd400078e001d */
[----:B--2---:R-:W-:Y:S05]  /*1910*/  @!P0 BRA `(.L_x_527) ;  /* 0x0000011000008947 */ /* 0x004fea0003800000 */
[----:B------:R-:W-:Y:S02]  /*1920*/  ISETP.GT.AND P1, PT, R7, -0x1, PT ;  /* 0xffffffff0700780c */ /* 0x000fe40003f24270 */
[----:B------:R-:W-:Y:S01]  /*1930*/  ISETP.NE.U32.AND P0, PT, R4, RZ, PT ;  /* 0x000000ff0400720c */ /* 0x000fe20003f05070 */
[----:B------:R-:W1:-:S03]  /*1940*/  DADD R4, -RZ, -R10 ;  /* 0x00000000ff047229 */ /* 0x000e46000000090a */
[----:B------:R-:W-:-:S04]  /*1950*/  ISETP.NE.AND.EX P0, PT, R3, -0x80000000, PT, P0 ;  /* 0x800000000300780c */ /* 0x000fc80003f05300 */
[----:B------:R-:W-:Y:S02]  /*1960*/  ISETP.LT.AND P2, PT, R7, RZ, !P0 ;  /* 0x000000ff0700720c */ /* 0x000fe40004741270 */
[----:B------:R-:W-:Y:S02]  /*1970*/  PLOP3.LUT P0, PT, P0, PT, PT, 0x8, 0x0 ;  /* 0x000000000000781c */ /* 0x000fe4000070e170 */
[----:B-1----:R-:W-:Y:S02]  /*1980*/  FSEL R0, R4, R10, P2 ;  /* 0x0000000a04007208 */ /* 0x002fe40001000000 */
[----:B------:R-:W-:Y:S01]  /*1990*/  FSEL R3, R5, R11, P2 ;  /* 0x0000000b05037208 */ /* 0x000fe20001000000 */
[----:B------:R-:W-:Y:S05]  /*19a0*/  @P1 BRA `(.L_x_528) ;  /* 0x000000f000001947 */ /* 0x000fea0003800000 */
[----:B------:R-:W1:Y:S01]  /*19b0*/  FRND.F64.TRUNC R4, R8 ;  /* 0x0000000800047313 */ /* 0x000e62000030d800 */
[----:B------:R-:W-:Y:S01]  /*19c0*/  MOV R10, R0 ;  /* 0x00000000000a7202 */ /* 0x000fe20000000f00 */
[----:B------:R-:W-:Y:S01]  /*19d0*/  IMAD.MOV.U32 R11, RZ, RZ, R3 ;  /* 0x000000ffff0b7224 */ /* 0x000fe200078e0003 */
[----:B-1----:R-:W1:-:S14]  /*19e0*/  DSETP.NEU.AND P1, PT, R4, R8, PT ;  /* 0x000000080400722a */ /* 0x002e5c0003f2d000 */
[----:B-1----:R-:W-:Y:S05]  /*19f0*/  @!P1 BRA `(.L_x_528) ;  /* 0x000000a000009947 */ /* 0x002fea0003800000 */
[----:B------:R-:W-:Y:S02]  /*1a00*/  IMAD.MOV.U32 R10, RZ, RZ, 0x0 ;  /* 0x00000000ff0a7424 */ /* 0x000fe400078e00ff */
[----:B------:R-:W-:Y:S01]  /*1a10*/  IMAD.MOV.U32 R11, RZ, RZ, -0x80000 ;  /* 0xfff80000ff0b7424 */ /* 0x000fe200078e00ff */
[----:B------:R-:W-:Y:S05]  /*1a20*/  BRA `(.L_x_528) ;  /* 0x0000007000007947 */ /* 0x000fea0003800000 */
.L_x_527:
[----:B------:R-:W1:Y:S01]  /*1a30*/  DSETP.NEU.AND P0, PT, |R8|, 0.5, PT ;  /* 0x3fe000000800742a */ /* 0x000e620003f0d200 */
[----:B------:R-:W-:Y:S01]  /*1a40*/  ISETP.GE.AND P1, PT, R9, RZ, PT ;  /* 0x000000ff0900720c */ /* 0x000fe20003f26270 */
[----:B------:R-:W-:Y:S01]  /*1a50*/  IMAD.MOV.U32 R10, RZ, RZ, RZ ;  /* 0x000000ffff0a7224 */ /* 0x000fe200078e00ff */
[----:B------:R-:W-:-:S04]  /*1a60*/  ISETP.EQ.U32.AND P2, PT, R4, RZ, PT ;  /* 0x000000ff0400720c */ /* 0x000fc80003f42070 */
[----:B-1----:R-:W-:-:S04]  /*1a70*/  ISETP.EQ.AND.EX P0, PT, R3, -0x80000000, P0, P2 ;  /* 0x800000000300780c */ /* 0x002fc80000702320 */
[----:B------:R-:W-:-:S04]  /*1a80*/  SEL R11, R7, RZ, P0 ;  /* 0x000000ff070b7207 */ /* 0x000fc80000000000 */
[----:B------:R-:W-:Y:S02]  /*1a90*/  @!P1 LOP3.LUT R11, R11, 0x7ff00000, RZ, 0xfc, !PT ;  /* 0x7ff000000b0b9812 */ /* 0x000fe400078efcff */
.L_x_528:
[----:B------:R-:W-:Y:S05]  /*1aa0*/  BSYNC B0 ;  /* 0x0000000000007941 */ /* 0x000fea0003800000 */
.L_x_526:
[----:B------:R-:W1:Y:S01]  /*1ab0*/  DADD R4, R8, R6 ;  /* 0x0000000008047229 */ /* 0x000e620000000006 */
[----:B------:R-:W-:Y:S09]  /*1ac0*/  BSSY B0, `(.L_x_529) ;  /* 0x000001c000007945 */ /* 0x000ff20003800000 */
[----:B-1----:R-:W-:-:S04]  /*1ad0*/  LOP3.LUT R4, R5, 0x7ff00000, RZ, 0xc0, !PT ;  /* 0x7ff0000005047812 */ /* 0x002fc800078ec0ff */
[----:B------:R-:W-:-:S13]  /*1ae0*/  ISETP.NE.AND P1, PT, R4, 0x7ff00000, PT ;  /* 0x7ff000000400780c */ /* 0x000fda0003f25270 */
[----:B------:R-:W-:Y:S05]  /*1af0*/  @P1 BRA `(.L_x_530) ;  /* 0x0000018000001947 */ /* 0x000fea0003800000 */
[----:B------:R-:W1:-:S06]  /*1b00*/  DSETP.GTU.AND P1, PT, |R8|, +INF , PT ;  /* 0x7ff000000800742a */ /* 0x000e4c0003f2c200 */
[----:B-1----:R-:W1:-:S14]  /*1b10*/  DSETP.GTU.OR P1, PT, |R6|, +INF , P1 ;  /* 0x7ff000000600742a */ /* 0x002e5c0000f2c600 */
[----:B-1----:R-:W-:Y:S05]  /*1b20*/  @P1 BRA `(.L_x_531) ;  /* 0x0000014000001947 */ /* 0x002fea0003800000 */
[----:B------:R-:W1:-:S14]  /*1b30*/  DSETP.NEU.AND P1, PT, |R8|, +INF , PT ;  /* 0x7ff000000800742a */ /* 0x000e5c0003f2d200 */
[----:B-1----:R-:W-:Y:S05]  /*1b40*/  @P1 BRA `(.L_x_532) ;  /* 0x0000008000001947 */ /* 0x002fea0003800000 */
        /* <DEDUP_REMOVED lines=8> */
.L_x_532:
[----:B------:R-:W1:-:S14]  /*1bd0*/  DSETP.NEU.AND P1, PT, |R6|, +INF , PT ;  /* 0x7ff000000600742a */ /* 0x000e5c0003f2d200 */
[----:B-1----:R-:W-:Y:S05]  /*1be0*/  @P1 BRA `(.L_x_530) ;  /* 0x0000009000001947 */ /* 0x002fea0003800000 */
        /* <DEDUP_REMOVED lines=8> */
.L_x_531:
[----:B------:R1:W2:-:S06]  /*1c70*/  DADD R10, R8, R6 ;  /* 0x00000000080a7229 */ /* 0x00028c0000000006 */
.L_x_530:
[----:B------:R-:W-:Y:S05]  /*1c80*/  BSYNC B0 ;  /* 0x0000000000007941 */ /* 0x000fea0003800000 */
.L_x_529:
[----:B------:R-:W3:Y:S01]  /*1c90*/  DSETP.NEU.AND P0, PT, R6, 1, PT ;  /* 0x3ff000000600742a */ /* 0x000ee20003f0d000 */
[----:B------:R-:W-:-:S04]  /*1ca0*/  LEA R4, P1, R2, c[0x0][0x160], 0x3 ;  /* 0x0000580002047a11 */ /* 0x000fc800078218ff */
[----:B------:R-:W-:Y:S01]  /*1cb0*/  LEA.HI.X R5, R2, c[0x0][0x164], RZ, 0x3, P1 ;  /* 0x0000590002057a11 */ /* 0x000fe200008f1cff */
[----:B---3--:R-:W3:-:S06]  /*1cc0*/  DSETP.EQ.OR P0, PT, R8, RZ, !P0 ;  /* 0x000000ff0800722a */ /* 0x008ecc0004702400 */
[----:B--23--:R-:W-:Y:S02]  /*1cd0*/  FSEL R2, R10, RZ, !P0 ;  /* 0x000000ff0a027208 */ /* 0x00cfe40004000000 */
[----:B------:R-:W-:-:S05]  /*1ce0*/  FSEL R3, R11, 1.875, !P0 ;  /* 0x3ff000000b037808 */ /* 0x000fca0004000000 */
[----:B------:R-:W-:Y:S01]  /*1cf0*/  STG.E.64 [R4.64], R2 ;  /* 0x0000000204007986 */ /* 0x000fe2000c101b06 */
[----:B------:R-:W-:Y:S05]  /*1d00*/  EXIT ;  /* 0x000000000000794d */ /* 0x000fea0003800000 */
.L_x_522:
[----:B-1----:R-:W-:Y:S01]  /*1d10*/  IMAD.MOV.U32 R0, RZ, RZ, R7 ;  /* 0x000000ffff007224 */ /* 0x002fe200078e0007 */
[----:B------:R-:W-:Y:S01]  /*1d20*/  MOV R8, 0x1d70 ;  /* 0x00001d7000087802 */ /* 0x000fe20000000f00 */
[----:B0-----:R-:W-:Y:S02]  /*1d30*/  IMAD.MOV.U32 R3, RZ, RZ, 0x10 ;  /* 0x00000010ff037424 */ /* 0x001fe400078e00ff */
[----:B------:R-:W-:Y:S02]  /*1d40*/  IMAD.MOV.U32 R10, RZ, RZ, 0x1f ;  /* 0x0000001fff0a7424 */ /* 0x000fe400078e00ff */
[----:B------:R-:W-:Y:S02]  /*1d50*/  IMAD.MOV.U32 R11, RZ, RZ, -0x1 ;  /* 0xffffffffff0b7424 */ /* 0x000fe400078e00ff */
[----:B------:R-:W-:Y:S05]  /*1d60*/  CALL.REL.NOINC `($__internal_46_$__cuda_sm70_shflsync_down_p) ;  /* 0x000009b000007944 */ /* 0x000fea0003c00000 */
[----:B-1----:R-:W-:Y:S01]  /*1d70*/  IMAD.MOV.U32 R5, RZ, RZ, R3 ;  /* 0x000000ffff057224 */ /* 0x002fe200078e0003 */
[----:B0-----:R-:W-:Y:S05]  /*1d80*/  BRA `(.L_x_533) ;  /* 0xfffff85000007947 */ /* 0x001fea000383ffff */
.L_x_523:
[----:B------:R-:W-:Y:S01]  /*1d90*/  MOV R0, R6 ;  /* 0x0000000600007202 */ /* 0x000fe20000000f00 */
[----:B------:R-:W-:Y:S01]  /*1da0*/  IMAD.MOV.U32 R3, RZ, RZ, 0x10 ;  /* 0x00000010ff037424 */ /* 0x000fe200078e00ff */
[----:B------:R-:W-:Y:S01]  /*1db0*/  MOV R8, 0x1df0 ;  /* 0x00001df000087802 */ /* 0x000fe20000000f00 */
[----:B------:R-:W-:-:S02]  /*1dc0*/  IMAD.MOV.U32 R10, RZ, RZ, 0x1f ;  /* 0x0000001fff0a7424 */ /* 0x000fc400078e00ff */
[----:B------:R-:W-:Y:S02]  /*1dd0*/  IMAD.MOV.U32 R11, RZ, RZ, -0x1 ;  /* 0xffffffffff0b7424 */ /* 0x000fe400078e00ff */
[----:B01----:R-:W-:Y:S05]  /*1de0*/  CALL.REL.NOINC `($__internal_46_$__cuda_sm70_shflsync_down_p) ;  /* 0x0000093000007944 */ /* 0x003fea0003c00000 */
[----:B-1----:R-:W-:Y:S01]  /*1df0*/  IMAD.MOV.U32 R4, RZ, RZ, R3 ;  /* 0x000000ffff047224 */ /* 0x002fe200078e0003 */
[----:B------:R-:W-:Y:S01]  /*1e00*/  MOV R8, 0x1e70 ;  /* 0x00001e7000087802 */ /* 0x000fe20000000f00 */
[----:B------:R-:W-:Y:S02]  /*1e10*/  IMAD.MOV.U32 R3, RZ, RZ, 0x8 ;  /* 0x00000008ff037424 */ /* 0x000fe400078e00ff */
[----:B0-----:R-:W-:Y:S02]  /*1e20*/  IMAD.MOV.U32 R10, RZ, RZ, 0x1f ;  /* 0x0000001fff0a7424 */ /* 0x001fe400078e00ff */
[----:B------:R-:W0:Y:S01]  /*1e30*/  DADD R6, R6, R4 ;  /* 0x0000000006067229 */ /* 0x000e220000000004 */
[----:B------:R-:W-:-:S09]  /*1e40*/  IMAD.MOV.U32 R11, RZ, RZ, -0x1 ;  /* 0xffffffffff0b7424 */ /* 0x000fd200078e00ff */
[----:B0-----:R-:W-:Y:S02]  /*1e50*/  IMAD.MOV.U32 R0, RZ, RZ, R7 ;  /* 0x000000ffff007224 */ /* 0x001fe400078e0007 */
[----:B------:R-:W-:Y:S05]  /*1e60*/  CALL.REL.NOINC `($__internal_46_$__cuda_sm70_shflsync_down_p) ;  /* 0x000008b000007944 */ /* 0x000fea0003c00000 */
[----:B-1----:R-:W-:Y:S01]  /*1e70*/  IMAD.MOV.U32 R5, RZ, RZ, R3 ;  /* 0x000000ffff057224 */ /* 0x002fe200078e0003 */
[----:B0-----:R-:W-:Y:S01]  /*1e80*/  MOV R10, 0x1f ;  /* 0x0000001f000a7802 */ /* 0x001fe20000000f00 */
[----:B------:R-:W-:Y:S01]  /*1e90*/  IMAD.MOV.U32 R0, RZ, RZ, R6 ;  /* 0x000000ffff007224 */ /* 0x000fe200078e0006 */
[----:B------:R-:W-:Y:S01]  /*1ea0*/  MOV R8, 0x1ee0 ;  /* 0x00001ee000087802 */ /* 0x000fe20000000f00 */
[----:B------:R-:W-:Y:S02]  /*1eb0*/  IMAD.MOV.U32 R3, RZ, RZ, 0x8 ;  /* 0x00000008ff037424 */ /* 0x000fe400078e00ff */
[----:B------:R-:W-:Y:S02]  /*1ec0*/  IMAD.MOV.U32 R11, RZ, RZ, -0x1 ;  /* 0xffffffffff0b7424 */ /* 0x000fe400078e00ff */
[----:B------:R-:W-:Y:S05]  /*1ed0*/  CALL.REL.NOINC `($__internal_46_$__cuda_sm70_shflsync_down_p) ;  /* 0x0000084000007944 */ /* 0x000fea0003c00000 */
[----:B-1----:R-:W-:Y:S01]  /*1ee0*/  IMAD.MOV.U32 R4, RZ, RZ, R3 ;  /* 0x000000ffff047224 */ /* 0x002fe200078e0003 */
[----:B------:R-:W-:Y:S01]  /*1ef0*/  MOV R8, 0x1f60 ;  /* 0x00001f6000087802 */ /* 0x000fe20000000f00 */
[----:B------:R-:W-:Y:S02]  /*1f00*/  IMAD.MOV.U32 R3, RZ, RZ, 0x4 ;  /* 0x00000004ff037424 */ /* 0x000fe400078e00ff */
[----:B0-----:R-:W-:-:S02]  /*1f10*/  IMAD.MOV.U32 R10, RZ, RZ, 0x1f ;  /* 0x0000001fff0a7424 */ /* 0x001fc400078e00ff */
[----:B------:R-:W0:Y:S01]  /*1f20*/  DADD R6, R6, R4 ;  /* 0x0000000006067229 */ /* 0x000e220000000004 */
[----:B------:R-:W-:-:S09]  /*1f30*/  IMAD.MOV.U32 R11, RZ, RZ, -0x1 ;  /* 0xffffffffff0b7424 */ /* 0x000fd200078e00ff */
[----:B0-----:R-:W-:Y:S02]  /*1f40*/  IMAD.MOV.U32 R0, RZ, RZ, R7 ;  /* 0x000000ffff007224 */ /* 0x001fe400078e0007 */
[----:B------:R-:W-:Y:S05]  /*1f50*/  CALL.REL.NOINC `($__internal_46_$__cuda_sm70_shflsync_down_p) ;  /* 0x000007c000007944 */ /* 0x000fea0003c00000 */
[----:B-1----:R-:W-:Y:S01]  /*1f60*/  IMAD.MOV.U32 R5, RZ, RZ, R3 ;  /* 0x000000ffff057224 */ /* 0x002fe200078e0003 */
[----:B------:R-:W-:Y:S01]  /*1f70*/  MOV R8, 0x1fd0 ;  /* 0x00001fd000087802 */ /* 0x000fe20000000f00 */
[----:B0-----:R-:W-:Y:S02]  /*1f80*/  IMAD.MOV.U32 R0, RZ, RZ, R6 ;  /* 0x000000ffff007224 */ /* 0x001fe400078e0006 */
[----:B------:R-:W-:Y:S02]  /*1f90*/  IMAD.MOV.U32 R3, RZ, RZ, 0x4 ;  /* 0x00000004ff037424 */ /* 0x000fe400078e00ff */
[----:B------:R-:W-:Y:S02]  /*1fa0*/  IMAD.MOV.U32 R10, RZ, RZ, 0x1f ;  /* 0x0000001fff0a7424 */ /* 0x000fe400078e00ff */
[----:B------:R-:W-:Y:S02]  /*1fb0*/  IMAD.MOV.U32 R11, RZ, RZ, -0x1 ;  /* 0xffffffffff0b7424 */ /* 0x000fe400078e00ff */
[----:B------:R-:W-:Y:S05]  /*1fc0*/  CALL.REL.NOINC `($__internal_46_$__cuda_sm70_shflsync_down_p) ;  /* 0x0000075000007944 */ /* 0x000fea0003c00000 */
[----:B-1----:R-:W-:Y:S01]  /*1fd0*/  MOV R4, R3 ;  /* 0x0000000300047202 */ /* 0x002fe20000000f00 */
[----:B------:R-:W-:Y:S01]  /*1fe0*/  IMAD.MOV.U32 R3, RZ, RZ, 0x2 ;  /* 0x00000002ff037424 */ /* 0x000fe200078e00ff */
[----:B------:R-:W-:Y:S01]  /*1ff0*/  MOV R8, 0x2050 ;  /* 0x0000205000087802 */ /* 0x000fe20000000f00 */
[----:B0-----:R-:W-:-:S02]  /*2000*/  IMAD.MOV.U32 R10, RZ, RZ, 0x1f ;  /* 0x0000001fff0a7424 */ /* 0x001fc400078e00ff */
[----:B------:R-:W-:Y:S01]  /*2010*/  IMAD.MOV.U32 R11, RZ, RZ, -0x1 ;  /* 0xffffffffff0b7424 */ /* 0x000fe200078e00ff */
[----:B------:R-:W0:-:S10]  /*2020*/  DADD R6, R6, R4 ;  /* 0x0000000006067229 */ /* 0x000e140000000004 */
        /* <DEDUP_REMOVED lines=9> */
[----:B-1----:R-:W-:Y:S01]  /*20c0*/  IMAD.MOV.U32 R4, RZ, RZ, R3 ;  /* 0x000000ffff047224 */ /* 0x002fe200078e0003 */
[----:B0-----:R-:W-:Y:S01]  /*20d0*/  MOV R10, 0x1f ;  /* 0x0000001f000a7802 */ /* 0x001fe20000000f00 */
[----:B------:R-:W-:Y:S01]  /*20e0*/  IMAD.MOV.U32 R3, RZ, RZ, 0x1 ;  /* 0x00000001ff037424 */ /* 0x000fe200078e00ff */
[----:B------:R-:W-:Y:S01]  /*20f0*/  MOV R8, 0x2140 ;  /* 0x0000214000087802 */ /* 0x000fe20000000f00 */
[----:B------:R-:W-:-:S02]  /*2100*/  IMAD.MOV.U32 R11, RZ, RZ, -0x1 ;  /* 0xffffffffff0b7424 */ /* 0x000fc400078e00ff */
        /* <DEDUP_REMOVED lines=11> */
[----:B0-----:R-:W-:Y:S05]  /*21c0*/  BRA `(.L_x_534) ;  /* 0xfffff4f000007947 */ /* 0x001fea000383ffff */
        .weak           $__internal_44_$__cuda_sm20_dblrcp_rn_slowpath_v3
        .type           $__internal_44_$__cuda_sm20_dblrcp_rn_slowpath_v3,@function
        .size           $__internal_44_$__cuda_sm20_dblrcp_rn_slowpath_v3,($__internal_45_$__cuda_sm20_dsqrt_rn_f64_mediumpath_v1 - $__internal_44_$__cuda_sm20_dblrcp_rn_slowpath_v3)
$__internal_44_$__cuda_sm20_dblrcp_rn_slowpath_v3:
[----:B------:R-:W-:Y:S02]  /*21d0*/  IMAD.MOV.U32 R12, RZ, RZ, c[0x0][0x180] ;  /* 0x00006000ff0c7624 */ /* 0x000fe400078e00ff */
[----:B------:R-:W-:-:S02]  /*21e0*/  IMAD.MOV.U32 R13, RZ, RZ, c[0x0][0x184] ;  /* 0x00006100ff0d7624 */ /* 0x000fc400078e00ff */
[----:B------:R-:W-:-:S04]  /*21f0*/  IMAD.MOV.U32 R8, RZ, RZ, c[0x0][0x184] ;  /* 0x00006100ff087624 */ /* 0x000fc800078e00ff */
[----:B------:R-:W0:-:S14]  /*2200*/  DSETP.GTU.AND P0, PT, |R12|, +INF , PT ;  /* 0x7ff000000c00742a */ /* 0x000e1c0003f0c200 */
[----:B0-----:R-:W-:Y:S05]  /*2210*/  @P0 BRA `(.L_x_535) ;  /* 0x0000020000000947 */ /* 0x001fea0003800000 */
[----:B------:R-:W-:-:S04]  /*2220*/  LOP3.LUT R9, R8, 0x7fffffff, RZ, 0xc0, !PT ;  /* 0x7fffffff08097812 */ /* 0x000fc800078ec0ff */
[----:B------:R-:W-:-:S04]  /*2230*/  IADD3 R4, R9, -0x1, RZ ;  /* 0xffffffff09047810 */ /* 0x000fc80007ffe0ff */
[----:B------:R-:W-:-:S13]  /*2240*/  ISETP.GE.U32.AND P0, PT, R4, 0x7fefffff, PT ;  /* 0x7fefffff0400780c */ /* 0x000fda0003f06070 */
[----:B------:R-:W-:Y:S02]  /*2250*/  @P0 LOP3.LUT R5, R8, 0x7ff00000, RZ, 0x3c, !PT ;  /* 0x7ff0000008050812 */ /* 0x000fe400078e3cff */
[----:B------:R-:W-:Y:S01]  /*2260*/  @P0 MOV R4, RZ ;  /* 0x000000ff00040202 */ /* 0x000fe20000000f00 */
[----:B------:R-:W-:Y:S05]  /*2270*/  @P0 BRA `(.L_x_536) ;  /* 0x000001c000000947 */ /* 0x000fea0003800000 */
[----:B------:R-:W-:-:S13]  /*2280*/  ISETP.GE.U32.AND P0, PT, R9, 0x1000001, PT ;  /* 0x010000010900780c */ /* 0x000fda0003f06070 */
[----:B------:R-:W-:Y:S05]  /*2290*/  @!P0 BRA `(.L_x_537) ;  /* 0x000000e000008947 */ /* 0x000fea0003800000 */
[----:B------:R-:W-:Y:S01]  /*22a0*/  IADD3 R5, R8, -0x3fe00000, RZ ;  /* 0xc020000008057810 */ /* 0x000fe20007ffe0ff */
[----:B------:R-:W-:Y:S02]  /*22b0*/  IMAD.MOV.U32 R4, RZ, RZ, c[0x0][0x180] ;  /* 0x00006000ff047624 */ /* 0x000fe400078e00ff */
[----:B------:R-:W-:Y:S01]  /*22c0*/  IMAD.MOV.U32 R8, RZ, RZ, R3 ;  /* 0x000000ffff087224 */ /* 0x000fe200078e0003 */
[----:B------:R-:W0:Y:S05]  /*22d0*/  MUFU.RCP64H R9, R5 ;  /* 0x0000000500097308 */ /* 0x000e2a0000001800 */
[----:B0-----:R-:W0:-:S06]  /*22e0*/  DFMA R10, -R4, R8, 1 ;  /* 0x3ff00000040a742b */ /* 0x001e0c0000000108 */
[----:B0-----:R-:W0:-:S06]  /*22f0*/  DFMA R10, R10, R10, R10 ;  /* 0x0000000a0a0a722b */ /* 0x001e0c000000000a */
[----:B0-----:R-:W0:-:S06]  /*2300*/  DFMA R10, R8, R10, R8 ;  /* 0x0000000a080a722b */ /* 0x001e0c0000000008 */
[----:B0-----:R-:W0:-:S06]  /*2310*/  DFMA R8, -R4, R10, 1 ;  /* 0x3ff000000408742b */ /* 0x001e0c000000010a */
[----:B0-----:R-:W0:-:S06]  /*2320*/  DFMA R8, R10, R8, R10 ;  /* 0x000000080a08722b */ /* 0x001e0c000000000a */
[----:B0-----:R-:W0:-:S06]  /*2330*/  DMUL R8, R8, 2.2250738585072013831e-308 ;  /* 0x0010000008087828 */ /* 0x001e0c0000000000 */
[----:B0-----:R-:W0:-:S06]  /*2340*/  DFMA R10, R8, -R12, 1 ;  /* 0x3ff00000080a742b */ /* 0x001e0c000000080c */
[----:B0-----:R-:W0:-:S06]  /*2350*/  DFMA R10, R10, R10, R10 ;  /* 0x0000000a0a0a722b */ /* 0x001e0c000000000a */
[----:B0-----:R0:W1:Y:S01]  /*2360*/  DFMA R4, R8, R10, R8 ;  /* 0x0000000a0804722b */ /* 0x0010620000000008 */
[----:B------:R-:W-:Y:S09]  /*2370*/  BRA `(.L_x_536) ;  /* 0x000000c000007947 */ /* 0x000ff20003800000 */
.L_x_537:
[----:B------:R-:W0:Y:S01]  /*2380*/  DMUL R8, R12, 8.11296384146066816958e+31 ;  /* 0x469000000c087828 */ /* 0x000e220000000000 */
[----:B------:R-:W-:-:S05]  /*2390*/  IMAD.MOV.U32 R4, RZ, RZ, R3 ;  /* 0x000000ffff047224 */ /* 0x000fca00078e0003 */
[----:B0-----:R-:W0:Y:S02]  /*23a0*/  MUFU.RCP64H R5, R9 ;  /* 0x0000000900057308 */ /* 0x001e240000001800 */
[----:B0-----:R-:W0:-:S06]  /*23b0*/  DFMA R10, -R8, R4, 1 ;  /* 0x3ff00000080a742b */ /* 0x001e0c0000000104 */
[----:B0-----:R-:W0:-:S06]  /*23c0*/  DFMA R10, R10, R10, R10 ;  /* 0x0000000a0a0a722b */ /* 0x001e0c000000000a */
[----:B0-----:R-:W0:-:S06]  /*23d0*/  DFMA R10, R4, R10, R4 ;  /* 0x0000000a040a722b */ /* 0x001e0c0000000004 */
[----:B0-----:R-:W0:-:S06]  /*23e0*/  DFMA R4, -R8, R10, 1 ;  /* 0x3ff000000804742b */ /* 0x001e0c000000010a */
[----:B0-----:R-:W0:-:S06]  /*23f0*/  DFMA R4, R10, R4, R10 ;  /* 0x000000040a04722b */ /* 0x001e0c000000000a */
[----:B0-----:R-:W0:Y:S01]  /*2400*/  DMUL R4, R4, 8.11296384146066816958e+31 ;  /* 0x4690000004047828 */ /* 0x001e220000000000 */
[----:B------:R-:W-:Y:S09]  /*2410*/  BRA `(.L_x_536) ;  /* 0x0000002000007947 */ /* 0x000ff20003800000 */
.L_x_535:
[----:B------:R-:W-:Y:S01]  /*2420*/  LOP3.LUT R5, R8, 0x80000, RZ, 0xfc, !PT ;  /* 0x0008000008057812 */ /* 0x000fe200078efcff */
[----:B------:R-:W-:-:S04]  /*2430*/  IMAD.MOV.U32 R4, RZ, RZ, c[0x0][0x180] ;  /* 0x00006000ff047624 */ /* 0x000fc800078e00ff */
.L_x_536:
[----:B01----:R-:W-:Y:S02]  /*2440*/  IMAD.MOV.U32 R8, RZ, RZ, R4 ;  /* 0x000000ffff087224 */ /* 0x003fe400078e0004 */
[----:B------:R-:W-:Y:S02]  /*2450*/  IMAD.MOV.U32 R9, RZ, RZ, R5 ;  /* 0x000000ffff097224 */ /* 0x000fe400078e0005 */
[----:B------:R-:W-:Y:S02]  /*2460*/  IMAD.MOV.U32 R4, RZ, RZ, R0 ;  /* 0x000000ffff047224 */ /* 0x000fe400078e0000 */
[----:B------:R-:W-:-:S04]  /*2470*/  IMAD.MOV.U32 R5, RZ, RZ, 0x0 ;  /* 0x00000000ff057424 */ /* 0x000fc800078e00ff */
[----:B------:R-:W-:Y:S05]  /*2480*/  RET.REL.NODEC R4 `(_ZN2at6native55_GLOBAL__N__6c1c77d0_17_DistanceKernel_cu_7dd49032_311422pdist_kernel_cuda_implIdNS1_5distsIdE1pEEEvPT_PKS6_llS6_dd) ;  /* 0xffffdb7004007950 */ /* 0x000fea0003c3ffff */
        .weak           $__internal_45_$__cuda_sm20_dsqrt_rn_f64_mediumpath_v1
        .type           $__internal_45_$__cuda_sm20_dsqrt_rn_f64_mediumpath_v1,@function
        .size           $__internal_45_$__cuda_sm20_dsqrt_rn_f64_mediumpath_v1,($__internal_46_$__cuda_sm70_shflsync_down_p - $__internal_45_$__cuda_sm20_dsqrt_rn_f64_mediumpath_v1)
$__internal_45_$__cuda_sm20_dsqrt_rn_f64_mediumpath_v1:
        /* <DEDUP_REMOVED lines=11> */
.L_x_538:
        /* <DEDUP_REMOVED lines=24> */
.L_x_540:
[----:B------:R0:W1:-:S10]  /*26c0*/  DADD R4, R6, R6 ;  /* 0x0000000006047229 */ /* 0x0000540000000006 */
.L_x_539:
[----:B-1----:R-:W-:Y:S02]  /*26d0*/  IMAD.MOV.U32 R14, RZ, RZ, R4 ;  /* 0x000000ffff0e7224 */ /* 0x002fe400078e0004 */
[----:B------:R-:W-:Y:S02]  /*26e0*/  IMAD.MOV.U32 R15, RZ, RZ, R5 ;  /* 0x000000ffff0f7224 */ /* 0x000fe400078e0005 */
[----:B------:R-:W-:Y:S02]  /*26f0*/  IMAD.MOV.U32 R4, RZ, RZ, R0 ;  /* 0x000000ffff047224 */ /* 0x000fe400078e0000 */
[----:B------:R-:W-:-:S04]  /*2700*/  IMAD.MOV.U32 R5, RZ, RZ, 0x0 ;  /* 0x00000000ff057424 */ /* 0x000fc800078e00ff */
[----:B------:R-:W-:Y:S05]  /*2710*/  RET.REL.NODEC R4 `(_ZN2at6native55_GLOBAL__N__6c1c77d0_17_DistanceKernel_cu_7dd49032_311422pdist_kernel_cuda_implIdNS1_5distsIdE1pEEEvPT_PKS6_llS6_dd) ;  /* 0xffffd8e004007950 */ /* 0x000fea0003c3ffff */
        .weak           $__internal_46_$__cuda_sm70_shflsync_down_p
        .type           $__internal_46_$__cuda_sm70_shflsync_down_p,@function
        .size           $__internal_46_$__cuda_sm70_shflsync_down_p,($_ZN2at6native55_GLOBAL__N__6c1c77d0_17_DistanceKernel_cu_7dd49032_311422pdist_kernel_cuda_implIdNS1_5distsIdE1pEEEvPT_PKS6_llS6_dd$__internal_accurate_pow - $__internal_46_$__cuda_sm70_shflsync_down_p)
$__internal_46_$__cuda_sm70_shflsync_down_p:
[----:B------:R-:W-:Y:S01]  /*2720*/  IMAD.MOV.U32 R9, RZ, RZ, 0x0 ;  /* 0x00000000ff097424 */ /* 0x000fe200078e00ff */
[----:B------:R-:W-:Y:S04]  /*2730*/  WARPSYNC R11 ;  /* 0x0000000b00007348 */ /* 0x000fe80003800000 */
[----:B------:R0:W1:Y:S01]  /*2740*/  SHFL.DOWN PT, R3, R0, R3, R10 ;  /* 0x0800000300037389 */ /* 0x00006200000e000a */
[----:B------:R-:W-:Y:S05]  /*2750*/  RET.REL.NODEC R8 `(_ZN2at6native55_GLOBAL__N__6c1c77d0_17_DistanceKernel_cu_7dd49032_311422pdist_kernel_cuda_implIdNS1_5distsIdE1pEEEvPT_PKS6_llS6_dd) ;  /* 0xffffd8a008007950 */ /* 0x000fea0003c3ffff */
        .type           $_ZN2at6native55_GLOBAL__N__6c1c77d0_17_DistanceKernel_cu_7dd49032_311422pdist_kernel_cuda_implIdNS1_5distsIdE1pEEEvPT_PKS6_llS6_dd$__internal_accurate_pow,@function
        .size           $_ZN2at6native55_GLOBAL__N__6c1c77d0_17_DistanceKernel_cu_7dd49032_311422pdist_kernel_cuda_implIdNS1_5distsIdE1pEEEvPT_PKS6_llS6_dd$__internal_accurate_pow,(.L_x_808 - $_ZN2at6native55_GLOBAL__N__6c1c77d0_17_DistanceKernel_cu_7dd49032_311422pdist_kernel_cuda_implIdNS1_5distsIdE1pEEEvPT_PKS6_llS6_dd$__internal_accurate_pow)
$_ZN2at6native55_GLOBAL__N__6c1c77d0_17_DistanceKernel_cu_7dd49032_311422pdist_kernel_cuda_implIdNS1_5distsIdE1pEEEvPT_PKS6_llS6_dd$__internal_accurate_pow:
[--C-:B------:R-:W-:Y:S01]  /*2760*/  SHF.R.U32.HI R43, RZ, 0x14, R20.reuse ;  /* 0x00000014ff2b7819 */ /* 0x100fe20000011614 */
[----:B------:R-:W-:Y:S01]  /*2770*/  IMAD.MOV.U32 R18, RZ, RZ, R21 ;  /* 0x000000ffff127224 */ /* 0x000fe200078e0015 */
[----:B------:R-:W-:Y:S01]  /*2780*/  MOV R22, R21 ;  /* 0x0000001500167202 */ /* 0x000fe20000000f00 */
[----:B------:R-:W-:Y:S01]  /*2790*/  IMAD.MOV.U32 R19, RZ, RZ, R20 ;  /* 0x000000ffff137224 */ /* 0x000fe200078e0014 */
[----:B------:R-:W-:Y:S01]  /*27a0*/  ISETP.NE.AND P1, PT, R43, RZ, PT ;  /* 0x000000ff2b00720c */ /* 0x000fe20003f25270 */
[----:B------:R-:W-:-:S02]  /*27b0*/  IMAD.MOV.U32 R24, RZ, RZ, 0x7d2cafe2 ;  /* 0x7d2cafe2ff187424 */ /* 0x000fc400078e00ff */
[----:B------:R-:W-:-:S10]  /*27c0*/  IMAD.MOV.U32 R25, RZ, RZ, 0x3eb0f5ff ;  /* 0x3eb0f5ffff197424 */ /* 0x000fd400078e00ff */
[----:B------:R-:W0:-:S10]  /*27d0*/  @!P1 DMUL R18, R18, 1.80143985094819840000e+16 ;  /* 0x4350000012129828 */ /* 0x000e140000000000 */
[----:B0-----:R-:W-:Y:S01]  /*27e0*/  @!P1 IMAD.MOV.U32 R20, RZ, RZ, R19 ;  /* 0x000000ffff149224 */ /* 0x001fe200078e0013 */
[----:B------:R-:W-:Y:S01]  /*27f0*/  @!P1 LEA.HI R43, R19, 0xffffffca, RZ, 0xc ;  /* 0xffffffca132b9811 */ /* 0x000fe200078f60ff */
[----:B------:R-:W-:Y:S02]  /*2800*/  @!P1 IMAD.MOV.U32 R22, RZ, RZ, R18 ;  /* 0x000000ffff169224 */ /* 0x000fe400078e0012 */
[----:B------:R-:W-:Y:S01]  /*2810*/  IMAD.MOV.U32 R19, RZ, RZ, 0x43300000 ;  /* 0x43300000ff137424 */ /* 0x000fe200078e00ff */
[----:B------:R-:W-:-:S04]  /*2820*/  LOP3.LUT R20, R20, 0x800fffff, RZ, 0xc0, !PT ;  /* 0x800fffff14147812 */ /* 0x000fc800078ec0ff */
[----:B------:R-:W-:Y:S01]  /*2830*/  LOP3.LUT R23, R20, 0x3ff00000, RZ, 0xfc, !PT ;  /* 0x3ff0000014177812 */ /* 0x000fe200078efcff */
[----:B------:R-:W-:-:S03]  /*2840*/  IMAD.MOV.U32 R20, RZ, RZ, RZ ;  /* 0x000000ffff147224 */ /* 0x000fc600078e00ff */
[----:B------:R-:W-:-:S13]  /*2850*/  ISETP.GE.U32.AND P2, PT, R23, 0x3ff6a09f, PT ;  /* 0x3ff6a09f1700780c */ /* 0x000fda0003f46070 */
[----:B------:R-:W-:-:S05]  /*2860*/  @P2 IADD3 R18, R23, -0x100000, RZ ;  /* 0xfff0000017122810 */ /* 0x000fca0007ffe0ff */
[----:B------:R-:W-:Y:S01]  /*2870*/  @P2 IMAD.MOV.U32 R23, RZ, RZ, R18 ;  /* 0x000000ffff172224 */ /* 0x000fe200078e0012 */
[C---:B------:R-:W-:Y:S02]  /*2880*/  IADD3 R18, R43.reuse, -0x3ff, RZ ;  /* 0xfffffc012b127810 */ /* 0x040fe40007ffe0ff */
[----:B------:R-:W-:-:S03]  /*2890*/  @P2 IADD3 R18, R43, -0x3fe, RZ ;  /* 0xfffffc022b122810 */ /* 0x000fc60007ffe0ff */
[----:B------:R-:W0:Y:S01]  /*28a0*/  DADD R28, R22, 1 ;  /* 0x3ff00000161c7429 */ /* 0x000e220000000000 */
[----:B------:R-:W-:-:S03]  /*28b0*/  LOP3.LUT R18, R18, 0x80000000, RZ, 0x3c, !PT ;  /* 0x8000000012127812 */ /* 0x000fc600078e3cff */
        /* <DEDUP_REMOVED lines=37> */
[----:B0-----:R0:W1:Y:S02]  /*2b10*/  DFMA R32, R30, R32, R36 ;  /* 0x000000201e20722b */ /* 0x0010640000000024 */
[----:B0-----:R-:W-:Y:S01]  /*2b20*/  MOV R30, 0x652b82fe ;  /* 0x652b82fe001e7802 */ /* 0x001fe20000000f00 */
[----:B------:R-:W-:-:S03]  /*2b30*/  IMAD.MOV.U32 R31, RZ, RZ, 0x3ff71547 ;  /* 0x3ff71547ff1f7424 */ /* 0x000fc600078e00ff */
[----:B-1----:R-:W0:-:S06]  /*2b40*/  DFMA R32, R22, R26, R32 ;  /* 0x0000001a1620722b */ /* 0x002e0c0000000020 */
[----:B0-----:R-:W0:-:S06]  /*2b50*/  DADD R26, R34, R32 ;  /* 0x00000000221a7229 */ /* 0x001e0c0000000020 */
[----:B0-----:R-:W0:-:S04]  /*2b60*/  DADD R22, R20, R26 ;  /* 0x0000000014167229 */ /* 0x001e08000000001a */
[----:B------:R-:W1:-:S04]  /*2b70*/  DADD R34, R34, -R26 ;  /* 0x0000000022227229 */ /* 0x000e48000000081a */
[----:B0-----:R-:W0:-:S04]  /*2b80*/  DADD R20, R20, -R22 ;  /* 0x0000000014147229 */ /* 0x001e080000000816 */
[----:B-1----:R-:W-:-:S04]  /*2b90*/  DADD R34, R32, R34 ;  /* 0x0000000020227229 */ /* 0x002fc80000000022 */
[----:B0-----:R-:W0:-:S06]  /*2ba0*/  DADD R20, R26, R20 ;  /* 0x000000001a147229 */ /* 0x001e0c0000000014 */
[----:B0-----:R-:W0:-:S06]  /*2bb0*/  DADD R20, R34, R20 ;  /* 0x0000000022147229 */ /* 0x001e0c0000000014 */
        /* <DEDUP_REMOVED lines=8> */
[----:B0-----:R-:W-:Y:S02]  /*2c40*/  IMAD.MOV.U32 R25, RZ, RZ, R42 ;  /* 0x000000ffff197224 */ /* 0x001fe400078e002a */
[----:B------:R-:W-:Y:S02]  /*2c50*/  IMAD.MOV.U32 R24, RZ, RZ, R44 ;  /* 0x000000ffff187224 */ /* 0x000fe400078e002c */
[----:B-1----:R0:W1:Y:S02]  /*2c60*/  DADD R28, R28, -R22 ;  /* 0x000000001c1c7229 */ /* 0x0020640000000816 */
[----:B0-----:R-:W-:-:S04]  /*2c70*/  IMAD.SHL.U32 R22, R25, 0x2, RZ ;  /* 0x0000000219167824 */ /* 0x001fc800078e00ff */
[----:B-1----:R0:W1:Y:S01]  /*2c80*/  DFMA R28, R20, c[0x2][0x50], R28 ;  /* 0x00801400141c7a2b */ /* 0x002062000000001c */
[----:B------:R-:W-:Y:S02]  /*2c90*/  ISETP.GT.U32.AND P1, PT, R22, -0x2000001, PT ;  /* 0xfdffffff1600780c */ /* 0x000fe40003f24070 */
[----:B0-----:R-:W-:-:S03]  /*2ca0*/  LOP3.LUT R20, R25, 0xff0fffff, RZ, 0xc0, !PT ;  /* 0xff0fffff19147812 */ /* 0x001fc600078ec0ff */
[----:B-1----:R-:W0:Y:S01]  /*2cb0*/  DADD R22, R18, R28 ;  /* 0x0000000012167229 */ /* 0x002e22000000001c */
[----:B------:R-:W-:Y:S01]  /*2cc0*/  SEL R21, R20, R25, P1 ;  /* 0x0000001914157207 */ /* 0x000fe20000800000 */
[----:B------:R-:W-:-:S04]  /*2cd0*/  IMAD.MOV.U32 R20, RZ, RZ, R24 ;  /* 0x000000ffff147224 */ /* 0x000fc800078e0018 */
        /* <DEDUP_REMOVED lines=35> */
[----:B------:R-:W-:-:S05]  /*2f10*/  @!P1 IMAD.IADD R24, R30, 0x1, -R24 ;  /* 0x000000011e189824 */ /* 0x000fca00078e0a18 */
[----:B------:R-:W-:Y:S01]  /*2f20*/  @!P1 LEA R25, R24, 0x3ff00000, 0x14 ;  /* 0x3ff0000018199811 */ /* 0x000fe200078ea0ff */
[----:B------:R-:W-:-:S06]  /*2f30*/  @!P1 IMAD.MOV.U32 R24, RZ, RZ, RZ ;  /* 0x000000ffff189224 */ /* 0x000fcc00078e00ff */
[----:B------:R0:W1:-:S06]  /*2f40*/  @!P1 DMUL R28, R18, R24 ;  /* 0x00000018121c9228 */ /* 0x00004c0000000000 */
.L_x_541:
[----:B-1----:R-:W-:Y:S01]  /*2f50*/  DSETP.NEU.AND P1, PT, |R28|, +INF , PT ;  /* 0x7ff000001c00742a */ /* 0x002fe20003f2d200 */
[----:B0-----:R-:W-:Y:S02]  /*2f60*/  IMAD.MOV.U32 R18, RZ, RZ, R0 ;  /* 0x000000ffff127224 */ /* 0x001fe400078e0000 */
[----:B------:R-:W-:Y:S01]  /*2f70*/  IMAD.MOV.U32 R19, RZ, RZ, 0x0 ;  /* 0x00000000ff137424 */ /* 0x000fe200078e00ff */
[----:B------:R-:W0:-:S06]  /*2f80*/  DADD R20, R26, -R20 ;  /* 0x000000001a147229 */ /* 0x000e0c0000000814 */
[----:B0-----:R-:W0:-:S06]  /*2f90*/  DADD R20, R22, R20 ;  /* 0x0000000016147229 */ /* 0x001e0c0000000014 */
[----:B0-----:R0:W1:Y:S01]  /*2fa0*/  @P1 DFMA R28, R20, R28, R28 ;  /* 0x0000001c141c122b */ /* 0x001062000000001c */
[----:B------:R-:W-:Y:S10]  /*2fb0*/  RET.REL.NODEC R18 `(_ZN2at6native55_GLOBAL__N__6c1c77d0_17_DistanceKernel_cu_7dd49032_311422pdist_kernel_cuda_implIdNS1_5distsIdE1pEEEvPT_PKS6_llS6_dd) ;  /* 0xffffd04012007950 */ /* 0x000ff40003c3ffff */
.L_x_542:
        /* <DEDUP_REMOVED lines=12> */
.L_x_808:


//--------------------- .text._ZN2at6native55_GLOBAL__N__6c1c77d0_17_DistanceKernel_cu_7dd49032_311422cdist_kernel_cuda_implIfNS1_5distsIfE3infEEEvPT_PKS6_S9_S6_lllll --------------------------
	.section	.text._ZN2at6native55_GLOBAL__N__6c1c77d0_17_DistanceKernel_cu_7dd49032_311422cdist_kernel_cuda_implIfNS1_5distsIfE3infEEEvPT_PKS6_S9_S6_lllll,"ax",@progbits
	.sectioninfo	@"SHI_REGISTERS=26"
	.align	128
.text._ZN2at6native55_GLOBAL__N__6c1c77d0_17_DistanceKernel_cu_7dd49032_311422cdist_kernel_cuda_implIfNS1_5distsIfE3infEEEvPT_PKS6_S9_S6_lllll:
        .type           _ZN2at6native55_GLOBAL__N__6c1c77d0_17_DistanceKernel_cu_7dd49032_311422cdist_kernel_cuda_implIfNS1_5distsIfE3infEEEvPT_PKS6_S9_S6_lllll,@function
        .size           _ZN2at6native55_GLOBAL__N__6c1c77d0_17_DistanceKernel_cu_7dd49032_311422cdist_kernel_cuda_implIfNS1_5distsIfE3infEEEvPT_PKS6_S9_S6_lllll,(.L_x_813 - _ZN2at6native55_GLOBAL__N__6c1c77d0_17_DistanceKernel_cu_7dd49032_311422cdist_kernel_cuda_implIfNS1_5distsIfE3infEEEvPT_PKS6_S9_S6_lllll)
        .other          _ZN2at6native55_GLOBAL__N__6c1c77d0_17_DistanceKernel_cu_7dd49032_311422cdist_kernel_cuda_implIfNS1_5distsIfE3infEEEvPT_PKS6_S9_S6_lllll,@"STO_CUDA_ENTRY STV_DEFAULT"
_ZN2at6native55_GLOBAL__N__6c1c77d0_17_DistanceKernel_cu_7dd49032_311422cdist_kernel_cuda_implIfNS1_5distsIfE3infEEEvPT_PKS6_S9_S6_lllll:
[----:B------:R-:W-:Y:S02]  /*0000*/  IMAD.MOV.U32 R1, RZ, RZ, c[0x0][0x28] ;  /* 0x00000a00ff017624 */ /* 0x000fe400078e00ff */
[----:B------:R-:W0:Y:S01]  /*0010*/  S2R R2, SR_CTAID.X ;  /* 0x0000000000027919 */ /* 0x000e220000002500 */
[----:B------:R-:W-:-:S13]  /*0020*/  ISETP.NE.U32.AND P0, PT, RZ, c[0x0][0x194], PT ;  /* 0x00006500ff007a0c */ /* 0x000fda0003f05070 */
[----:B------:R-:W-:Y:S05]  /*0030*/  @!P0 BRA `(.L_x_543) ;  /* 0x0000010000008947 */ /* 0x000fea0003800000 */
[----:B0-----:R-:W-:Y:S01]  /*0040*/  IMAD.MOV.U32 R8, RZ, RZ, R2 ;  /* 0x000000ffff087224 */ /* 0x001fe200078e0002 */
[----:B------:R-:W-:Y:S01]  /*0050*/  MOV R0, 0xa0 ;  /* 0x000000a000007802 */ /* 0x000fe20000000f00 */
[----:B------:R-:W-:Y:S02]  /*0060*/  IMAD.MOV.U32 R9, RZ, RZ, RZ ;  /* 0x000000ffff097224 */ /* 0x000fe400078e00ff */
[----:B------:R-:W-:Y:S02]  /*0070*/  IMAD.MOV.U32 R11, RZ, RZ, c[0x0][0x190] ;  /* 0x00006400ff0b7624 */ /* 0x000fe400078e00ff */
[----:B------:R-:W-:Y:S02]  /*0080*/  IMAD.MOV.U32 R10, RZ, RZ, c[0x0][0x194] ;  /* 0x00006500ff0a7624 */ /* 0x000fe400078e00ff */
[----:B------:R-:W-:Y:S05]  /*0090*/  CALL.REL.NOINC `($__internal_47_$__cuda_sm20_div_s64) ;  /* 0x00000d7000007944 */ /* 0x000fea0003c00000 */
[----:B------:R-:W-:Y:S01]  /*00a0*/  IADD3 R5, P0, RZ, -R10, RZ ;  /* 0x8000000aff057210 */ /* 0x000fe20007f1e0ff */
[----:B------:R-:W-:Y:S02]  /*00b0*/  IMAD.MOV.U32 R3, RZ, RZ, RZ ;  /* 0x000000ffff037224 */ /* 0x000fe400078e00ff */
[----:B------:R-:W-:Y:S02]  /*00c0*/  IMAD.MOV.U32 R4, RZ, RZ, R10 ;  /* 0x000000ffff047224 */ /* 0x000fe400078e000a */
[----:B------:R-:W-:-:S02]  /*00d0*/  IMAD.X R0, RZ, RZ, ~R11, P0 ;  /* 0x000000ffff007224 */ /* 0x000fc400000e0e0b */
[----:B------:R-:W-:-:S04]  /*00e0*/  IMAD.WIDE.U32 R8, R5, c[0x0][0x190], R2 ;  /* 0x0000640005087a25 */ /* 0x000fc800078e0002 */
[----:B------:R-:W-:-:S04]  /*00f0*/  IMAD R0, R0, c[0x0][0x190], RZ ;  /* 0x0000640000007a24 */ /* 0x000fc800078e02ff */
[----:B------:R-:W-:-:S04]  /*0100*/  IMAD R5, R5, c[0x0][0x194], R0 ;  /* 0x0000650005057a24 */ /* 0x000fc800078e0200 */
[----:B------:R-:W-:Y:S02]  /*0110*/  IMAD.IADD R9, R9, 0x1, R5 ;  /* 0x0000000109097824 */ /* 0x000fe400078e0205 */
[----:B------:R-:W-:Y:S01]  /*0120*/  IMAD.MOV.U32 R5, RZ, RZ, R11 ;  /* 0x000000ffff057224 */ /* 0x000fe200078e000b */
[----:B------:R-:W-:Y:S05]  /*0130*/  BRA `(.L_x_544) ;  /* 0x0000016000007947 */ /* 0x000fea0003800000 */
.L_x_543:
[----:B------:R-:W1:Y:S01]  /*0140*/  I2F.U32.RP R0, c[0x0][0x190] ;  /* 0x0000640000007b06 */ /* 0x000e620000209000 */
[----:B------:R-:W-:Y:S01]  /*0150*/  ISETP.NE.U32.AND P2, PT, RZ, c[0x0][0x190], PT ;  /* 0x00006400ff007a0c */ /* 0x000fe20003f45070 */
[----:B------:R-:W-:-:S06]  /*0160*/  IMAD.MOV.U32 R9, RZ, RZ, RZ ;  /* 0x000000ffff097224 */ /* 0x000fcc00078e00ff */
[----:B-1----:R-:W1:Y:S02]  /*0170*/  MUFU.RCP R0, R0 ;  /* 0x0000000000007308 */ /* 0x002e640000001000 */
[----:B-1----:R-:W-:-:S06]  /*0180*/  IADD3 R4, R0, 0xffffffe, RZ ;  /* 0x0ffffffe00047810 */ /* 0x002fcc0007ffe0ff */
[----:B------:R1:W2:Y:S02]  /*0190*/  F2I.FTZ.U32.TRUNC.NTZ R5, R4 ;  /* 0x0000000400057305 */ /* 0x0002a4000021f000 */
[----:B-1----:R-:W-:Y:S02]  /*01a0*/  IMAD.MOV.U32 R4, RZ, RZ, RZ ;  /* 0x000000ffff047224 */ /* 0x002fe400078e00ff */
[----:B--2---:R-:W-:-:S04]  /*01b0*/  IMAD.MOV R7, RZ, RZ, -R5 ;  /* 0x000000ffff077224 */ /* 0x004fc800078e0a05 */
[----:B------:R-:W-:-:S04]  /*01c0*/  IMAD R7, R7, c[0x0][0x190], RZ ;  /* 0x0000640007077a24 */ /* 0x000fc800078e02ff */
[----:B------:R-:W-:-:S06]  /*01d0*/  IMAD.HI.U32 R5, R5, R7, R4 ;  /* 0x0000000705057227 */ /* 0x000fcc00078e0004 */
[----:B0-----:R-:W-:-:S04]  /*01e0*/  IMAD.HI.U32 R4, R5, R2, RZ ;  /* 0x0000000205047227 */ /* 0x001fc800078e00ff */
        /* <DEDUP_REMOVED lines=10> */
[----:B------:R-:W-:Y:S02]  /*0290*/  IMAD.MOV.U32 R5, RZ, RZ, RZ ;  /* 0x000000ffff057224 */ /* 0x000fe400078e00ff */
.L_x_544:
[----:B------:R-:W-:-:S04]  /*02a0*/  LOP3.LUT R0, R9, c[0x0][0x184], RZ, 0xfc, !PT ;  /* 0x0000610009007a12 */ /* 0x000fc800078efcff */
[----:B------:R-:W-:-:S13]  /*02b0*/  ISETP.NE.U32.AND P0, PT, R0, RZ, PT ;  /* 0x000000ff0000720c */ /* 0x000fda0003f05070 */
[----:B------:R-:W-:Y:S05]  /*02c0*/  @!P0 BRA `(.L_x_545) ;  /* 0x000000b000008947 */ /* 0x000fea0003800000 */
[----:B------:R-:W-:Y:S01]  /*02d0*/  IMAD.MOV.U32 R11, RZ, RZ, c[0x0][0x180] ;  /* 0x00006000ff0b7624 */ /* 0x000fe200078e00ff */
[----:B------:R-:W-:Y:S01]  /*02e0*/  MOV R0, 0x310 ;  /* 0x0000031000007802 */ /* 0x000fe20000000f00 */
[----:B------:R-:W-:Y:S02]  /*02f0*/  IMAD.MOV.U32 R10, RZ, RZ, c[0x0][0x184] ;  /* 0x00006100ff0a7624 */ /* 0x000fe400078e00ff */
[----:B------:R-:W-:Y:S05]  /*0300*/  CALL.REL.NOINC `($__internal_47_$__cuda_sm20_div_s64) ;  /* 0x00000b0000007944 */ /* 0x000fea0003c00000 */
[----:B------:R-:W-:-:S05]  /*0310*/  IADD3 R7, P0, RZ, -R10, RZ ;  /* 0x8000000aff077210 */ /* 0x000fca0007f1e0ff */
[----:B------:R-:W-:Y:S02]  /*0320*/  IMAD.X R0, RZ, RZ, ~R11, P0 ;  /* 0x000000ffff007224 */ /* 0x000fe400000e0e0b */
[----:B------:R-:W-:-:S04]  /*0330*/  IMAD.WIDE.U32 R8, R7, c[0x0][0x180], R8 ;  /* 0x0000600007087a25 */ /* 0x000fc800078e0008 */
[----:B------:R-:W-:-:S04]  /*0340*/  IMAD R0, R0, c[0x0][0x180], RZ ;  /* 0x0000600000007a24 */ /* 0x000fc800078e02ff */
[----:B------:R-:W-:-:S04]  /*0350*/  IMAD R7, R7, c[0x0][0x184], R0 ;  /* 0x0000610007077a24 */ /* 0x000fc800078e0200 */
[----:B------:R-:W-:Y:S01]  /*0360*/  IMAD.IADD R0, R9, 0x1, R7 ;  /* 0x0000000109007824 */ /* 0x000fe200078e0207 */
[----:B------:R-:W-:Y:S05]  /*0370*/  BRA `(.L_x_546) ;  /* 0x0000016000007947 */ /* 0x000fea0003800000 */
.L_x_545:
[----:B------:R-:W0:Y:S01]  /*0380*/  I2F.U32.RP R0, c[0x0][0x180] ;  /* 0x0000600000007b06 */ /* 0x000e220000209000 */
[----:B------:R-:W-:Y:S01]  /*0390*/  ISETP.NE.U32.AND P2, PT, RZ, c[0x0][0x180], PT ;  /* 0x00006000ff007a0c */ /* 0x000fe20003f45070 */
[----:B------:R-:W-:-:S06]  /*03a0*/  IMAD.MOV.U32 R11, RZ, RZ, RZ ;  /* 0x000000ffff0b7224 */ /* 0x000fcc00078e00ff */
[----:B0-----:R-:W0:Y:S02]  /*03b0*/  MUFU.RCP R0, R0 ;  /* 0x0000000000007308 */ /* 0x001e240000001000 */
[----:B0-----:R-:W-:Y:S01]  /*03c0*/  IADD3 R6, R0, 0xffffffe, RZ ;  /* 0x0ffffffe00067810 */ /* 0x001fe20007ffe0ff */
[----:B------:R-:W-:-:S05]  /*03d0*/  HFMA2.MMA R0, -RZ, RZ, 0, 0 ;  /* 0x00000000ff007435 */ /* 0x000fca00000001ff */
        /* <DEDUP_REMOVED lines=16> */
.L_x_546:
[----:B------:R-:W0:Y:S01]  /*04e0*/  S2R R6, SR_TID.X ;  /* 0x0000000000067919 */ /* 0x000e220000002100 */
[C---:B------:R-:W-:Y:S01]  /*04f0*/  IMAD R7, R5.reuse, c[0x0][0x198], RZ ;  /* 0x0000660005077a24 */ /* 0x040fe200078e02ff */
[----:B------:R-:W-:Y:S01]  /*0500*/  ULDC.64 UR6, c[0x0][0x118] ;  /* 0x0000460000067ab9 */ /* 0x000fe20000000a00 */
[C---:B------:R-:W-:Y:S01]  /*0510*/  IMAD.WIDE.U32 R12, R4.reuse, c[0x0][0x198], RZ ;  /* 0x00006600040c7a25 */ /* 0x040fe200078e00ff */
[----:B------:R-:W-:Y:S03]  /*0520*/  BSSY B0, `(.L_x_547) ;  /* 0x0000033000007945 */ /* 0x000fe60003800000 */
[----:B------:R-:W-:Y:S02]  /*0530*/  IMAD R7, R4, c[0x0][0x19c], R7 ;  /* 0x0000670004077a24 */ /* 0x000fe400078e0207 */
[----:B------:R-:W-:Y:S02]  /*0540*/  IMAD R5, R5, c[0x0][0x1a0], RZ ;  /* 0x0000680005057a24 */ /* 0x000fe400078e02ff */
[----:B------:R-:W-:-:S02]  /*0550*/  IMAD.IADD R13, R13, 0x1, R7 ;  /* 0x000000010d0d7824 */ /* 0x000fc400078e0207 */
[----:B------:R-:W-:Y:S02]  /*0560*/  IMAD R7, R11, c[0x0][0x188], RZ ;  /* 0x000062000b077a24 */ /* 0x000fe400078e02ff */
[----:B------:R-:W-:Y:S02]  /*0570*/  IMAD R15, R4, c[0x0][0x1a4], R5 ;  /* 0x00006900040f7a24 */ /* 0x000fe400078e0205 */
[C---:B------:R-:W-:Y:S02]  /*0580*/  IMAD R9, R10.reuse, c[0x0][0x18c], R7 ;  /* 0x000063000a097a24 */ /* 0x040fe400078e0207 */
[----:B------:R-:W-:-:S04]  /*0590*/  IMAD.WIDE.U32 R10, R10, c[0x0][0x188], R12 ;  /* 0x000062000a0a7a25 */ /* 0x000fc800078e000c */
[----:B------:R-:W-:Y:S01]  /*05a0*/  IMAD.IADD R11, R11, 0x1, R9 ;  /* 0x000000010b0b7824 */ /* 0x000fe200078e0209 */
[----:B------:R-:W-:Y:S01]  /*05b0*/  IADD3 R13, P0, R10, c[0x0][0x188], RZ ;  /* 0x000062000a0d7a10 */ /* 0x000fe20007f1e0ff */
[----:B------:R-:W-:Y:S01]  /*05c0*/  IMAD.MOV.U32 R7, RZ, RZ, RZ ;  /* 0x000000ffff077224 */ /* 0x000fe200078e00ff */
[----:B0-----:R-:W-:Y:S01]  /*05d0*/  IADD3 R10, P1, R6, R10, RZ ;  /* 0x0000000a060a7210 */ /* 0x001fe20007f3e0ff */
[----:B------:R-:W-:Y:S01]  /*05e0*/  IMAD R9, R0, c[0x0][0x188], RZ ;  /* 0x0000620000097a24 */ /* 0x000fe200078e02ff */
[----:B------:R-:W-:Y:S01]  /*05f0*/  IADD3.X R12, R11, c[0x0][0x18c], RZ, P0, !PT ;  /* 0x000063000b0c7a10 */ /* 0x000fe200007fe4ff */
[----:B------:R-:W-:Y:S01]  /*0600*/  IMAD.WIDE.U32 R4, R4, c[0x0][0x1a0], R6 ;  /* 0x0000680004047a25 */ /* 0x000fe200078e0006 */
[C---:B------:R-:W-:Y:S02]  /*0610*/  ISETP.GE.U32.AND P0, PT, R10.reuse, R13, PT ;  /* 0x0000000d0a00720c */ /* 0x040fe40003f06070 */
[----:B------:R-:W-:Y:S01]  /*0620*/  LEA R17, P2, R10, c[0x0][0x168], 0x2 ;  /* 0x00005a000a117a11 */ /* 0x000fe200078410ff */
[----:B------:R-:W-:Y:S01]  /*0630*/  IMAD.X R11, RZ, RZ, R11, P1 ;  /* 0x000000ffff0b7224 */ /* 0x000fe200008e060b */
[----:B------:R-:W-:Y:S01]  /*0640*/  LEA R0, P1, R13, c[0x0][0x168], 0x2 ;  /* 0x00005a000d007a11 */ /* 0x000fe200078210ff */
[----:B------:R-:W-:-:S02]  /*0650*/  IMAD.IADD R5, R5, 0x1, R15 ;  /* 0x0000000105057824 */ /* 0x000fc400078e020f */
[C---:B------:R-:W-:Y:S01]  /*0660*/  IMAD R15, R8.reuse, c[0x0][0x18c], R9 ;  /* 0x00006300080f7a24 */ /* 0x040fe200078e0209 */
[----:B------:R-:W-:Y:S01]  /*0670*/  ISETP.GE.AND.EX P0, PT, R11, R12, PT, P0 ;  /* 0x0000000c0b00720c */ /* 0x000fe20003f06300 */
[----:B------:R-:W-:Y:S01]  /*0680*/  IMAD.WIDE.U32 R8, R8, c[0x0][0x188], R4 ;  /* 0x0000620008087a25 */ /* 0x000fe200078e0004 */
[----:B------:R-:W-:Y:S02]  /*0690*/  LEA.HI.X R4, R13, c[0x0][0x16c], R12, 0x2, P1 ;  /* 0x00005b000d047a11 */ /* 0x000fe400008f140c */
[----:B------:R-:W-:Y:S01]  /*06a0*/  LEA.HI.X R18, R10, c[0x0][0x16c], R11, 0x2, P2 ;  /* 0x00005b000a127a11 */ /* 0x000fe200010f140b */
[----:B------:R-:W-:-:S08]  /*06b0*/  IMAD.MOV.U32 R5, RZ, RZ, RZ ;  /* 0x000000ffff057224 */ /* 0x000fd000078e00ff */
[----:B------:R-:W-:Y:S05]  /*06c0*/  @P0 BRA `(.L_x_548) ;  /* 0x0000018000000947 */ /* 0x000fea0003800000 */
[----:B------:R-:W-:Y:S01]  /*06d0*/  IMAD.MOV.U32 R16, RZ, RZ, c[0x0][0x0] ;  /* 0x00000000ff107624 */ /* 0x000fe200078e00ff */
[C---:B------:R-:W-:Y:S01]  /*06e0*/  LEA R13, P0, R8.reuse, c[0x0][0x170], 0x2 ;  /* 0x00005c00080d7a11 */ /* 0x040fe200078010ff */
[----:B------:R-:W-:Y:S02]  /*06f0*/  IMAD.IADD R15, R9, 0x1, R15 ;  /* 0x00000001090f7824 */ /* 0x000fe400078e020f */
[----:B------:R-:W-:Y:S01]  /*0700*/  IMAD.MOV.U32 R5, RZ, RZ, RZ ;  /* 0x000000ffff057224 */ /* 0x000fe200078e00ff */
[----:B------:R-:W-:Y:S02]  /*0710*/  SHF.R.S32.HI R9, RZ, 0x1f, R16 ;  /* 0x0000001fff097819 */ /* 0x000fe40000011410 */
[----:B------:R-:W-:Y:S02]  /*0720*/  LEA.HI.X R14, R8, c[0x0][0x174], R15, 0x2, P0 ;  /* 0x00005d00080e7a11 */ /* 0x000fe400000f140f */
[C---:B------:R-:W-:Y:S02]  /*0730*/  SHF.L.U64.HI R15, R16.reuse, 0x2, R9 ;  /* 0x00000002100f7819 */ /* 0x040fe40000010209 */
[----:B------:R-:W-:-:S02]  /*0740*/  SHF.L.U32 R16, R16, 0x2, RZ ;  /* 0x0000000210107819 */ /* 0x000fc400000006ff */
.L_x_549:
[----:B------:R-:W-:Y:S02]  /*0750*/  IMAD.MOV.U32 R8, RZ, RZ, R13 ;  /* 0x000000ffff087224 */ /* 0x000fe400078e000d */
[----:B------:R-:W-:-:S02]  /*0760*/  IMAD.MOV.U32 R11, RZ, RZ, R18 ;  /* 0x000000ffff0b7224 */ /* 0x000fc400078e0012 */
        /* <DEDUP_REMOVED lines=14> */
.L_x_548:
[----:B------:R-:W-:Y:S05]  /*0850*/  BSYNC B0 ;  /* 0x0000000000007941 */ /* 0x000fea0003800000 */
.L_x_547:
[----:B------:R-:W0:Y:S01]  /*0860*/  SHFL.DOWN PT, R0, R5, 0x10, 0x1f ;  /* 0x0a001f0005007f89 */ /* 0x000e2200000e0000 */
[----:B------:R-:W-:Y:S01]  /*0870*/  ULDC UR4, c[0x0][0x0] ;  /* 0x0000000000047ab9 */ /* 0x000fe20000000800 */
[----:B------:R-:W-:Y:S01]  /*0880*/  BSSY B0, `(.L_x_550) ;  /* 0x0000030000007945 */ /* 0x000fe20003800000 */
[----:B------:R-:W-:Y:S01]  /*0890*/  USHF.R.U32.HI UR4, URZ, 0x5, UR4 ;  /* 0x000000053f047899 */ /* 0x000fe20008011604 */
[----:B------:R-:W-:Y:S05]  /*08a0*/  BAR.SYNC.DEFER_BLOCKING 0x0 ;  /* 0x0000000000007b1d */ /* 0x000fea0000010000 */
[----:B------:R-:W-:-:S02]  /*08b0*/  ISETP.GE.AND P2, PT, R6, UR4, PT ;  /* 0x0000000406007c0c */ /* 0x000fc4000bf46270 */
[----:B0-----:R-:W-:-:S04]  /*08c0*/  FSETP.GEU.FTZ.AND P0, PT, R5, R0, PT ;  /* 0x000000000500720b */ /* 0x001fc80003f1e000 */
[----:B------:R-:W-:Y:S02]  /*08d0*/  FSEL R0, R0, R5, !P0 ;  /* 0x0000000500007208 */ /* 0x000fe40004000000 */
[----:B------:R-:W-:-:S03]  /*08e0*/  SHF.R.S32.HI R5, RZ, 0x1f, R6 ;  /* 0x0000001fff057819 */ /* 0x000fc60000011406 */
[----:B------:R-:W0:Y:S01]  /*08f0*/  SHFL.DOWN PT, R9, R0, 0x8, 0x1f ;  /* 0x09001f0000097f89 */ /* 0x000e2200000e0000 */
[----:B------:R-:W-:-:S04]  /*0900*/  LEA.HI R5, R5, R6, RZ, 0x5 ;  /* 0x0000000605057211 */ /* 0x000fc800078f28ff */
[----:B------:R-:W-:-:S05]  /*0910*/  LOP3.LUT R13, R5, 0xffffffe0, RZ, 0xc0, !PT ;  /* 0xffffffe0050d7812 */ /* 0x000fca00078ec0ff */
[----:B------:R-:W-:-:S05]  /*0920*/  IMAD.IADD R13, R6, 0x1, -R13 ;  /* 0x00000001060d7824 */ /* 0x000fca00078e0a0d */
[----:B------:R-:W-:Y:S02]  /*0930*/  ISETP.NE.AND P1, PT, R13, RZ, PT ;  /* 0x000000ff0d00720c */ /* 0x000fe40003f25270 */
[----:B0-----:R-:W-:-:S04]  /*0940*/  FSETP.GEU.FTZ.AND P0, PT, R0, R9, PT ;  /* 0x000000090000720b */ /* 0x001fc80003f1e000 */
[----:B------:R-:W-:-:S07]  /*0950*/  FSEL R9, R9, R0, !P0 ;  /* 0x0000000009097208 */ /* 0x000fce0004000000 */
[----:B------:R-:W-:Y:S02]  /*0960*/  @!P1 SHF.R.S32.HI R5, RZ, 0x5, R5 ;  /* 0x00000005ff059819 */ /* 0x000fe40000011405 */
[----:B------:R-:W-:Y:S01]  /*0970*/  IADD3 R0, R6, 0x1f, RZ ;  /* 0x0000001f06007810 */ /* 0x000fe20007ffe0ff */
[----:B------:R-:W0:Y:S02]  /*0980*/  SHFL.DOWN PT, R4, R9, 0x4, 0x1f ;  /* 0x08801f0009047f89 */ /* 0x000e2400000e0000 */
[----:B0-----:R-:W-:-:S04]  /*0990*/  FSETP.GEU.FTZ.AND P0, PT, R9, R4, PT ;  /* 0x000000040900720b */ /* 0x001fc80003f1e000 */
[----:B------:R-:W-:Y:S01]  /*09a0*/  FSEL R4, R4, R9, !P0 ;  /* 0x0000000904047208 */ /* 0x000fe20004000000 */
[----:B------:R-:W-:-:S04]  /*09b0*/  IMAD.MOV.U32 R9, RZ, RZ, RZ ;  /* 0x000000ffff097224 */ /* 0x000fc800078e00ff */
[----:B------:R-:W0:Y:S02]  /*09c0*/  SHFL.DOWN PT, R11, R4, 0x2, 0x1f ;  /* 0x08401f00040b7f89 */ /* 0x000e2400000e0000 */
[----:B0-----:R-:W-:-:S04]  /*09d0*/  FSETP.GEU.FTZ.AND P0, PT, R4, R11, PT ;  /* 0x0000000b0400720b */ /* 0x001fc80003f1e000 */
[----:B------:R-:W-:-:S05]  /*09e0*/  FSEL R11, R11, R4, !P0 ;  /* 0x000000040b0b7208 */ /* 0x000fca0004000000 */
[----:B------:R-:W0:Y:S02]  /*09f0*/  SHFL.DOWN PT, R8, R11, 0x1, 0x1f ;  /* 0x08201f000b087f89 */ /* 0x000e2400000e0000 */
[----:B0-----:R-:W-:-:S04]  /*0a00*/  FSETP.GEU.FTZ.AND P0, PT, R11, R8, PT ;  /* 0x000000080b00720b */ /* 0x001fc80003f1e000 */
[----:B------:R-:W-:Y:S02]  /*0a10*/  FSEL R8, R8, R11, !P0 ;  /* 0x0000000b08087208 */ /* 0x000fe40004000000 */
[----:B------:R-:W-:-:S03]  /*0a20*/  ISETP.GT.U32.AND P0, PT, R0, 0x3e, PT ;  /* 0x0000003e0000780c */ /* 0x000fc60003f04070 */
[----:B------:R0:W-:Y:S04]  /*0a30*/  @!P1 STS [R5.X4], R8 ;  /* 0x0000000805009388 */ /* 0x0001e80000004800 */
[----:B------:R-:W-:Y:S06]  /*0a40*/  BAR.SYNC.DEFER_BLOCKING 0x0 ;  /* 0x0000000000007b1d */ /* 0x000fec0000010000 */
[----:B------:R0:W1:Y:S01]  /*0a50*/  @!P2 LDS R9, [R13.X4] ;  /* 0x000000000d09a984 */ /* 0x0000620000004800 */
[----:B------:R-:W-:Y:S05]  /*0a60*/  @P0 BRA `(.L_x_551) ;  /* 0x0000011000000947 */ /* 0x000fea0003800000 */
[----:B------:R-:W-:Y:S05]  /*0a70*/  BRA.DIV ~URZ, `(.L_x_552) ;  /* 0x000001727f007947 */ /* 0x000fea000b800000 */
[----:B-1----:R1:W2:Y:S02]  /*0a80*/  SHFL.DOWN PT, R0, R9, 0x10, 0x1f ;  /* 0x0a001f0009007f89 */ /* 0x0022a400000e0000 */
.L_x_554:
[----:B--2---:R-:W-:-:S04]  /*0a90*/  FSETP.GEU.FTZ.AND P0, PT, R9, R0, PT ;  /* 0x000000000900720b */ /* 0x004fc80003f1e000 */
[----:B-1----:R-:W-:Y:S01]  /*0aa0*/  FSEL R9, R0, R9, !P0 ;  /* 0x0000000900097208 */ /* 0x002fe20004000000 */
[----:B------:R-:W-:Y:S05]  /*0ab0*/  BRA.DIV ~URZ, `(.L_x_553) ;  /* 0x000001927f007947 */ /* 0x000fea000b800000 */
[----:B------:R-:W1:Y:S02]  /*0ac0*/  SHFL.DOWN PT, R0, R9, 0x8, 0x1f ;  /* 0x09001f0009007f89 */ /* 0x000e6400000e0000 */
[----:B-1----:R-:W-:-:S04]  /*0ad0*/  FSETP.GEU.FTZ.AND P0, PT, R9, R0, PT ;  /* 0x000000000900720b */ /* 0x002fc80003f1e000 */
[----:B------:R-:W-:-:S05]  /*0ae0*/  FSEL R0, R0, R9, !P0 ;  /* 0x0000000900007208 */ /* 0x000fca0004000000 */
[----:B0-----:R-:W0:Y:S02]  /*0af0*/  SHFL.DOWN PT, R5, R0, 0x4, 0x1f ;  /* 0x08801f0000057f89 */ /* 0x001e2400000e0000 */
[----:B0-----:R-:W-:-:S04]  /*0b00*/  FSETP.GEU.FTZ.AND P0, PT, R0, R5, PT ;  /* 0x000000050000720b */ /* 0x001fc80003f1e000 */
[----:B------:R-:W-:-:S05]  /*0b10*/  FSEL R5, R5, R0, !P0 ;  /* 0x0000000005057208 */ /* 0x000fca0004000000 */
[----:B------:R-:W0:Y:S02]  /*0b20*/  SHFL.DOWN PT, R4, R5, 0x2, 0x1f ;  /* 0x08401f0005047f89 */ /* 0x000e2400000e0000 */
[----:B0-----:R-:W-:-:S04]  /*0b30*/  FSETP.GEU.FTZ.AND P0, PT, R5, R4, PT ;  /* 0x000000040500720b */ /* 0x001fc80003f1e000 */
[----:B------:R-:W-:-:S05]  /*0b40*/  FSEL R9, R4, R5, !P0 ;  /* 0x0000000504097208 */ /* 0x000fca0004000000 */
[----:B------:R0:W1:Y:S04]  /*0b50*/  SHFL.DOWN PT, R4, R9, 0x1, 0x1f ;  /* 0x08201f0009047f89 */ /* 0x00006800000e0000 */
.L_x_555:
[----:B-1----:R-:W-:-:S04]  /*0b60*/  FSETP.GEU.FTZ.AND P0, PT, R9, R4, PT ;  /* 0x000000040900720b */ /* 0x002fc80003f1e000 */
[----:B0-----:R-:W-:-:S04]  /*0b70*/  FSEL R9, R4, R9, !P0 ;  /* 0x0000000904097208 */ /* 0x001fc80004000000 */
.L_x_551:
[----:B------:R-:W-:Y:S05]  /*0b80*/  BSYNC B0 ;  /* 0x0000000000007941 */ /* 0x000fea0003800000 */
.L_x_550:
[----:B------:R-:W-:-:S13]  /*0b90*/  ISETP.NE.AND P0, PT, R6, RZ, PT ;  /* 0x000000ff0600720c */ /* 0x000fda0003f05270 */
[----:B------:R-:W-:Y:S05]  /*0ba0*/  @P0 EXIT ;  /* 0x000000000000094d */ /* 0x000fea0003800000 */
[----:B------:R-:W-:-:S04]  /*0bb0*/  LEA R4, P0, R2, c[0x0][0x160], 0x2 ;  /* 0x0000580002047a11 */ /* 0x000fc800078010ff */
[----:B0-----:R-:W-:-:S05]  /*0bc0*/  LEA.HI.X R5, R2, c[0x0][0x164], RZ, 0x2, P0 ;  /* 0x0000590002057a11 */ /* 0x001fca00000f14ff */
[----:B-1----:R-:W-:Y:S01]  /*0bd0*/  STG.E [R4.64], R9 ;  /* 0x0000000904007986 */ /* 0x002fe2000c101906 */
[----:B------:R-:W-:Y:S05]  /*0be0*/  EXIT ;  /* 0x000000000000794d */ /* 0x000fea0003800000 */
.L_x_552:
[----:B------:R-:W-:Y:S01]  /*0bf0*/  IMAD.MOV.U32 R0, RZ, RZ, 0x10 ;  /* 0x00000010ff007424 */ /* 0x000fe200078e00ff */
[----:B------:R-:W-:Y:S01]  /*0c00*/  MOV R11, 0xffffffff ;  /* 0xffffffff000b7802 */ /* 0x000fe20000000f00 */
[----:B0-----:R-:W-:Y:S01]  /*0c10*/  IMAD.MOV.U32 R8, RZ, RZ, 0x1f ;  /* 0x0000001fff087424 */ /* 0x001fe200078e00ff */
[----:B------:R-:W-:Y:S02]  /*0c20*/  MOV R4, 0xc40 ;  /* 0x00000c4000047802 */ /* 0x000fe40000000f00 */
[----:B-1----:R-:W-:Y:S05]  /*0c30*/  CALL.REL.NOINC `($__internal_48_$__cuda_sm70_shflsync_down_p) ;  /* 0x0000071000007944 */ /* 0x002fea0003c00000 */
[----:B01----:R-:W-:Y:S05]  /*0c40*/  BRA `(.L_x_554) ;  /* 0xfffffe4000007947 */ /* 0x003fea000383ffff */
.L_x_553:
[----:B------:R-:W-:Y:S01]  /*0c50*/  IMAD.MOV.U32 R0, RZ, RZ, 0x8 ;  /* 0x00000008ff007424 */ /* 0x000fe200078e00ff */
[----:B------:R-:W-:Y:S01]  /*0c60*/  MOV R4, 0xca0 ;  /* 0x00000ca000047802 */ /* 0x000fe20000000f00 */
[----:B0-----:R-:W-:Y:S02]  /*0c70*/  IMAD.MOV.U32 R8, RZ, RZ, 0x1f ;  /* 0x0000001fff087424 */ /* 0x001fe400078e00ff */
[----:B------:R-:W-:Y:S02]  /*0c80*/  IMAD.MOV.U32 R11, RZ, RZ, -0x1 ;  /* 0xffffffffff0b7424 */ /* 0x000fe400078e00ff */
[----:B------:R-:W-:Y:S05]  /*0c90*/  CALL.REL.NOINC `($__internal_48_$__cuda_sm70_shflsync_down_p) ;  /* 0x000006b000007944 */ /* 0x000fea0003c00000 */
[----:B-1----:R-:W-:Y:S01]  /*0ca0*/  FSETP.GEU.FTZ.AND P0, PT, R9, R0, PT ;  /* 0x000000000900720b */ /* 0x002fe20003f1e000 */
[----:B0-----:R-:W-:Y:S01]  /*0cb0*/  IMAD.MOV.U32 R8, RZ, RZ, 0x1f ;  /* 0x0000001fff087424 */ /* 0x001fe200078e00ff */
[----:B------:R-:W-:Y:S01]  /*0cc0*/  MOV R4, 0xd10 ;  /* 0x00000d1000047802 */ /* 0x000fe20000000f00 */
[----:B------:R-:W-:Y:S01]  /*0cd0*/  IMAD.MOV.U32 R11, RZ, RZ, -0x1 ;  /* 0xffffffffff0b7424 */ /* 0x000fe200078e00ff */
[----:B------:R-:W-:Y:S01]  /*0ce0*/  FSEL R9, R0, R9, !P0 ;  /* 0x0000000900097208 */ /* 0x000fe20004000000 */
[----:B------:R-:W-:-:S03]  /*0cf0*/  IMAD.MOV.U32 R0, RZ, RZ, 0x4 ;  /* 0x00000004ff007424 */ /* 0x000fc600078e00ff */
        /* <DEDUP_REMOVED lines=9> */
[----:B0-----:R-:W-:Y:S01]  /*0d90*/  HFMA2.MMA R8, -RZ, RZ, 0, 1.847743988037109375e-06 ;  /* 0x0000001fff087435 */ /* 0x001fe200000001ff */
[----:B------:R-:W-:Y:S01]  /*0da0*/  IMAD.MOV.U32 R11, RZ, RZ, -0x1 ;  /* 0xffffffffff0b7424 */ /* 0x000fe200078e00ff */
[----:B------:R-:W-:-:S02]  /*0db0*/  MOV R4, 0xdf0 ;  /* 0x00000df000047802 */ /* 0x000fc40000000f00 */
[----:B------:R-:W-:Y:S01]  /*0dc0*/  FSEL R9, R0, R9, !P0 ;  /* 0x0000000900097208 */ /* 0x000fe20004000000 */
[----:B------:R-:W-:Y:S02]  /*0dd0*/  IMAD.MOV.U32 R0, RZ, RZ, 0x1 ;  /* 0x00000001ff007424 */ /* 0x000fe400078e00ff */
[----:B------:R-:W-:Y:S05]  /*0de0*/  CALL.REL.NOINC `($__internal_48_$__cuda_sm70_shflsync_down_p) ;  /* 0x0000056000007944 */ /* 0x000fea0003c00000 */
[----:B-1----:R-:W-:Y:S01]  /*0df0*/  IMAD.MOV.U32 R4, RZ, RZ, R0 ;  /* 0x000000ffff047224 */ /* 0x002fe200078e0000 */
[----:B0-----:R-:W-:Y:S05]  /*0e00*/  BRA `(.L_x_555) ;  /* 0xfffffd5000007947 */ /* 0x001fea000383ffff */
        .weak           $__internal_47_$__cuda_sm20_div_s64
        .type           $__internal_47_$__cuda_sm20_div_s64,@function
        .size           $__internal_47_$__cuda_sm20_div_s64,($__internal_48_$__cuda_sm70_shflsync_down_p - $__internal_47_$__cuda_sm20_div_s64)
$__internal_47_$__cuda_sm20_div_s64:
        /* <DEDUP_REMOVED lines=18> */
[----:B------:R-:W-:-:S06]  /*0f30*/  IMAD.WIDE.U32 R14, P0, R12, R19, R14 ;  /* 0x000000130c0e7225 */ /* 0x000fcc000780000e */
[----:B------:R-:W-:-:S04]  /*0f40*/  IMAD.HI.U32 R14, P1, R13, R17, R14 ;  /* 0x000000110d0e7227 */ /* 0x000fc8000782000e */
[----:B------:R-:W-:Y:S01]  /*0f50*/  IMAD.HI.U32 R17, R13, R19, RZ ;  /* 0x000000130d117227 */ /* 0x000fe200078e00ff */
[----:B------:R-:W-:-:S03]  /*0f60*/  IADD3 R15, P2, R21, R14, RZ ;  /* 0x0000000e150f7210 */ /* 0x000fc60007f5e0ff */
[----:B------:R-:W-:Y:S02]  /*0f70*/  IMAD.X R17, R17, 0x1, R13, P0 ;  /* 0x0000000111117824 */ /* 0x000fe400000e060d */
[----:B------:R-:W-:-:S03]  /*0f80*/  IMAD.WIDE.U32 R12, R15, R6, RZ ;  /* 0x000000060f0c7225 */ /* 0x000fc600078e00ff */
[----:B------:R-:W-:Y:S01]  /*0f90*/  IADD3.X R17, RZ, RZ, R17, P2, P1 ;  /* 0x000000ffff117210 */ /* 0x000fe200017e2411 */
[----:B------:R-:W-:Y:S01]  /*0fa0*/  IMAD R13, R15, R7, R13 ;  /* 0x000000070f0d7224 */ /* 0x000fe200078e020d */
[----:B------:R-:W-:-:S03]  /*0fb0*/  IADD3 R19, P0, RZ, -R12, RZ ;  /* 0x8000000cff137210 */ /* 0x000fc60007f1e0ff */
[----:B------:R-:W-:Y:S02]  /*0fc0*/  IMAD R13, R17, R6, R13 ;  /* 0x00000006110d7224 */ /* 0x000fe400078e020d */
[----:B------:R-:W-:-:S04]  /*0fd0*/  IMAD.HI.U32 R14, R15, R19, RZ ;  /* 0x000000130f0e7227 */ /* 0x000fc800078e00ff */
[----:B------:R-:W-:Y:S01]  /*0fe0*/  IMAD.X R12, RZ, RZ, ~R13, P0 ;  /* 0x000000ffff0c7224 */ /* 0x000fe200000e0e0d */
[----:B------:R-:W-:-:S03]  /*0ff0*/  IADD3 R13, P4, RZ, -R8, RZ ;  /* 0x80000008ff0d7210 */ /* 0x000fc60007f9e0ff */
[----:B------:R-:W-:-:S04]  /*1000*/  IMAD.WIDE.U32 R14, P0, R15, R12, R14 ;  /* 0x0000000c0f0e7225 */ /* 0x000fc8000780000e */
[----:B------:R-:W-:Y:S02]  /*1010*/  IMAD.X R16, RZ, RZ, ~R9, P4 ;  /* 0x000000ffff107224 */ /* 0x000fe400020e0e09 */
[----:B------:R-:W-:Y:S01]  /*1020*/  IMAD.HI.U32 R14, P1, R17, R19, R14 ;  /* 0x00000013110e7227 */ /* 0x000fe2000782000e */
[----:B------:R-:W-:-:S03]  /*1030*/  SEL R15, R13, R8, !P3 ;  /* 0x000000080d0f7207 */ /* 0x000fc60005800000 */
[CC--:B------:R-:W-:Y:S02]  /*1040*/  IMAD R19, R17.reuse, R12.reuse, RZ ;  /* 0x0000000c11137224 */ /* 0x0c0fe400078e02ff */
[----:B------:R-:W-:-:S03]  /*1050*/  IMAD.HI.U32 R12, R17, R12, RZ ;  /* 0x0000000c110c7227 */ /* 0x000fc600078e00ff */
        /* <DEDUP_REMOVED lines=46> */
[----:B------:R-:W-:Y:S06]  /*1340*/  RET.REL.NODEC R6 `(_ZN2at6native55_GLOBAL__N__6c1c77d0_17_DistanceKernel_cu_7dd49032_311422cdist_kernel_cuda_implIfNS1_5distsIfE3infEEEvPT_PKS6_S9_S6_lllll) ;  /* 0xffffecb006007950 */ /* 0x000fec0003c3ffff */
        .weak           $__internal_48_$__cuda_sm70_shflsync_down_p
        .type           $__internal_48_$__cuda_sm70_shflsync_down_p,@function
        .size           $__internal_48_$__cuda_sm70_shflsync_down_p,(.L_x_813 - $__internal_48_$__cuda_sm70_shflsync_down_p)
$__internal_48_$__cuda_sm70_shflsync_down_p:
[----:B------:R-:W-:Y:S01]  /*1350*/  IMAD.MOV.U32 R5, RZ, RZ, 0x0 ;  /* 0x00000000ff057424 */ /* 0x000fe200078e00ff */
[----:B------:R-:W-:Y:S04]  /*1360*/  WARPSYNC R11 ;  /* 0x0000000b00007348 */ /* 0x000fe80003800000 */
[----:B------:R0:W1:Y:S01]  /*1370*/  SHFL.DOWN PT, R0, R9, R0, R8 ;  /* 0x0800000009007389 */ /* 0x00006200000e0008 */
[----:B------:R-:W-:Y:S05]  /*1380*/  RET.REL.NODEC R4 `(_ZN2at6native55_GLOBAL__N__6c1c77d0_17_DistanceKernel_cu_7dd49032_311422cdist_kernel_cuda_implIfNS1_5distsIfE3infEEEvPT_PKS6_S9_S6_lllll) ;  /* 0xffffec7004007950 */ /* 0x000fea0003c3ffff */
.L_x_556:
        /* <DEDUP_REMOVED lines=15> */
.L_x_813:


//--------------------- .text._ZN2at6native55_GLOBAL__N__6c1c77d0_17_DistanceKernel_cu_7dd49032_311422cdist_kernel_cuda_implIfNS1_5distsIfE3twoEEEvPT_PKS6_S9_S6_lllll --------------------------
	.section	.text._ZN2at6native55_GLOBAL__N__6c1c77d0_17_DistanceKernel_cu_7dd49032_311422cdist_kernel_cuda_implIfNS1_5distsIfE3twoEEEvPT_PKS6_S9_S6_lllll,"ax",@progbits
	.sectioninfo	@"SHI_REGISTERS=26"
	.align	128
.text._ZN2at6native55_GLOBAL__N__6c1c77d0_17_DistanceKernel_cu_7dd49032_311422cdist_kernel_cuda_implIfNS1_5distsIfE3twoEEEvPT_PKS6_S9_S6_lllll:
        .type           _ZN2at6native55_GLOBAL__N__6c1c77d0_17_DistanceKernel_cu_7dd49032_311422cdist_kernel_cuda_implIfNS1_5distsIfE3twoEEEvPT_PKS6_S9_S6_lllll,@function
        .size           _ZN2at6native55_GLOBAL__N__6c1c77d0_17_DistanceKernel_cu_7dd49032_311422cdist_kernel_cuda_implIfNS1_5distsIfE3twoEEEvPT_PKS6_S9_S6_lllll,(.L_x_816 - _ZN2at6native55_GLOBAL__N__6c1c77d0_17_DistanceKernel_cu_7dd49032_311422cdist_kernel_cuda_implIfNS1_5distsIfE3twoEEEvPT_PKS6_S9_S6_lllll)
        .other          _ZN2at6native55_GLOBAL__N__6c1c77d0_17_DistanceKernel_cu_7dd49032_311422cdist_kernel_cuda_implIfNS1_5distsIfE3twoEEEvPT_PKS6_S9_S6_lllll,@"STO_CUDA_ENTRY STV_DEFAULT"
_ZN2at6native55_GLOBAL__N__6c1c77d0_17_DistanceKernel_cu_7dd49032_311422cdist_kernel_cuda_implIfNS1_5distsIfE3twoEEEvPT_PKS6_S9_S6_lllll:
[----:B------:R-:W-:Y:S02]  /*0000*/  IMAD.MOV.U32 R1, RZ, RZ, c[0x0][0x28] ;  /* 0x00000a00ff017624 */ /* 0x000fe400078e00ff */
[----:B------:R-:W0:Y:S01]  /*0010*/  S2R R2, SR_CTAID.X ;  /* 0x0000000000027919 */ /* 0x000e220000002500 */
[----:B------:R-:W-:-:S13]  /*0020*/  ISETP.NE.U32.AND P0, PT, RZ, c[0x0][0x194], PT ;  /* 0x00006500ff007a0c */ /* 0x000fda0003f05070 */
[----:B------:R-:W-:Y:S05]  /*0030*/  @!P0 BRA `(.L_x_557) ;  /* 0x0000010000008947 */ /* 0x000fea0003800000 */
[----:B------:R-:W-:Y:S01]  /*0040*/  HFMA2.MMA R9, -RZ, RZ, 0, 0 ;  /* 0x00000000ff097435 */ /* 0x000fe200000001ff */
[----:B0-----:R-:W-:Y:S01]  /*0050*/  IMAD.MOV.U32 R8, RZ, RZ, R2 ;  /* 0x000000ffff087224 */ /* 0x001fe200078e0002 */
[----:B------:R-:W-:Y:S01]  /*0060*/  MOV R0, 0xa0 ;  /* 0x000000a000007802 */ /* 0x000fe20000000f00 */
[----:B------:R-:W-:Y:S02]  /*0070*/  IMAD.MOV.U32 R11, RZ, RZ, c[0x0][0x190] ;  /* 0x00006400ff0b7624 */ /* 0x000fe400078e00ff */
[----:B------:R-:W-:Y:S02]  /*0080*/  IMAD.MOV.U32 R10, RZ, RZ, c[0x0][0x194] ;  /* 0x00006500ff0a7624 */ /* 0x000fe400078e00ff */
[----:B------:R-:W-:Y:S05]  /*0090*/  CALL.REL.NOINC `($__internal_49_$__cuda_sm20_div_s64) ;  /* 0x00000cc000007944 */ /* 0x000fea0003c00000 */
[-C--:B------:R-:W-:Y:S01]  /*00a0*/  IADD3 R5, P0, RZ, -R10.reuse, RZ ;  /* 0x8000000aff057210 */ /* 0x080fe20007f1e0ff */
[----:B------:R-:W-:Y:S01]  /*00b0*/  IMAD.MOV.U32 R3, RZ, RZ, RZ ;  /* 0x000000ffff037224 */ /* 0x000fe200078e00ff */
[----:B------:R-:W-:Y:S02]  /*00c0*/  MOV R4, R10 ;  /* 0x0000000a00047202 */ /* 0x000fe40000000f00 */
[----:B------:R-:W-:Y:S01]  /*00d0*/  IADD3.X R0, RZ, ~R11, RZ, P0, !PT ;  /* 0x8000000bff007210 */ /* 0x000fe200007fe4ff */
[----:B------:R-:W-:-:S04]  /*00e0*/  IMAD.WIDE.U32 R8, R5, c[0x0][0x190], R2 ;  /* 0x0000640005087a25 */ /* 0x000fc800078e0002 */
[----:B------:R-:W-:-:S04]  /*00f0*/  IMAD R0, R0, c[0x0][0x190], RZ ;  /* 0x0000640000007a24 */ /* 0x000fc800078e02ff */
[----:B------:R-:W-:-:S04]  /*0100*/  IMAD R5, R5, c[0x0][0x194], R0 ;  /* 0x0000650005057a24 */ /* 0x000fc800078e0200 */
[----:B------:R-:W-:Y:S02]  /*0110*/  IMAD.IADD R9, R9, 0x1, R5 ;  /* 0x0000000109097824 */ /* 0x000fe400078e0205 */
[----:B------:R-:W-:Y:S01]  /*0120*/  IMAD.MOV.U32 R5, RZ, RZ, R11 ;  /* 0x000000ffff057224 */ /* 0x000fe200078e000b */
[----:B------:R-:W-:Y:S05]  /*0130*/  BRA `(.L_x_558) ;  /* 0x0000016000007947 */ /* 0x000fea0003800000 */
.L_x_557:
[----:B------:R-:W1:Y:S01]  /*0140*/  I2F.U32.RP R0, c[0x0][0x190] ;  /* 0x0000640000007b06 */ /* 0x000e620000209000 */
[----:B------:R-:W-:Y:S02]  /*0150*/  ISETP.NE.U32.AND P2, PT, RZ, c[0x0][0x190], PT ;  /* 0x00006400ff007a0c */ /* 0x000fe40003f45070 */
[----:B------:R-:W-:-:S05]  /*0160*/  MOV R9, RZ ;  /* 0x000000ff00097202 */ /* 0x000fca0000000f00 */
[----:B-1----:R-:W1:Y:S02]  /*0170*/  MUFU.RCP R0, R0 ;  /* 0x0000000000007308 */ /* 0x002e640000001000 */
[----:B-1----:R-:W-:-:S06]  /*0180*/  IADD3 R4, R0, 0xffffffe, RZ ;  /* 0x0ffffffe00047810 */ /* 0x002fcc0007ffe0ff */
[----:B------:R1:W2:Y:S02]  /*0190*/  F2I.FTZ.U32.TRUNC.NTZ R5, R4 ;  /* 0x0000000400057305 */ /* 0x0002a4000021f000 */
[----:B-1----:R-:W-:Y:S01]  /*01a0*/  HFMA2.MMA R4, -RZ, RZ, 0, 0 ;  /* 0x00000000ff047435 */ /* 0x002fe200000001ff */
[----:B--2---:R-:W-:-:S04]  /*01b0*/  IMAD.MOV R7, RZ, RZ, -R5 ;  /* 0x000000ffff077224 */ /* 0x004fc800078e0a05 */
[----:B------:R-:W-:-:S05]  /*01c0*/  IMAD R7, R7, c[0x0][0x190], RZ ;  /* 0x0000640007077a24 */ /* 0x000fca00078e02ff */
        /* <DEDUP_REMOVED lines=12> */
[----:B------:R-:W-:Y:S02]  /*0290*/  IMAD.MOV.U32 R5, RZ, RZ, RZ ;  /* 0x000000ffff057224 */ /* 0x000fe400078e00ff */
.L_x_558:
[----:B------:R-:W-:-:S04]  /*02a0*/  LOP3.LUT R0, R9, c[0x0][0x184], RZ, 0xfc, !PT ;  /* 0x0000610009007a12 */ /* 0x000fc800078efcff */
[----:B------:R-:W-:-:S13]  /*02b0*/  ISETP.NE.U32.AND P0, PT, R0, RZ, PT ;  /* 0x000000ff0000720c */ /* 0x000fda0003f05070 */
[----:B------:R-:W-:Y:S05]  /*02c0*/  @!P0 BRA `(.L_x_559) ;  /* 0x000000b000008947 */ /* 0x000fea0003800000 */
[----:B------:R-:W-:Y:S01]  /*02d0*/  IMAD.MOV.U32 R11, RZ, RZ, c[0x0][0x180] ;  /* 0x00006000ff0b7624 */ /* 0x000fe200078e00ff */
[----:B------:R-:W-:Y:S02]  /*02e0*/  MOV R10, c[0x0][0x184] ;  /* 0x00006100000a7a02 */ /* 0x000fe40000000f00 */
[----:B------:R-:W-:Y:S02]  /*02f0*/  MOV R0, 0x310 ;  /* 0x0000031000007802 */ /* 0x000fe40000000f00 */
[----:B------:R-:W-:Y:S05]  /*0300*/  CALL.REL.NOINC `($__internal_49_$__cuda_sm20_div_s64) ;  /* 0x00000a5000007944 */ /* 0x000fea0003c00000 */
[----:B------:R-:W-:-:S05]  /*0310*/  IADD3 R7, P0, RZ, -R10, RZ ;  /* 0x8000000aff077210 */ /* 0x000fca0007f1e0ff */
[----:B------:R-:W-:Y:S02]  /*0320*/  IMAD.X R0, RZ, RZ, ~R11, P0 ;  /* 0x000000ffff007224 */ /* 0x000fe400000e0e0b */
[----:B------:R-:W-:-:S04]  /*0330*/  IMAD.WIDE.U32 R8, R7, c[0x0][0x180], R8 ;  /* 0x0000600007087a25 */ /* 0x000fc800078e0008 */
[----:B------:R-:W-:-:S04]  /*0340*/  IMAD R0, R0, c[0x0][0x180], RZ ;  /* 0x0000600000007a24 */ /* 0x000fc800078e02ff */
[----:B------:R-:W-:-:S04]  /*0350*/  IMAD R7, R7, c[0x0][0x184], R0 ;  /* 0x0000610007077a24 */ /* 0x000fc800078e0200 */
[----:B------:R-:W-:Y:S01]  /*0360*/  IMAD.IADD R0, R9, 0x1, R7 ;  /* 0x0000000109007824 */ /* 0x000fe200078e0207 */
[----:B------:R-:W-:Y:S05]  /*0370*/  BRA `(.L_x_560) ;  /* 0x0000016000007947 */ /* 0x000fea0003800000 */
.L_x_559:
[----:B------:R-:W0:Y:S01]  /*0380*/  I2F.U32.RP R0, c[0x0][0x180] ;  /* 0x0000600000007b06 */ /* 0x000e220000209000 */
[----:B------:R-:W-:Y:S01]  /*0390*/  ISETP.NE.U32.AND P2, PT, RZ, c[0x0][0x180], PT ;  /* 0x00006000ff007a0c */ /* 0x000fe20003f45070 */
[----:B------:R-:W-:-:S06]  /*03a0*/  IMAD.MOV.U32 R11, RZ, RZ, RZ ;  /* 0x000000ffff0b7224 */ /* 0x000fcc00078e00ff */
[----:B0-----:R-:W0:Y:S02]  /*03b0*/  MUFU.RCP R0, R0 ;  /* 0x0000000000007308 */ /* 0x001e240000001000 */
[----:B0-----:R-:W-:Y:S01]  /*03c0*/  IADD3 R6, R0, 0xffffffe, RZ ;  /* 0x0ffffffe00067810 */ /* 0x001fe20007ffe0ff */
[----:B------:R-:W-:-:S05]  /*03d0*/  IMAD.MOV.U32 R0, RZ, RZ, RZ ;  /* 0x000000ffff007224 */ /* 0x000fca00078e00ff */
        /* <DEDUP_REMOVED lines=16> */
.L_x_560:
[----:B------:R-:W0:Y:S01]  /*04e0*/  S2R R6, SR_TID.X ;  /* 0x0000000000067919 */ /* 0x000e220000002100 */
[C---:B------:R-:W-:Y:S01]  /*04f0*/  IMAD R7, R5.reuse, c[0x0][0x198], RZ ;  /* 0x0000660005077a24 */ /* 0x040fe200078e02ff */
[----:B------:R-:W-:Y:S01]  /*0500*/  ULDC.64 UR6, c[0x0][0x118] ;  /* 0x0000460000067ab9 */ /* 0x000fe20000000a00 */
[C---:B------:R-:W-:Y:S01]  /*0510*/  IMAD.WIDE.U32 R12, R4.reuse, c[0x0][0x198], RZ ;  /* 0x00006600040c7a25 */ /* 0x040fe200078e00ff */
[----:B------:R-:W-:Y:S03]  /*0520*/  BSSY B0, `(.L_x_561) ;  /* 0x0000032000007945 */ /* 0x000fe60003800000 */
[----:B------:R-:W-:Y:S02]  /*0530*/  IMAD R7, R4, c[0x0][0x19c], R7 ;  /* 0x0000670004077a24 */ /* 0x000fe400078e0207 */
[----:B------:R-:W-:-:S03]  /*0540*/  IMAD R5, R5, c[0x0][0x1a0], RZ ;  /* 0x0000680005057a24 */ /* 0x000fc600078e02ff */
[----:B------:R-:W-:Y:S01]  /*0550*/  IADD3 R13, R13, R7, RZ ;  /* 0x000000070d0d7210 */ /* 0x000fe20007ffe0ff */
        /* <DEDUP_REMOVED lines=14> */
[----:B------:R-:W-:Y:S01]  /*0640*/  IADD3 R5, R5, R15, RZ ;  /* 0x0000000f05057210 */ /* 0x000fe20007ffe0ff */
[----:B------:R-:W-:Y:S01]  /*0650*/  IMAD R15, R8, c[0x0][0x18c], R9 ;  /* 0x00006300080f7a24 */ /* 0x000fe200078e0209 */
[----:B------:R-:W-:-:S02]  /*0660*/  LEA R0, P1, R13, c[0x0][0x168], 0x2 ;  /* 0x00005a000d007a11 */ /* 0x000fc400078210ff */
[----:B------:R-:W-:Y:S01]  /*0670*/  ISETP.GE.AND.EX P0, PT, R11, R12, PT, P0 ;  /* 0x0000000c0b00720c */ /* 0x000fe20003f06300 */
[----:B------:R-:W-:Y:S01]  /*0680*/  IMAD.WIDE.U32 R8, R8, c[0x0][0x188], R4 ;  /* 0x0000620008087a25 */ /* 0x000fe200078e0004 */
[----:B------:R-:W-:Y:S02]  /*0690*/  LEA.HI.X R4, R13, c[0x0][0x16c], R12, 0x2, P1 ;  /* 0x00005b000d047a11 */ /* 0x000fe400008f140c */
[----:B------:R-:W-:Y:S01]  /*06a0*/  LEA.HI.X R18, R10, c[0x0][0x16c], R11, 0x2, P2 ;  /* 0x00005b000a127a11 */ /* 0x000fe200010f140b */
[----:B------:R-:W-:-:S08]  /*06b0*/  IMAD.MOV.U32 R5, RZ, RZ, RZ ;  /* 0x000000ffff057224 */ /* 0x000fd000078e00ff */
[----:B------:R-:W-:Y:S05]  /*06c0*/  @P0 BRA `(.L_x_562) ;  /* 0x0000017000000947 */ /* 0x000fea0003800000 */
[----:B------:R-:W-:Y:S01]  /*06d0*/  IMAD.MOV.U32 R16, RZ, RZ, c[0x0][0x0] ;  /* 0x00000000ff107624 */ /* 0x000fe200078e00ff */
[----:B------:R-:W-:Y:S01]  /*06e0*/  IADD3 R15, R9, R15, RZ ;  /* 0x0000000f090f7210 */ /* 0x000fe20007ffe0ff */
[----:B------:R-:W-:Y:S01]  /*06f0*/  IMAD.MOV.U32 R5, RZ, RZ, RZ ;  /* 0x000000ffff057224 */ /* 0x000fe200078e00ff */
[C---:B------:R-:W-:Y:S02]  /*0700*/  LEA R13, P0, R8.reuse, c[0x0][0x170], 0x2 ;  /* 0x00005c00080d7a11 */ /* 0x040fe400078010ff */
[----:B------:R-:W-:Y:S02]  /*0710*/  SHF.R.S32.HI R9, RZ, 0x1f, R16 ;  /* 0x0000001fff097819 */ /* 0x000fe40000011410 */
[----:B------:R-:W-:Y:S02]  /*0720*/  LEA.HI.X R14, R8, c[0x0][0x174], R15, 0x2, P0 ;  /* 0x00005d00080e7a11 */ /* 0x000fe400000f140f */
[C---:B------:R-:W-:Y:S02]  /*0730*/  SHF.L.U64.HI R15, R16.reuse, 0x2, R9 ;  /* 0x00000002100f7819 */ /* 0x040fe40000010209 */
[----:B------:R-:W-:-:S02]  /*0740*/  SHF.L.U32 R16, R16, 0x2, RZ ;  /* 0x0000000210107819 */ /* 0x000fc400000006ff */
.L_x_563:
[----:B------:R-:W-:Y:S01]  /*0750*/  IMAD.MOV.U32 R8, RZ, RZ, R13 ;  /* 0x000000ffff087224 */ /* 0x000fe200078e000d */
[----:B------:R-:W-:Y:S01]  /*0760*/  MOV R10, R17 ;  /* 0x00000011000a7202 */ /* 0x000fe20000000f00 */
[----:B------:R-:W-:-:S02]  /*0770*/  IMAD.MOV.U32 R11, RZ, RZ, R18 ;  /* 0x000000ffff0b7224 */ /* 0x000fc400078e0012 */
[----:B------:R-:W-:-:S04]  /*0780*/  IMAD.MOV.U32 R9, RZ, RZ, R14 ;  /* 0x000000ffff097224 */ /* 0x000fc800078e000e */
        /* <DEDUP_REMOVED lines=11> */
.L_x_562:
[----:B------:R-:W-:Y:S05]  /*0840*/  BSYNC B0 ;  /* 0x0000000000007941 */ /* 0x000fea0003800000 */
.L_x_561:
[----:B------:R-:W0:Y:S01]  /*0850*/  SHFL.DOWN PT, R0, R5, 0x10, 0x1f ;  /* 0x0a001f0005007f89 */ /* 0x000e2200000e0000 */
[----:B------:R-:W-:Y:S01]  /*0860*/  SHF.R.S32.HI R13, RZ, 0x1f, R6 ;  /* 0x0000001fff0d7819 */ /* 0x000fe20000011406 */
[----:B------:R-:W-:Y:S01]  /*0870*/  ULDC UR4, c[0x0][0x0] ;  /* 0x0000000000047ab9 */ /* 0x000fe20000000800 */
[----:B------:R-:W-:Y:S01]  /*0880*/  BSSY B0, `(.L_x_564) ;  /* 0x0000025000007945 */ /* 0x000fe20003800000 */
[----:B------:R-:W-:Y:S01]  /*0890*/  BAR.SYNC.DEFER_BLOCKING 0x0 ;  /* 0x0000000000007b1d */ /* 0x000fe20000010000 */
[----:B------:R-:W-:Y:S01]  /*08a0*/  LEA.HI R13, R13, R6, RZ, 0x5 ;  /* 0x000000060d0d7211 */ /* 0x000fe200078f28ff */
[----:B------:R-:W-:-:S06]  /*08b0*/  USHF.R.U32.HI UR4, URZ, 0x5, UR4 ;  /* 0x000000053f047899 */ /* 0x000fcc0008011604 */
[----:B------:R-:W-:Y:S01]  /*08c0*/  ISETP.GE.AND P1, PT, R6, UR4, PT ;  /* 0x0000000406007c0c */ /* 0x000fe2000bf26270 */
[----:B0-----:R-:W-:Y:S01]  /*08d0*/  FADD.FTZ R0, R0, R5 ;  /* 0x0000000500007221 */ /* 0x001fe20000010000 */
[----:B------:R-:W-:-:S04]  /*08e0*/  LOP3.LUT R5, R13, 0xffffffe0, RZ, 0xc0, !PT ;  /* 0xffffffe00d057812 */ /* 0x000fc800078ec0ff */
[----:B------:R-:W0:Y:S01]  /*08f0*/  SHFL.DOWN PT, R9, R0, 0x8, 0x1f ;  /* 0x09001f0000097f89 */ /* 0x000e2200000e0000 */
[----:B------:R-:W-:-:S05]  /*0900*/  IMAD.IADD R5, R6, 0x1, -R5 ;  /* 0x0000000106057824 */ /* 0x000fca00078e0a05 */
[----:B------:R-:W-:-:S13]  /*0910*/  ISETP.NE.AND P0, PT, R5, RZ, PT ;  /* 0x000000ff0500720c */ /* 0x000fda0003f05270 */
[----:B------:R-:W-:Y:S01]  /*0920*/  @!P0 SHF.R.S32.HI R13, RZ, 0x5, R13 ;  /* 0x00000005ff0d8819 */ /* 0x000fe2000001140d */
[----:B0-----:R-:W-:Y:S02]  /*0930*/  FADD.FTZ R9, R0, R9 ;  /* 0x0000000900097221 */ /* 0x001fe40000010000 */
[----:B------:R-:W-:-:S03]  /*0940*/  IMAD.MOV.U32 R0, RZ, RZ, RZ ;  /* 0x000000ffff007224 */ /* 0x000fc600078e00ff */
[----:B------:R-:W0:Y:S02]  /*0950*/  SHFL.DOWN PT, R4, R9, 0x4, 0x1f ;  /* 0x08801f0009047f89 */ /* 0x000e2400000e0000 */
[----:B0-----:R-:W-:-:S05]  /*0960*/  FADD.FTZ R4, R9, R4 ;  /* 0x0000000409047221 */ /* 0x001fca0000010000 */
[----:B------:R-:W0:Y:S02]  /*0970*/  SHFL.DOWN PT, R11, R4, 0x2, 0x1f ;  /* 0x08401f00040b7f89 */ /* 0x000e2400000e0000 */
[----:B0-----:R-:W-:Y:S01]  /*0980*/  FADD.FTZ R11, R4, R11 ;  /* 0x0000000b040b7221 */ /* 0x001fe20000010000 */
[----:B------:R-:W-:-:S04]  /*0990*/  IADD3 R4, R6, 0x1f, RZ ;  /* 0x0000001f06047810 */ /* 0x000fc80007ffe0ff */
        /* <DEDUP_REMOVED lines=8> */
[----:B01----:R0:W1:Y:S02]  /*0a20*/  SHFL.DOWN PT, R5, R0, 0x10, 0x1f ;  /* 0x0a001f0000057f89 */ /* 0x00306400000e0000 */
.L_x_568:
[----:B-1----:R-:W-:Y:S01]  /*0a30*/  FADD.FTZ R12, R0, R5 ;  /* 0x00000005000c7221 */ /* 0x002fe20000010000 */
[----:B------:R-:W-:Y:S05]  /*0a40*/  BRA.DIV ~URZ, `(.L_x_567) ;  /* 0x000001727f007947 */ /* 0x000fea000b800000 */
[----:B0-----:R-:W0:Y:S02]  /*0a50*/  SHFL.DOWN PT, R0, R12, 0x8, 0x1f ;  /* 0x09001f000c007f89 */ /* 0x001e2400000e0000 */
[----:B0-----:R-:W-:-:S05]  /*0a60*/  FADD.FTZ R0, R12, R0 ;  /* 0x000000000c007221 */ /* 0x001fca0000010000 */
[----:B------:R-:W0:Y:S02]  /*0a70*/  SHFL.DOWN PT, R5, R0, 0x4, 0x1f ;  /* 0x08801f0000057f89 */ /* 0x000e2400000e0000 */
[----:B0-----:R-:W-:-:S05]  /*0a80*/  FADD.FTZ R5, R0, R5 ;  /* 0x0000000500057221 */ /* 0x001fca0000010000 */
[----:B------:R-:W0:Y:S02]  /*0a90*/  SHFL.DOWN PT, R4, R5, 0x2, 0x1f ;  /* 0x08401f0005047f89 */ /* 0x000e2400000e0000 */
[----:B0-----:R-:W-:-:S05]  /*0aa0*/  FADD.FTZ R8, R5, R4 ;  /* 0x0000000405087221 */ /* 0x001fca0000010000 */
[----:B------:R0:W1:Y:S02]  /*0ab0*/  SHFL.DOWN PT, R9, R8, 0x1, 0x1f ;  /* 0x08201f0008097f89 */ /* 0x00006400000e0000 */
.L_x_569:
[----:B-1----:R-:W-:Y:S02]  /*0ac0*/  FADD.FTZ R0, R9, R8 ;  /* 0x0000000809007221 */ /* 0x002fe40000010000 */
.L_x_565:
[----:B------:R-:W-:Y:S05]  /*0ad0*/  BSYNC B0 ;  /* 0x0000000000007941 */ /* 0x000fea0003800000 */
.L_x_564:
[----:B------:R-:W-:-:S13]  /*0ae0*/  ISETP.NE.AND P0, PT, R6, RZ, PT ;  /* 0x000000ff0600720c */ /* 0x000fda0003f05270 */
[----:B------:R-:W-:Y:S05]  /*0af0*/  @P0 EXIT ;  /* 0x000000000000094d */ /* 0x000fea0003800000 */
[----:B-1----:R-:W1:Y:S01]  /*0b00*/  MUFU.SQRT R3, R0 ;  /* 0x0000000000037308 */ /* 0x002e620000002000 */
[----:B------:R-:W-:-:S04]  /*0b10*/  LEA R4, P0, R2, c[0x0][0x160], 0x2 ;  /* 0x0000580002047a11 */ /* 0x000fc800078010ff */
[----:B0-----:R-:W-:-:S05]  /*0b20*/  LEA.HI.X R5, R2, c[0x0][0x164], RZ, 0x2, P0 ;  /* 0x0000590002057a11 */ /* 0x001fca00000f14ff */
[----:B-1----:R-:W-:Y:S01]  /*0b30*/  STG.E [R4.64], R3 ;  /* 0x0000000304007986 */ /* 0x002fe2000c101906 */
[----:B------:R-:W-:Y:S05]  /*0b40*/  EXIT ;  /* 0x000000000000794d */ /* 0x000fea0003800000 */
.L_x_566:
[----:B------:R-:W-:Y:S01]  /*0b50*/  HFMA2.MMA R9, -RZ, RZ, 0, 9.5367431640625e-07 ;  /* 0x00000010ff097435 */ /* 0x000fe200000001ff */
[----:B------:R-:W-:Y:S01]  /*0b60*/  IMAD.MOV.U32 R10, RZ, RZ, 0x1f ;  /* 0x0000001fff0a7424 */ /* 0x000fe200078e00ff */
[----:B------:R-:W-:Y:S01]  /*0b70*/  MOV R4, 0xba0 ;  /* 0x00000ba000047802 */ /* 0x000fe20000000f00 */
[----:B------:R-:W-:-:S03]  /*0b80*/  IMAD.MOV.U32 R11, RZ, RZ, -0x1 ;  /* 0xffffffffff0b7424 */ /* 0x000fc600078e00ff */
[----:B01----:R-:W-:Y:S05]  /*0b90*/  CALL.REL.NOINC `($__internal_50_$__cuda_sm70_shflsync_down_p) ;  /* 0x0000070000007944 */ /* 0x003fea0003c00000 */
[----:B-1----:R-:W-:Y:S01]  /*0ba0*/  MOV R5, R9 ;  /* 0x0000000900057202 */ /* 0x002fe20000000f00 */
[----:B0-----:R-:W-:Y:S05]  /*0bb0*/  BRA `(.L_x_568) ;  /* 0xfffffe7000007947 */ /* 0x001fea000383ffff */
.L_x_567:
[----:B------:R-:W-:Y:S01]  /*0bc0*/  HFMA2.MMA R10, -RZ, RZ, 0, 1.847743988037109375e-06 ;  /* 0x0000001fff0a7435 */ /* 0x000fe200000001ff */
[----:B0-----:R-:W-:Y:S01]  /*0bd0*/  IMAD.MOV.U32 R0, RZ, RZ, R12 ;  /* 0x000000ffff007224 */ /* 0x001fe200078e000c */
[----:B------:R-:W-:Y:S01]  /*0be0*/  MOV R4, 0xc20 ;  /* 0x00000c2000047802 */ /* 0x000fe20000000f00 */
[----:B------:R-:W-:Y:S02]  /*0bf0*/  IMAD.MOV.U32 R9, RZ, RZ, 0x8 ;  /* 0x00000008ff097424 */ /* 0x000fe400078e00ff */
[----:B------:R-:W-:-:S02]  /*0c00*/  IMAD.MOV.U32 R11, RZ, RZ, -0x1 ;  /* 0xffffffffff0b7424 */ /* 0x000fc400078e00ff */
[----:B------:R-:W-:Y:S05]  /*0c10*/  CALL.REL.NOINC `($__internal_50_$__cuda_sm70_shflsync_down_p) ;  /* 0x0000068000007944 */ /* 0x000fea0003c00000 */
[----:B01----:R-:W-:Y:S01]  /*0c20*/  FADD.FTZ R0, R12, R9 ;  /* 0x000000090c007221 */ /* 0x003fe20000010000 */
[----:B------:R-:W-:Y:S01]  /*0c30*/  MOV R10, 0x1f ;  /* 0x0000001f000a7802 */ /* 0x000fe20000000f00 */
[----:B------:R-:W-:Y:S01]  /*0c40*/  IMAD.MOV.U32 R9, RZ, RZ, 0x4 ;  /* 0x00000004ff097424 */ /* 0x000fe200078e00ff */
[----:B------:R-:W-:Y:S01]  /*0c50*/  MOV R4, 0xc80 ;  /* 0x00000c8000047802 */ /* 0x000fe20000000f00 */
[----:B------:R-:W-:-:S02]  /*0c60*/  IMAD.MOV.U32 R11, RZ, RZ, -0x1 ;  /* 0xffffffffff0b7424 */ /* 0x000fc400078e00ff */
[----:B------:R-:W-:Y:S05]  /*0c70*/  CALL.REL.NOINC `($__internal_50_$__cuda_sm70_shflsync_down_p) ;  /* 0x0000062000007944 */ /* 0x000fea0003c00000 */
[----:B0-----:R-:W-:Y:S01]  /*0c80*/  HFMA2.MMA R10, -RZ, RZ, 0, 1.847743988037109375e-06 ;  /* 0x0000001fff0a7435 */ /* 0x001fe200000001ff */
[----:B-1----:R-:W-:Y:S01]  /*0c90*/  FADD.FTZ R0, R0, R9 ;  /* 0x0000000900007221 */ /* 0x002fe20000010000 */
[----:B------:R-:W-:Y:S01]  /*0ca0*/  MOV R4, 0xce0 ;  /* 0x00000ce000047802 */ /* 0x000fe20000000f00 */
[----:B------:R-:W-:-:S02]  /*0cb0*/  IMAD.MOV.U32 R9, RZ, RZ, 0x2 ;  /* 0x00000002ff097424 */ /* 0x000fc400078e00ff */
[----:B------:R-:W-:Y:S02]  /*0cc0*/  IMAD.MOV.U32 R11, RZ, RZ, -0x1 ;  /* 0xffffffffff0b7424 */ /* 0x000fe400078e00ff */
[----:B------:R-:W-:Y:S05]  /*0cd0*/  CALL.REL.NOINC `($__internal_50_$__cuda_sm70_shflsync_down_p) ;  /* 0x000005c000007944 */ /* 0x000fea0003c00000 */
[----:B-1----:R-:W-:Y:S01]  /*0ce0*/  FADD.FTZ R8, R0, R9 ;  /* 0x0000000900087221 */ /* 0x002fe20000010000 */
[----:B0-----:R-:W-:Y:S01]  /*0cf0*/  MOV R10, 0x1f ;  /* 0x0000001f000a7802 */ /* 0x001fe20000000f00 */
[----:B------:R-:W-:Y:S01]  /*0d00*/  IMAD.MOV.U32 R9, RZ, RZ, 0x1 ;  /* 0x00000001ff097424 */ /* 0x000fe200078e00ff */
[----:B------:R-:W-:Y:S01]  /*0d10*/  MOV R4, 0xd50 ;  /* 0x00000d5000047802 */ /* 0x000fe20000000f00 */
[----:B------:R-:W-:Y:S02]  /*0d20*/  IMAD.MOV.U32 R11, RZ, RZ, -0x1 ;  /* 0xffffffffff0b7424 */ /* 0x000fe400078e00ff */
[----:B------:R-:W-:Y:S02]  /*0d30*/  IMAD.MOV.U32 R0, RZ, RZ, R8 ;  /* 0x000000ffff007224 */ /* 0x000fe400078e0008 */
[----:B------:R-:W-:Y:S05]  /*0d40*/  CALL.REL.NOINC `($__internal_50_$__cuda_sm70_shflsync_down_p) ;  /* 0x0000055000007944 */ /* 0x000fea0003c00000 */
[----:B01----:R-:W-:Y:S05]  /*0d50*/  BRA `(.L_x_569) ;  /* 0xfffffd6000007947 */ /* 0x003fea000383ffff */
        .weak           $__internal_49_$__cuda_sm20_div_s64
        .type           $__internal_49_$__cuda_sm20_div_s64,@function
        .size           $__internal_49_$__cuda_sm20_div_s64,($__internal_50_$__cuda_sm70_shflsync_down_p - $__internal_49_$__cuda_sm20_div_s64)
$__internal_49_$__cuda_sm20_div_s64:
[----:B------:R-:W-:Y:S02]  /*0d60*/  IADD3 R6, P1, RZ, -R11, RZ ;  /* 0x8000000bff067210 */ /* 0x000fe40007f3e0ff */
[----:B------:R-:W-:Y:S02]  /*0d70*/  ISETP.GE.AND P0, PT, R10, RZ, PT ;  /* 0x000000ff0a00720c */ /* 0x000fe40003f06270 */
[----:B------:R-:W-:-:S02]  /*0d80*/  IADD3.X R7, RZ, ~R10, RZ, P1, !PT ;  /* 0x8000000aff077210 */ /* 0x000fc40000ffe4ff */
[----:B------:R-:W-:Y:S02]  /*0d90*/  SEL R6, R6, R11, !P0 ;  /* 0x0000000b06067207 */ /* 0x000fe40004000000 */
        /* <DEDUP_REMOVED lines=17> */
[----:B------:R-:W-:-:S04]  /*0eb0*/  IADD3 R15, P2, R21, R14, RZ ;  /* 0x0000000e150f7210 */ /* 0x000fc80007f5e0ff */
[----:B------:R-:W-:Y:S01]  /*0ec0*/  IADD3.X R17, R17, R13, RZ, P0, !PT ;  /* 0x0000000d11117210 */ /* 0x000fe200007fe4ff */
        /* <DEDUP_REMOVED lines=54> */
[----:B------:R-:W-:Y:S02]  /*1230*/  SEL R10, R13, R6, !P1 ;  /* 0x000000060d0a7207 */ /* 0x000fe40004800000 */
[----:B------:R-:W-:Y:S01]  /*1240*/  SEL R11, R12, R7, !P1 ;  /* 0x000000070c0b7207 */ /* 0x000fe20004800000 */
[----:B------:R-:W-:Y:S01]  /*1250*/  IMAD.MOV.U32 R7, RZ, RZ, 0x0 ;  /* 0x00000000ff077424 */ /* 0x000fe200078e00ff */
[----:B------:R-:W-:Y:S02]  /*1260*/  MOV R6, R0 ;  /* 0x0000000000067202 */ /* 0x000fe40000000f00 */
[----:B------:R-:W-:Y:S02]  /*1270*/  SEL R10, R10, 0xffffffff, P0 ;  /* 0xffffffff0a0a7807 */ /* 0x000fe40000000000 */
[----:B------:R-:W-:Y:S01]  /*1280*/  SEL R11, R11, 0xffffffff, P0 ;  /* 0xffffffff0b0b7807 */ /* 0x000fe20000000000 */
[----:B------:R-:W-:Y:S06]  /*1290*/  RET.REL.NODEC R6 `(_ZN2at6native55_GLOBAL__N__6c1c77d0_17_DistanceKernel_cu_7dd49032_311422cdist_kernel_cuda_implIfNS1_5distsIfE3twoEEEvPT_PKS6_S9_S6_lllll) ;  /* 0xffffed6006007950 */ /* 0x000fec0003c3ffff */
        .weak           $__internal_50_$__cuda_sm70_shflsync_down_p
        .type           $__internal_50_$__cuda_sm70_shflsync_down_p,@function
        .size           $__internal_50_$__cuda_sm70_shflsync_down_p,(.L_x_816 - $__internal_50_$__cuda_sm70_shflsync_down_p)
$__internal_50_$__cuda_sm70_shflsync_down_p:
[----:B------:R-:W-:Y:S01]  /*12a0*/  HFMA2.MMA R5, -RZ, RZ, 0, 0 ;  /* 0x00000000ff057435 */ /* 0x000fe200000001ff */
[----:B------:R-:W-:Y:S04]  /*12b0*/  WARPSYNC R11 ;  /* 0x0000000b00007348 */ /* 0x000fe80003800000 */
[----:B------:R0:W1:Y:S01]  /*12c0*/  SHFL.DOWN PT, R9, R0, R9, R10 ;  /* 0x0800000900097389 */ /* 0x00006200000e000a */
[----:B------:R-:W-:Y:S05]  /*12d0*/  RET.REL.NODEC R4 `(_ZN2at6native55_GLOBAL__N__6c1c77d0_17_DistanceKernel_cu_7dd49032_311422cdist_kernel_cuda_implIfNS1_5distsIfE3twoEEEvPT_PKS6_S9_S6_lllll) ;  /* 0xffffed2004007950 */ /* 0x000fea0003c3ffff */
.L_x_570:
        /* <DEDUP_REMOVED lines=10> */
.L_x_816:


//--------------------- .text._ZN2at6native55_GLOBAL__N__6c1c77d0_17_DistanceKernel_cu_7dd49032_311422cdist_kernel_cuda_implIfNS1_5distsIfE3oneEEEvPT_PKS6_S9_S6_lllll --------------------------
	.section	.text._ZN2at6native55_GLOBAL__N__6c1c77d0_17_DistanceKernel_cu_7dd49032_311422cdist_kernel_cuda_implIfNS1_5distsIfE3oneEEEvPT_PKS6_S9_S6_lllll,"ax",@progbits
	.sectioninfo	@"SHI_REGISTERS=26"
	.align	128
.text._ZN2at6native55_GLOBAL__N__6c1c77d0_17_DistanceKernel_cu_7dd49032_311422cdist_kernel_cuda_implIfNS1_5distsIfE3oneEEEvPT_PKS6_S9_S6_lllll:
        .type           _ZN2at6native55_GLOBAL__N__6c1c77d0_17_DistanceKernel_cu_7dd49032_311422cdist_kernel_cuda_implIfNS1_5distsIfE3oneEEEvPT_PKS6_S9_S6_lllll,@function
        .size           _ZN2at6native55_GLOBAL__N__6c1c77d0_17_DistanceKernel_cu_7dd49032_311422cdist_kernel_cuda_implIfNS1_5distsIfE3oneEEEvPT_PKS6_S9_S6_lllll,(.L_x_819 - _ZN2at6native55_GLOBAL__N__6c1c77d0_17_DistanceKernel_cu_7dd49032_311422cdist_kernel_cuda_implIfNS1_5distsIfE3oneEEEvPT_PKS6_S9_S6_lllll)
        .other          _ZN2at6native55_GLOBAL__N__6c1c77d0_17_DistanceKernel_cu_7dd49032_311422cdist_kernel_cuda_implIfNS1_5distsIfE3oneEEEvPT_PKS6_S9_S6_lllll,@"STO_CUDA_ENTRY STV_DEFAULT"
_ZN2at6native55_GLOBAL__N__6c1c77d0_17_DistanceKernel_cu_7dd49032_311422cdist_kernel_cuda_implIfNS1_5distsIfE3oneEEEvPT_PKS6_S9_S6_lllll:
[----:B------:R-:W-:Y:S02]  /*0000*/  IMAD.MOV.U32 R1, RZ, RZ, c[0x0][0x28] ;  /* 0x00000a00ff017624 */ /* 0x000fe400078e00ff */
[----:B------:R-:W0:Y:S01]  /*0010*/  S2R R2, SR_CTAID.X ;  /* 0x0000000000027919 */ /* 0x000e220000002500 */
[----:B------:R-:W-:-:S13]  /*0020*/  ISETP.NE.U32.AND P0, PT, RZ, c[0x0][0x194], PT ;  /* 0x00006500ff007a0c */ /* 0x000fda0003f05070 */
[----:B------:R-:W-:Y:S05]  /*0030*/  @!P0 BRA `(.L_x_571) ;  /* 0x0000010000008947 */ /* 0x000fea0003800000 */
[----:B0-----:R-:W-:Y:S01]  /*0040*/  IMAD.MOV.U32 R8, RZ, RZ, R2 ;  /* 0x000000ffff087224 */ /* 0x001fe200078e0002 */
[----:B------:R-:W-:Y:S01]  /*0050*/  MOV R11, c[0x0][0x190] ;  /* 0x00006400000b7a02 */ /* 0x000fe20000000f00 */
[----:B------:R-:W-:Y:S01]  /*0060*/  IMAD.MOV.U32 R9, RZ, RZ, RZ ;  /* 0x000000ffff097224 */ /* 0x000fe200078e00ff */
[----:B------:R-:W-:Y:S01]  /*0070*/  MOV R0, 0xa0 ;  /* 0x000000a000007802 */ /* 0x000fe20000000f00 */
[----:B------:R-:W-:Y:S02]  /*0080*/  IMAD.MOV.U32 R10, RZ, RZ, c[0x0][0x194] ;  /* 0x00006500ff0a7624 */ /* 0x000fe400078e00ff */
[----:B------:R-:W-:Y:S05]  /*0090*/  CALL.REL.NOINC `($__internal_51_$__cuda_sm20_div_s64) ;  /* 0x00000c9000007944 */ /* 0x000fea0003c00000 */
[----:B------:R-:W-:Y:S01]  /*00a0*/  IADD3 R5, P0, RZ, -R10, RZ ;  /* 0x8000000aff057210 */ /* 0x000fe20007f1e0ff */
[----:B------:R-:W-:Y:S01]  /*00b0*/  HFMA2.MMA R3, -RZ, RZ, 0, 0 ;  /* 0x00000000ff037435 */ /* 0x000fe200000001ff */
[----:B------:R-:W-:-:S03]  /*00c0*/  IMAD.MOV.U32 R4, RZ, RZ, R10 ;  /* 0x000000ffff047224 */ /* 0x000fc600078e000a */
[----:B------:R-:W-:-:S04]  /*00d0*/  IMAD.X R0, RZ, RZ, ~R11, P0 ;  /* 0x000000ffff007224 */ /* 0x000fc800000e0e0b */
[----:B------:R-:W-:Y:S02]  /*00e0*/  IMAD R0, R0, c[0x0][0x190], RZ ;  /* 0x0000640000007a24 */ /* 0x000fe400078e02ff */
[----:B------:R-:W-:-:S04]  /*00f0*/  IMAD.WIDE.U32 R8, R5, c[0x0][0x190], R2 ;  /* 0x0000640005087a25 */ /* 0x000fc800078e0002 */
[----:B------:R-:W-:-:S04]  /*0100*/  IMAD R5, R5, c[0x0][0x194], R0 ;  /* 0x0000650005057a24 */ /* 0x000fc800078e0200 */
[----:B------:R-:W-:Y:S01]  /*0110*/  IMAD.IADD R9, R9, 0x1, R5 ;  /* 0x0000000109097824 */ /* 0x000fe200078e0205 */
[----:B------:R-:W-:Y:S01]  /*0120*/  MOV R5, R11 ;  /* 0x0000000b00057202 */ /* 0x000fe20000000f00 */
[----:B------:R-:W-:Y:S05]  /*0130*/  BRA `(.L_x_572) ;  /* 0x0000016000007947 */ /* 0x000fea0003800000 */
.L_x_571:
        /* <DEDUP_REMOVED lines=10> */
[----:B0-----:R-:W-:-:S05]  /*01e0*/  IMAD.HI.U32 R4, R5, R2, RZ ;  /* 0x0000000205047227 */ /* 0x001fca00078e00ff */
        /* <DEDUP_REMOVED lines=10> */
[----:B------:R-:W-:Y:S02]  /*0290*/  HFMA2.MMA R5, -RZ, RZ, 0, 0 ;  /* 0x00000000ff057435 */ /* 0x000fe400000001ff */
.L_x_572:
[----:B------:R-:W-:-:S04]  /*02a0*/  LOP3.LUT R0, R9, c[0x0][0x184], RZ, 0xfc, !PT ;  /* 0x0000610009007a12 */ /* 0x000fc800078efcff */
[----:B------:R-:W-:-:S13]  /*02b0*/  ISETP.NE.U32.AND P0, PT, R0, RZ, PT ;  /* 0x000000ff0000720c */ /* 0x000fda0003f05070 */
[----:B------:R-:W-:Y:S05]  /*02c0*/  @!P0 BRA `(.L_x_573) ;  /* 0x000000b000008947 */ /* 0x000fea0003800000 */
[----:B------:R-:W-:Y:S01]  /*02d0*/  IMAD.MOV.U32 R11, RZ, RZ, c[0x0][0x180] ;  /* 0x00006000ff0b7624 */ /* 0x000fe200078e00ff */
[----:B------:R-:W-:Y:S01]  /*02e0*/  MOV R0, 0x310 ;  /* 0x0000031000007802 */ /* 0x000fe20000000f00 */
[----:B------:R-:W-:Y:S02]  /*02f0*/  IMAD.MOV.U32 R10, RZ, RZ, c[0x0][0x184] ;  /* 0x00006100ff0a7624 */ /* 0x000fe400078e00ff */
[----:B------:R-:W-:Y:S05]  /*0300*/  CALL.REL.NOINC `($__internal_51_$__cuda_sm20_div_s64) ;  /* 0x00000a2000007944 */ /* 0x000fea0003c00000 */
[----:B------:R-:W-:-:S04]  /*0310*/  IADD3 R7, P0, RZ, -R10, RZ ;  /* 0x8000000aff077210 */ /* 0x000fc80007f1e0ff */
[----:B------:R-:W-:Y:S01]  /*0320*/  IADD3.X R0, RZ, ~R11, RZ, P0, !PT ;  /* 0x8000000bff007210 */ /* 0x000fe200007fe4ff */
[----:B------:R-:W-:-:S04]  /*0330*/  IMAD.WIDE.U32 R8, R7, c[0x0][0x180], R8 ;  /* 0x0000600007087a25 */ /* 0x000fc800078e0008 */
[----:B------:R-:W-:-:S04]  /*0340*/  IMAD R0, R0, c[0x0][0x180], RZ ;  /* 0x0000600000007a24 */ /* 0x000fc800078e02ff */
[----:B------:R-:W-:-:S04]  /*0350*/  IMAD R7, R7, c[0x0][0x184], R0 ;  /* 0x0000610007077a24 */ /* 0x000fc800078e0200 */
[----:B------:R-:W-:Y:S01]  /*0360*/  IMAD.IADD R0, R9, 0x1, R7 ;  /* 0x0000000109007824 */ /* 0x000fe200078e0207 */
[----:B------:R-:W-:Y:S05]  /*0370*/  BRA `(.L_x_574) ;  /* 0x0000016000007947 */ /* 0x000fea0003800000 */
.L_x_573:
[----:B------:R-:W0:Y:S01]  /*0380*/  I2F.U32.RP R0, c[0x0][0x180] ;  /* 0x0000600000007b06 */ /* 0x000e220000209000 */
[----:B------:R-:W-:Y:S01]  /*0390*/  ISETP.NE.U32.AND P2, PT, RZ, c[0x0][0x180], PT ;  /* 0x00006000ff007a0c */ /* 0x000fe20003f45070 */
[----:B------:R-:W-:-:S06]  /*03a0*/  IMAD.MOV.U32 R11, RZ, RZ, RZ ;  /* 0x000000ffff0b7224 */ /* 0x000fcc00078e00ff */
[----:B0-----:R-:W0:Y:S02]  /*03b0*/  MUFU.RCP R0, R0 ;  /* 0x0000000000007308 */ /* 0x001e240000001000 */
[----:B0-----:R-:W-:Y:S01]  /*03c0*/  IADD3 R6, R0, 0xffffffe, RZ ;  /* 0x0ffffffe00067810 */ /* 0x001fe20007ffe0ff */
[----:B------:R-:W-:-:S05]  /*03d0*/  HFMA2.MMA R0, -RZ, RZ, 0, 0 ;  /* 0x00000000ff007435 */ /* 0x000fca00000001ff */
[----:B------:R0:W1:Y:S02]  /*03e0*/  F2I.FTZ.U32.TRUNC.NTZ R7, R6 ;  /* 0x0000000600077305 */ /* 0x000064000021f000 */
[----:B0-----:R-:W-:Y:S01]  /*03f0*/  MOV R6, RZ ;  /* 0x000000ff00067202 */ /* 0x001fe20000000f00 */
        /* <DEDUP_REMOVED lines=14> */
.L_x_574:
        /* <DEDUP_REMOVED lines=10> */
[C---:B------:R-:W-:Y:S01]  /*0580*/  IMAD R9, R10.reuse, c[0x0][0x18c], R7 ;  /* 0x000063000a097a24 */ /* 0x040fe200078e0207 */
[----:B------:R-:W-:Y:S01]  /*0590*/  MOV R7, RZ ;  /* 0x000000ff00077202 */ /* 0x000fe20000000f00 */
[----:B------:R-:W-:-:S04]  /*05a0*/  IMAD.WIDE.U32 R10, R10, c[0x0][0x188], R12 ;  /* 0x000062000a0a7a25 */ /* 0x000fc800078e000c */
[----:B------:R-:W-:Y:S01]  /*05b0*/  IMAD.IADD R11, R11, 0x1, R9 ;  /* 0x000000010b0b7824 */ /* 0x000fe200078e0209 */
[----:B------:R-:W-:Y:S01]  /*05c0*/  IADD3 R13, P0, R10, c[0x0][0x188], RZ ;  /* 0x000062000a0d7a10 */ /* 0x000fe20007f1e0ff */
[----:B0-----:R-:W-:Y:S01]  /*05d0*/  IMAD.WIDE.U32 R4, R4, c[0x0][0x1a0], R6 ;  /* 0x0000680004047a25 */ /* 0x001fe200078e0006 */
[----:B------:R-:W-:Y:S02]  /*05e0*/  IADD3 R10, P1, R6, R10, RZ ;  /* 0x0000000a060a7210 */ /* 0x000fe40007f3e0ff */
[----:B------:R-:W-:Y:S01]  /*05f0*/  IADD3.X R12, R11, c[0x0][0x18c], RZ, P0, !PT ;  /* 0x000063000b0c7a10 */ /* 0x000fe200007fe4ff */
[----:B------:R-:W-:Y:S01]  /*0600*/  IMAD R9, R0, c[0x0][0x188], RZ ;  /* 0x0000620000097a24 */ /* 0x000fe200078e02ff */
[----:B------:R-:W-:Y:S01]  /*0610*/  IADD3.X R11, RZ, R11, RZ, P1, !PT ;  /* 0x0000000bff0b7210 */ /* 0x000fe20000ffe4ff */
[----:B------:R-:W-:Y:S01]  /*0620*/  IMAD.IADD R5, R5, 0x1, R15 ;  /* 0x0000000105057824 */ /* 0x000fe200078e020f */
[----:B------:R-:W-:Y:S01]  /*0630*/  ISETP.GE.U32.AND P0, PT, R10, R13, PT ;  /* 0x0000000d0a00720c */ /* 0x000fe20003f06070 */
[C---:B------:R-:W-:Y:S01]  /*0640*/  IMAD R15, R8.reuse, c[0x0][0x18c], R9 ;  /* 0x00006300080f7a24 */ /* 0x040fe200078e0209 */
[----:B------:R-:W-:Y:S01]  /*0650*/  LEA R0, P1, R13, c[0x0][0x168], 0x2 ;  /* 0x00005a000d007a11 */ /* 0x000fe200078210ff */
[----:B------:R-:W-:Y:S01]  /*0660*/  IMAD.WIDE.U32 R8, R8, c[0x0][0x188], R4 ;  /* 0x0000620008087a25 */ /* 0x000fe200078e0004 */
[----:B------:R-:W-:-:S02]  /*0670*/  ISETP.GE.AND.EX P0, PT, R11, R12, PT, P0 ;  /* 0x0000000c0b00720c */ /* 0x000fc40003f06300 */
[C---:B------:R-:W-:Y:S01]  /*0680*/  LEA R17, P2, R10.reuse, c[0x0][0x168], 0x2 ;  /* 0x00005a000a117a11 */ /* 0x040fe200078410ff */
[----:B------:R-:W-:Y:S01]  /*0690*/  IMAD.MOV.U32 R5, RZ, RZ, RZ ;  /* 0x000000ffff057224 */ /* 0x000fe200078e00ff */
[----:B------:R-:W-:Y:S02]  /*06a0*/  LEA.HI.X R4, R13, c[0x0][0x16c], R12, 0x2, P1 ;  /* 0x00005b000d047a11 */ /* 0x000fe400008f140c */
[----:B------:R-:W-:-:S07]  /*06b0*/  LEA.HI.X R18, R10, c[0x0][0x16c], R11, 0x2, P2 ;  /* 0x00005b000a127a11 */ /* 0x000fce00010f140b */
[----:B------:R-:W-:Y:S05]  /*06c0*/  @P0 BRA `(.L_x_576) ;  /* 0x0000017000000947 */ /* 0x000fea0003800000 */
[----:B------:R-:W-:Y:S01]  /*06d0*/  MOV R16, c[0x0][0x0] ;  /* 0x0000000000107a02 */ /* 0x000fe20000000f00 */
[----:B------:R-:W-:Y:S01]  /*06e0*/  IMAD.IADD R15, R9, 0x1, R15 ;  /* 0x00000001090f7824 */ /* 0x000fe200078e020f */
[C---:B------:R-:W-:Y:S01]  /*06f0*/  LEA R13, P0, R8.reuse, c[0x0][0x170], 0x2 ;  /* 0x00005c00080d7a11 */ /* 0x040fe200078010ff */
[----:B------:R-:W-:Y:S01]  /*0700*/  IMAD.MOV.U32 R5, RZ, RZ, RZ ;  /* 0x000000ffff057224 */ /* 0x000fe200078e00ff */
[----:B------:R-:W-:Y:S02]  /*0710*/  SHF.R.S32.HI R9, RZ, 0x1f, R16 ;  /* 0x0000001fff097819 */ /* 0x000fe40000011410 */
[----:B------:R-:W-:Y:S02]  /*0720*/  LEA.HI.X R14, R8, c[0x0][0x174], R15, 0x2, P0 ;  /* 0x00005d00080e7a11 */ /* 0x000fe400000f140f */
[C---:B------:R-:W-:Y:S01]  /*0730*/  SHF.L.U64.HI R15, R16.reuse, 0x2, R9 ;  /* 0x00000002100f7819 */ /* 0x040fe20000010209 */
[----:B------:R-:W-:Y:S02]  /*0740*/  IMAD.SHL.U32 R16, R16, 0x4, RZ ;  /* 0x0000000410107824 */ /* 0x000fe400078e00ff */
.L_x_577:
[----:B------:R-:W-:Y:S01]  /*0750*/  MOV R8, R13 ;  /* 0x0000000d00087202 */ /* 0x000fe20000000f00 */
[----:B------:R-:W-:Y:S01]  /*0760*/  IMAD.MOV.U32 R9, RZ, RZ, R14 ;  /* 0x000000ffff097224 */ /* 0x000fe200078e000e */
[----:B------:R-:W-:Y:S01]  /*0770*/  MOV R11, R18 ;  /* 0x00000012000b7202 */ /* 0x000fe20000000f00 */
        /* <DEDUP_REMOVED lines=9> */
[----:B--2---:R-:W-:-:S04]  /*0810*/  FADD.FTZ R12, -R8, R11 ;  /* 0x0000000b080c7221 */ /* 0x004fc80000010100 */
[----:B------:R-:W-:-:S08]  /*0820*/  FADD.FTZ R5, |R12|, R5 ;  /* 0x000000050c057221 */ /* 0x000fd00000010200 */
[----:B------:R-:W-:Y:S05]  /*0830*/  @!P0 BRA `(.L_x_577) ;  /* 0xffffff1000008947 */ /* 0x000fea000383ffff */
.L_x_576:
[----:B------:R-:W-:Y:S05]  /*0840*/  BSYNC B0 ;  /* 0x0000000000007941 */ /* 0x000fea0003800000 */
.L_x_575:
        /* <DEDUP_REMOVED lines=11> */
[----:B------:R-:W-:-:S04]  /*0900*/  IADD3 R5, -R5, R6, RZ ;  /* 0x0000000605057210 */ /* 0x000fc80007ffe1ff */
[----:B------:R-:W-:-:S13]  /*0910*/  ISETP.NE.AND P0, PT, R5, RZ, PT ;  /* 0x000000ff0500720c */ /* 0x000fda0003f05270 */
[----:B------:R-:W-:Y:S01]  /*0920*/  @!P0 SHF.R.S32.HI R13, RZ, 0x5, R13 ;  /* 0x00000005ff0d8819 */ /* 0x000fe2000001140d */
[----:B0-----:R-:W-:Y:S01]  /*0930*/  FADD.FTZ R9, R0, R9 ;  /* 0x0000000900097221 */ /* 0x001fe20000010000 */
[----:B------:R-:W-:-:S04]  /*0940*/  IADD3 R0, R6, 0x1f, RZ ;  /* 0x0000001f06007810 */ /* 0x000fc80007ffe0ff */
[----:B------:R-:W0:Y:S02]  /*0950*/  SHFL.DOWN PT, R4, R9, 0x4, 0x1f ;  /* 0x08801f0009047f89 */ /* 0x000e2400000e0000 */
[----:B0-----:R-:W-:Y:S02]  /*0960*/  FADD.FTZ R4, R9, R4 ;  /* 0x0000000409047221 */ /* 0x001fe40000010000 */
[----:B------:R-:W-:-:S03]  /*0970*/  IMAD.MOV.U32 R9, RZ, RZ, RZ ;  /* 0x000000ffff097224 */ /* 0x000fc600078e00ff */
        /* <DEDUP_REMOVED lines=11> */
.L_x_582:
[----:B-12---:R-:W-:Y:S01]  /*0a30*/  FADD.FTZ R9, R9, R0 ;  /* 0x0000000009097221 */ /* 0x006fe20000010000 */
[----:B------:R-:W-:Y:S05]  /*0a40*/  BRA.DIV ~URZ, `(.L_x_581) ;  /* 0x000001527f007947 */ /* 0x000fea000b800000 */
[----:B------:R-:W1:Y:S02]  /*0a50*/  SHFL.DOWN PT, R0, R9, 0x8, 0x1f ;  /* 0x09001f0009007f89 */ /* 0x000e6400000e0000 */
[----:B-1----:R-:W-:-:S05]  /*0a60*/  FADD.FTZ R0, R9, R0 ;  /* 0x0000000009007221 */ /* 0x002fca0000010000 */
[----:B0-----:R-:W0:Y:S02]  /*0a70*/  SHFL.DOWN PT, R5, R0, 0x4, 0x1f ;  /* 0x08801f0000057f89 */ /* 0x001e2400000e0000 */
[----:B0-----:R-:W-:-:S05]  /*0a80*/  FADD.FTZ R5, R0, R5 ;  /* 0x0000000500057221 */ /* 0x001fca0000010000 */
[----:B------:R-:W0:Y:S02]  /*0a90*/  SHFL.DOWN PT, R4, R5, 0x2, 0x1f ;  /* 0x08401f0005047f89 */ /* 0x000e2400000e0000 */
[----:B0-----:R-:W-:-:S05]  /*0aa0*/  FADD.FTZ R9, R5, R4 ;  /* 0x0000000405097221 */ /* 0x001fca0000010000 */
[----:B------:R0:W1:Y:S02]  /*0ab0*/  SHFL.DOWN PT, R4, R9, 0x1, 0x1f ;  /* 0x08201f0009047f89 */ /* 0x00006400000e0000 */
.L_x_583:
[----:B01----:R-:W-:Y:S02]  /*0ac0*/  FADD.FTZ R9, R4, R9 ;  /* 0x0000000904097221 */ /* 0x003fe40000010000 */
.L_x_579:
[----:B------:R-:W-:Y:S05]  /*0ad0*/  BSYNC B0 ;  /* 0x0000000000007941 */ /* 0x000fea0003800000 */
.L_x_578:
[----:B------:R-:W-:-:S13]  /*0ae0*/  ISETP.NE.AND P0, PT, R6, RZ, PT ;  /* 0x000000ff0600720c */ /* 0x000fda0003f05270 */
[----:B------:R-:W-:Y:S05]  /*0af0*/  @P0 EXIT ;  /* 0x000000000000094d */ /* 0x000fea0003800000 */
[----:B------:R-:W-:-:S04]  /*0b00*/  LEA R4, P0, R2, c[0x0][0x160], 0x2 ;  /* 0x0000580002047a11 */ /* 0x000fc800078010ff */
[----:B0-----:R-:W-:-:S05]  /*0b10*/  LEA.HI.X R5, R2, c[0x0][0x164], RZ, 0x2, P0 ;  /* 0x0000590002057a11 */ /* 0x001fca00000f14ff */
[----:B-1----:R-:W-:Y:S01]  /*0b20*/  STG.E [R4.64], R9 ;  /* 0x0000000904007986 */ /* 0x002fe2000c101906 */
[----:B------:R-:W-:Y:S05]  /*0b30*/  EXIT ;  /* 0x000000000000794d */ /* 0x000fea0003800000 */
.L_x_580:
[----:B0-----:R-:W-:Y:S01]  /*0b40*/  HFMA2.MMA R8, -RZ, RZ, 0, 1.847743988037109375e-06 ;  /* 0x0000001fff087435 */ /* 0x001fe200000001ff */
[----:B------:R-:W-:Y:S01]  /*0b50*/  IMAD.MOV.U32 R0, RZ, RZ, 0x10 ;  /* 0x00000010ff007424 */ /* 0x000fe200078e00ff */
[----:B------:R-:W-:Y:S01]  /*0b60*/  MOV R4, 0xb90 ;  /* 0x00000b9000047802 */ /* 0x000fe20000000f00 */
[----:B------:R-:W-:-:S03]  /*0b70*/  IMAD.MOV.U32 R11, RZ, RZ, -0x1 ;  /* 0xffffffffff0b7424 */ /* 0x000fc600078e00ff */
[----:B-1----:R-:W-:Y:S05]  /*0b80*/  CALL.REL.NOINC `($__internal_52_$__cuda_sm70_shflsync_down_p) ;  /* 0x000006e000007944 */ /* 0x002fea0003c00000 */
[----:B01----:R-:W-:Y:S05]  /*0b90*/  BRA `(.L_x_582) ;  /* 0xfffffe9000007947 */ /* 0x003fea000383ffff */
.L_x_581:
[----:B------:R-:W-:Y:S01]  /*0ba0*/  IMAD.MOV.U32 R0, RZ, RZ, 0x8 ;  /* 0x00000008ff007424 */ /* 0x000fe200078e00ff */
[----:B0-----:R-:W-:Y:S01]  /*0bb0*/  MOV R8, 0x1f ;  /* 0x0000001f00087802 */ /* 0x001fe20000000f00 */
[----:B------:R-:W-:Y:S01]  /*0bc0*/  IMAD.MOV.U32 R11, RZ, RZ, -0x1 ;  /* 0xffffffffff0b7424 */ /* 0x000fe200078e00ff */
[----:B------:R-:W-:Y:S02]  /*0bd0*/  MOV R4, 0xbf0 ;  /* 0x00000bf000047802 */ /* 0x000fe40000000f00 */
[----:B------:R-:W-:Y:S05]  /*0be0*/  CALL.REL.NOINC `($__internal_52_$__cuda_sm70_shflsync_down_p) ;  /* 0x0000068000007944 */ /* 0x000fea0003c00000 */
[----:B0-----:R-:W-:Y:S01]  /*0bf0*/  HFMA2.MMA R8, -RZ, RZ, 0, 1.847743988037109375e-06 ;  /* 0x0000001fff087435 */ /* 0x001fe200000001ff */
[----:B-1----:R-:W-:Y:S01]  /*0c00*/  FADD.FTZ R9, R9, R0 ;  /* 0x0000000009097221 */ /* 0x002fe20000010000 */
[----:B------:R-:W-:Y:S01]  /*0c10*/  MOV R4, 0xc50 ;  /* 0x00000c5000047802 */ /* 0x000fe20000000f00 */
[----:B------:R-:W-:-:S02]  /*0c20*/  IMAD.MOV.U32 R0, RZ, RZ, 0x4 ;  /* 0x00000004ff007424 */ /* 0x000fc400078e00ff */
[----:B------:R-:W-:Y:S02]  /*0c30*/  IMAD.MOV.U32 R11, RZ, RZ, -0x1 ;  /* 0xffffffffff0b7424 */ /* 0x000fe400078e00ff */
[----:B------:R-:W-:Y:S05]  /*0c40*/  CALL.REL.NOINC `($__internal_52_$__cuda_sm70_shflsync_down_p) ;  /* 0x0000062000007944 */ /* 0x000fea0003c00000 */
[----:B01----:R-:W-:Y:S01]  /*0c50*/  FADD.FTZ R9, R9, R0 ;  /* 0x0000000009097221 */ /* 0x003fe20000010000 */
[----:B------:R-:W-:Y:S01]  /*0c60*/  MOV R8, 0x1f ;  /* 0x0000001f00087802 */ /* 0x000fe20000000f00 */
[----:B------:R-:W-:Y:S01]  /*0c70*/  IMAD.MOV.U32 R0, RZ, RZ, 0x2 ;  /* 0x00000002ff007424 */ /* 0x000fe200078e00ff */
[----:B------:R-:W-:Y:S01]  /*0c80*/  MOV R4, 0xcb0 ;  /* 0x00000cb000047802 */ /* 0x000fe20000000f00 */
[----:B------:R-:W-:Y:S02]  /*0c90*/  IMAD.MOV.U32 R11, RZ, RZ, -0x1 ;  /* 0xffffffffff0b7424 */ /* 0x000fe400078e00ff */
[----:B------:R-:W-:Y:S05]  /*0ca0*/  CALL.REL.NOINC `($__internal_52_$__cuda_sm70_shflsync_down_p) ;  /* 0x000005c000007944 */ /* 0x000fea0003c00000 */
[----:B0-----:R-:W-:Y:S01]  /*0cb0*/  HFMA2.MMA R8, -RZ, RZ, 0, 1.847743988037109375e-06 ;  /* 0x0000001fff087435 */ /* 0x001fe200000001ff */
[----:B-1----:R-:W-:Y:S01]  /*0cc0*/  FADD.FTZ R9, R9, R0 ;  /* 0x0000000009097221 */ /* 0x002fe20000010000 */
[----:B------:R-:W-:Y:S01]  /*0cd0*/  MOV R4, 0xd10 ;  /* 0x00000d1000047802 */ /* 0x000fe20000000f00 */
[----:B------:R-:W-:Y:S02]  /*0ce0*/  IMAD.MOV.U32 R0, RZ, RZ, 0x1 ;  /* 0x00000001ff007424 */ /* 0x000fe400078e00ff */
[----:B------:R-:W-:Y:S02]  /*0cf0*/  IMAD.MOV.U32 R11, RZ, RZ, -0x1 ;  /* 0xffffffffff0b7424 */ /* 0x000fe400078e00ff */
[----:B------:R-:W-:Y:S05]  /*0d00*/  CALL.REL.NOINC `($__internal_52_$__cuda_sm70_shflsync_down_p) ;  /* 0x0000056000007944 */ /* 0x000fea0003c00000 */
[----:B-1----:R-:W-:Y:S01]  /*0d10*/  IMAD.MOV.U32 R4, RZ, RZ, R0 ;  /* 0x000000ffff047224 */ /* 0x002fe200078e0000 */
[----:B0-----:R-:W-:Y:S05]  /*0d20*/  BRA `(.L_x_583) ;  /* 0xfffffd9000007947 */ /* 0x001fea000383ffff */
        .weak           $__internal_51_$__cuda_sm20_div_s64
        .type           $__internal_51_$__cuda_sm20_div_s64,@function
        .size           $__internal_51_$__cuda_sm20_div_s64,($__internal_52_$__cuda_sm70_shflsync_down_p - $__internal_51_$__cuda_sm20_div_s64)
$__internal_51_$__cuda_sm20_div_s64:
[----:B------:R-:W-:Y:S02]  /*0d30*/  IADD3 R6, P1, RZ, -R11, RZ ;  /* 0x8000000bff067210 */ /* 0x000fe40007f3e0ff */
[----:B------:R-:W-:-:S02]  /*0d40*/  ISETP.GE.AND P0, PT, R10, RZ, PT ;  /* 0x000000ff0a00720c */ /* 0x000fc40003f06270 */
[-C--:B------:R-:W-:Y:S02]  /*0d50*/  IADD3.X R7, RZ, ~R10.reuse, RZ, P1, !PT ;  /* 0x8000000aff077210 */ /* 0x080fe40000ffe4ff */
        /* <DEDUP_REMOVED lines=80> */
[----:B------:R-:W-:Y:S06]  /*1260*/  RET.REL.NODEC R6 `(_ZN2at6native55_GLOBAL__N__6c1c77d0_17_DistanceKernel_cu_7dd49032_311422cdist_kernel_cuda_implIfNS1_5distsIfE3oneEEEvPT_PKS6_S9_S6_lllll) ;  /* 0xffffed9006007950 */ /* 0x000fec0003c3ffff */
        .weak           $__internal_52_$__cuda_sm70_shflsync_down_p
        .type           $__internal_52_$__cuda_sm70_shflsync_down_p,@function
        .size           $__internal_52_$__cuda_sm70_shflsync_down_p,(.L_x_819 - $__internal_52_$__cuda_sm70_shflsync_down_p)
$__internal_52_$__cuda_sm70_shflsync_down_p:
[----:B------:R-:W-:Y:S01]  /*1270*/  HFMA2.MMA R5, -RZ, RZ, 0, 0 ;  /* 0x00000000ff057435 */ /* 0x000fe200000001ff */
[----:B------:R-:W-:Y:S04]  /*1280*/  WARPSYNC R11 ;  /* 0x0000000b00007348 */ /* 0x000fe80003800000 */
[----:B------:R0:W1:Y:S01]  /*1290*/  SHFL.DOWN PT, R0, R9, R0, R8 ;  /* 0x0800000009007389 */ /* 0x00006200000e0008 */
[----:B------:R-:W-:Y:S05]  /*12a0*/  RET.REL.NODEC R4 `(_ZN2at6native55_GLOBAL__N__6c1c77d0_17_DistanceKernel_cu_7dd49032_311422cdist_kernel_cuda_implIfNS1_5distsIfE3oneEEEvPT_PKS6_S9_S6_lllll) ;  /* 0xffffed5004007950 */ /* 0x000fea0003c3ffff */
.L_x_584:
        /* <DEDUP_REMOVED lines=13> */
.L_x_819:


//--------------------- .text._ZN2at6native55_GLOBAL__N__6c1c77d0_17_DistanceKernel_cu_7dd49032_311422cdist_kernel_cuda_implIfNS1_5distsIfE4zeroEEEvPT_PKS6_S9_S6_lllll --------------------------
	.section	.text._ZN2at6native55_GLOBAL__N__6c1c77d0_17_DistanceKernel_cu_7dd49032_311422cdist_kernel_cuda_implIfNS1_5distsIfE4zeroEEEvPT_PKS6_S9_S6_lllll,"ax",@progbits
	.sectioninfo	@"SHI_REGISTERS=26"
	.align	128
.text._ZN2at6native55_GLOBAL__N__6c1c77d0_17_DistanceKernel_cu_7dd49032_311422cdist_kernel_cuda_implIfNS1_5distsIfE4zeroEEEvPT_PKS6_S9_S6_lllll:
        .type           _ZN2at6native55_GLOBAL__N__6c1c77d0_17_DistanceKernel_cu_7dd49032_311422cdist_kernel_cuda_implIfNS1_5distsIfE4zeroEEEvPT_PKS6_S9_S6_lllll,@function
        .size           _ZN2at6native55_GLOBAL__N__6c1c77d0_17_DistanceKernel_cu_7dd49032_311422cdist_kernel_cuda_implIfNS1_5distsIfE4zeroEEEvPT_PKS6_S9_S6_lllll,(.L_x_822 - _ZN2at6native55_GLOBAL__N__6c1c77d0_17_DistanceKernel_cu_7dd49032_311422cdist_kernel_cuda_implIfNS1_5distsIfE4zeroEEEvPT_PKS6_S9_S6_lllll)
        .other          _ZN2at6native55_GLOBAL__N__6c1c77d0_17_DistanceKernel_cu_7dd49032_311422cdist_kernel_cuda_implIfNS1_5distsIfE4zeroEEEvPT_PKS6_S9_S6_lllll,@"STO_CUDA_ENTRY STV_DEFAULT"
_ZN2at6native55_GLOBAL__N__6c1c77d0_17_DistanceKernel_cu_7dd49032_311422cdist_kernel_cuda_implIfNS1_5distsIfE4zeroEEEvPT_PKS6_S9_S6_lllll:
        /* <DEDUP_REMOVED lines=9> */
[----:B------:R-:W-:Y:S05]  /*0090*/  CALL.REL.NOINC `($__internal_53_$__cuda_sm20_div_s64) ;  /* 0x00000d1000007944 */ /* 0x000fea0003c00000 */
        /* <DEDUP_REMOVED lines=10> */
.L_x_585:
        /* <DEDUP_REMOVED lines=22> */
.L_x_586:
[----:B------:R-:W-:-:S04]  /*02a0*/  LOP3.LUT R0, R9, c[0x0][0x184], RZ, 0xfc, !PT ;  /* 0x0000610009007a12 */ /* 0x000fc800078efcff */
[----:B------:R-:W-:-:S13]  /*02b0*/  ISETP.NE.U32.AND P0, PT, R0, RZ, PT ;  /* 0x000000ff0000720c */ /* 0x000fda0003f05070 */
[----:B------:R-:W-:Y:S05]  /*02c0*/  @!P0 BRA `(.L_x_587) ;  /* 0x000000b000008947 */ /* 0x000fea0003800000 */
[----:B------:R-:W-:Y:S01]  /*02d0*/  IMAD.MOV.U32 R11, RZ, RZ, c[0x0][0x180] ;  /* 0x00006000ff0b7624 */ /* 0x000fe200078e00ff */
[----:B------:R-:W-:Y:S02]  /*02e0*/  MOV R10, c[0x0][0x184] ;  /* 0x00006100000a7a02 */ /* 0x000fe40000000f00 */
[----:B------:R-:W-:Y:S02]  /*02f0*/  MOV R0, 0x310 ;  /* 0x0000031000007802 */ /* 0x000fe40000000f00 */
[----:B------:R-:W-:Y:S05]  /*0300*/  CALL.REL.NOINC `($__internal_53_$__cuda_sm20_div_s64) ;  /* 0x00000aa000007944 */ /* 0x000fea0003c00000 */
[----:B------:R-:W-:-:S05]  /*0310*/  IADD3 R7, P0, RZ, -R10, RZ ;  /* 0x8000000aff077210 */ /* 0x000fca0007f1e0ff */
[----:B------:R-:W-:Y:S02]  /*0320*/  IMAD.X R0, RZ, RZ, ~R11, P0 ;  /* 0x000000ffff007224 */ /* 0x000fe400000e0e0b */
[----:B------:R-:W-:-:S04]  /*0330*/  IMAD.WIDE.U32 R8, R7, c[0x0][0x180], R8 ;  /* 0x0000600007087a25 */ /* 0x000fc800078e0008 */
[----:B------:R-:W-:-:S04]  /*0340*/  IMAD R0, R0, c[0x0][0x180], RZ ;  /* 0x0000600000007a24 */ /* 0x000fc800078e02ff */
[----:B------:R-:W-:-:S04]  /*0350*/  IMAD R7, R7, c[0x0][0x184], R0 ;  /* 0x0000610007077a24 */ /* 0x000fc800078e0200 */
[----:B------:R-:W-:Y:S01]  /*0360*/  IMAD.IADD R0, R9, 0x1, R7 ;  /* 0x0000000109007824 */ /* 0x000fe200078e0207 */
[----:B------:R-:W-:Y:S05]  /*0370*/  BRA `(.L_x_588) ;  /* 0x0000016000007947 */ /* 0x000fea0003800000 */
.L_x_587:
        /* <DEDUP_REMOVED lines=22> */
.L_x_588:
        /* <DEDUP_REMOVED lines=39> */
.L_x_593:
[----:B------:R-:W-:Y:S01]  /*0750*/  IMAD.MOV.U32 R8, RZ, RZ, R13 ;  /* 0x000000ffff087224 */ /* 0x000fe200078e000d */
[----:B------:R-:W-:Y:S01]  /*0760*/  MOV R10, R17 ;  /* 0x00000011000a7202 */ /* 0x000fe20000000f00 */
[----:B------:R-:W-:-:S02]  /*0770*/  IMAD.MOV.U32 R11, RZ, RZ, R18 ;  /* 0x000000ffff0b7224 */ /* 0x000fc400078e0012 */
[----:B------:R-:W-:-:S04]  /*0780*/  IMAD.MOV.U32 R9, RZ, RZ, R14 ;  /* 0x000000ffff097224 */ /* 0x000fc800078e000e */
[----:B------:R-:W2:Y:S04]  /*0790*/  LDG.E R11, [R10.64] ;  /* 0x000000060a0b7981 */ /* 0x000ea8000c1e1900 */
[----:B------:R-:W2:Y:S01]  /*07a0*/  LDG.E R8, [R8.64] ;  /* 0x0000000608087981 */ /* 0x000ea2000c1e1900 */
[----:B------:R-:W-:Y:S01]  /*07b0*/  IADD3 R17, P0, R17, R16, RZ ;  /* 0x0000001011117210 */ /* 0x000fe20007f1e0ff */
[----:B------:R-:W-:Y:S04]  /*07c0*/  BSSY B1, `(.L_x_591) ;  /* 0x000000d000017945 */ /* 0x000fe80003800000 */
[----:B------:R-:W-:Y:S01]  /*07d0*/  IMAD.X R18, R18, 0x1, R15, P0 ;  /* 0x0000000112127824 */ /* 0x000fe200000e060f */
[----:B------:R-:W-:-:S02]  /*07e0*/  ISETP.GE.U32.AND P0, PT, R17, R0, PT ;  /* 0x000000001100720c */ /* 0x000fc40003f06070 */
[----:B------:R-:W-:Y:S02]  /*07f0*/  MOV R19, R5 ;  /* 0x0000000500137202 */ /* 0x000fe40000000f00 */
[----:B------:R-:W-:Y:S02]  /*0800*/  IADD3 R13, P2, R13, R16, RZ ;  /* 0x000000100d0d7210 */ /* 0x000fe40007f5e0ff */
[----:B------:R-:W-:Y:S01]  /*0810*/  ISETP.GE.U32.AND.EX P0, PT, R18, R4, PT, P0 ;  /* 0x000000041200720c */ /* 0x000fe20003f06100 */
[----:B--2---:R-:W-:-:S05]  /*0820*/  FADD.FTZ R12, -R8, R11 ;  /* 0x0000000b080c7221 */ /* 0x004fca0000010100 */
[C---:B------:R-:W-:Y:S01]  /*0830*/  FSETP.NAN.FTZ.AND P1, PT, |R12|.reuse, |R12|, PT ;  /* 0x4000000c0c00720b */ /* 0x040fe20003f38200 */
[----:B------:R-:W-:-:S12]  /*0840*/  FADD.FTZ R5, |R12|, -RZ ;  /* 0x800000ff0c057221 */ /* 0x000fd80000010200 */
[----:B------:R-:W-:Y:S05]  /*0850*/  @P1 BRA `(.L_x_592) ;  /* 0x0000003000001947 */ /* 0x000fea0003800000 */
[----:B------:R-:W-:Y:S01]  /*0860*/  FSETP.NEU.FTZ.AND P1, PT, R5, RZ, PT ;  /* 0x000000ff0500720b */ /* 0x000fe20003f3d000 */
[----:B------:R-:W-:-:S12]  /*0870*/  IMAD.MOV.U32 R5, RZ, RZ, R19 ;  /* 0x000000ffff057224 */ /* 0x000fd800078e0013 */
[----:B------:R-:W-:Y:S02]  /*0880*/  @P1 FADD.FTZ R5, R19, 1 ;  /* 0x3f80000013051421 */ /* 0x000fe40000010000 */
.L_x_592:
[----:B------:R-:W-:Y:S05]  /*0890*/  BSYNC B1 ;  /* 0x0000000000017941 */ /* 0x000fea0003800000 */
.L_x_591:
[----:B------:R-:W-:Y:S01]  /*08a0*/  IMAD.X R14, R14, 0x1, R15, P2 ;  /* 0x000000010e0e7824 */ /* 0x000fe200010e060f */
[----:B------:R-:W-:Y:S05]  /*08b0*/  @!P0 BRA `(.L_x_593) ;  /* 0xfffffe9000008947 */ /* 0x000fea000383ffff */
.L_x_590:
[----:B------:R-:W-:Y:S05]  /*08c0*/  BSYNC B0 ;  /* 0x0000000000007941 */ /* 0x000fea0003800000 */
.L_x_589:
        /* <DEDUP_REMOVED lines=30> */
.L_x_598:
        /* <DEDUP_REMOVED lines=9> */
.L_x_599:
[----:B01----:R-:W-:Y:S02]  /*0b40*/  FADD.FTZ R9, R4, R9 ;  /* 0x0000000904097221 */ /* 0x003fe40000010000 */
.L_x_595:
[----:B------:R-:W-:Y:S05]  /*0b50*/  BSYNC B0 ;  /* 0x0000000000007941 */ /* 0x000fea0003800000 */
.L_x_594:
[----:B------:R-:W-:-:S13]  /*0b60*/  ISETP.NE.AND P0, PT, R6, RZ, PT ;  /* 0x000000ff0600720c */ /* 0x000fda0003f05270 */
[----:B------:R-:W-:Y:S05]  /*0b70*/  @P0 EXIT ;  /* 0x000000000000094d */ /* 0x000fea0003800000 */
[----:B------:R-:W-:-:S04]  /*0b80*/  IMAD.MOV.U32 R3, RZ, RZ, 0x4 ;  /* 0x00000004ff037424 */ /* 0x000fc800078e00ff */
[----:B------:R-:W-:-:S05]  /*0b90*/  IMAD.WIDE.U32 R2, R2, R3, c[0x0][0x160] ;  /* 0x0000580002027625 */ /* 0x000fca00078e0003 */
[----:B-1----:R-:W-:Y:S01]  /*0ba0*/  STG.E [R2.64], R9 ;  /* 0x0000000902007986 */ /* 0x002fe2000c101906 */
[----:B------:R-:W-:Y:S05]  /*0bb0*/  EXIT ;  /* 0x000000000000794d */ /* 0x000fea0003800000 */
.L_x_596:
[----:B------:R-:W-:Y:S01]  /*0bc0*/  HFMA2.MMA R0, -RZ, RZ, 0, 9.5367431640625e-07 ;  /* 0x00000010ff007435 */ /* 0x000fe200000001ff */
[----:B0-----:R-:W-:Y:S01]  /*0bd0*/  IMAD.MOV.U32 R8, RZ, RZ, 0x1f ;  /* 0x0000001fff087424 */ /* 0x001fe200078e00ff */
[----:B------:R-:W-:Y:S01]  /*0be0*/  MOV R4, 0xc10 ;  /* 0x00000c1000047802 */ /* 0x000fe20000000f00 */
[----:B------:R-:W-:-:S03]  /*0bf0*/  IMAD.MOV.U32 R11, RZ, RZ, -0x1 ;  /* 0xffffffffff0b7424 */ /* 0x000fc600078e00ff */
[----:B-1----:R-:W-:Y:S05]  /*0c00*/  CALL.REL.NOINC `($__internal_54_$__cuda_sm70_shflsync_down_p) ;  /* 0x000006e000007944 */ /* 0x002fea0003c00000 */
[----:B01----:R-:W-:Y:S05]  /*0c10*/  BRA `(.L_x_598) ;  /* 0xfffffe9000007947 */ /* 0x003fea000383ffff */
.L_x_597:
[----:B------:R-:W-:Y:S01]  /*0c20*/  MOV R0, 0x8 ;  /* 0x0000000800007802 */ /* 0x000fe20000000f00 */
[----:B0-----:R-:W-:Y:S01]  /*0c30*/  IMAD.MOV.U32 R8, RZ, RZ, 0x1f ;  /* 0x0000001fff087424 */ /* 0x001fe200078e00ff */
[----:B------:R-:W-:Y:S01]  /*0c40*/  MOV R4, 0xc70 ;  /* 0x00000c7000047802 */ /* 0x000fe20000000f00 */
[----:B------:R-:W-:Y:S02]  /*0c50*/  IMAD.MOV.U32 R11, RZ, RZ, -0x1 ;  /* 0xffffffffff0b7424 */ /* 0x000fe400078e00ff */
[----:B------:R-:W-:Y:S05]  /*0c60*/  CALL.REL.NOINC `($__internal_54_$__cuda_sm70_shflsync_down_p) ;  /* 0x0000068000007944 */ /* 0x000fea0003c00000 */
[----:B01----:R-:W-:Y:S01]  /*0c70*/  FADD.FTZ R9, R9, R0 ;  /* 0x0000000009097221 */ /* 0x003fe20000010000 */
[----:B------:R-:W-:Y:S01]  /*0c80*/  HFMA2.MMA R0, -RZ, RZ, 0, 2.384185791015625e-07 ;  /* 0x00000004ff007435 */ /* 0x000fe200000001ff */
[----:B------:R-:W-:Y:S01]  /*0c90*/  IMAD.MOV.U32 R8, RZ, RZ, 0x1f ;  /* 0x0000001fff087424 */ /* 0x000fe200078e00ff */
[----:B------:R-:W-:Y:S01]  /*0ca0*/  MOV R4, 0xcd0 ;  /* 0x00000cd000047802 */ /* 0x000fe20000000f00 */
[----:B------:R-:W-:-:S03]  /*0cb0*/  IMAD.MOV.U32 R11, RZ, RZ, -0x1 ;  /* 0xffffffffff0b7424 */ /* 0x000fc600078e00ff */
[----:B------:R-:W-:Y:S05]  /*0cc0*/  CALL.REL.NOINC `($__internal_54_$__cuda_sm70_shflsync_down_p) ;  /* 0x0000062000007944 */ /* 0x000fea0003c00000 */
[----:B01----:R-:W-:Y:S01]  /*0cd0*/  FADD.FTZ R9, R9, R0 ;  /* 0x0000000009097221 */ /* 0x003fe20000010000 */
[----:B------:R-:W-:Y:S01]  /*0ce0*/  MOV R0, 0x2 ;  /* 0x0000000200007802 */ /* 0x000fe20000000f00 */
[----:B------:R-:W-:Y:S01]  /*0cf0*/  IMAD.MOV.U32 R8, RZ, RZ, 0x1f ;  /* 0x0000001fff087424 */ /* 0x000fe200078e00ff */
[----:B------:R-:W-:Y:S01]  /*0d00*/  MOV R4, 0xd30 ;  /* 0x00000d3000047802 */ /* 0x000fe20000000f00 */
[----:B------:R-:W-:-:S02]  /*0d10*/  IMAD.MOV.U32 R11, RZ, RZ, -0x1 ;  /* 0xffffffffff0b7424 */ /* 0x000fc400078e00ff */
[----:B------:R-:W-:Y:S05]  /*0d20*/  CALL.REL.NOINC `($__internal_54_$__cuda_sm70_shflsync_down_p) ;  /* 0x000005c000007944 */ /* 0x000fea0003c00000 */
[----:B01----:R-:W-:Y:S01]  /*0d30*/  FADD.FTZ R9, R9, R0 ;  /* 0x0000000009097221 */ /* 0x003fe20000010000 */
[----:B------:R-:W-:Y:S01]  /*0d40*/  HFMA2.MMA R0, -RZ, RZ, 0, 5.9604644775390625e-08 ;  /* 0x00000001ff007435 */ /* 0x000fe200000001ff */
[----:B------:R-:W-:Y:S01]  /*0d50*/  IMAD.MOV.U32 R8, RZ, RZ, 0x1f ;  /* 0x0000001fff087424 */ /* 0x000fe200078e00ff */
[----:B------:R-:W-:Y:S01]  /*0d60*/  MOV R4, 0xd90 ;  /* 0x00000d9000047802 */ /* 0x000fe20000000f00 */
[----:B------:R-:W-:-:S03]  /*0d70*/  IMAD.MOV.U32 R11, RZ, RZ, -0x1 ;  /* 0xffffffffff0b7424 */ /* 0x000fc600078e00ff */
[----:B------:R-:W-:Y:S05]  /*0d80*/  CALL.REL.NOINC `($__internal_54_$__cuda_sm70_shflsync_down_p) ;  /* 0x0000056000007944 */ /* 0x000fea0003c00000 */
[----:B-1----:R-:W-:Y:S01]  /*0d90*/  MOV R4, R0 ;  /* 0x0000000000047202 */ /* 0x002fe20000000f00 */
[----:B0-----:R-:W-:Y:S05]  /*0da0*/  BRA `(.L_x_599) ;  /* 0xfffffd9000007947 */ /* 0x001fea000383ffff */
        .weak           $__internal_53_$__cuda_sm20_div_s64
        .type           $__internal_53_$__cuda_sm20_div_s64,@function
        .size           $__internal_53_$__cuda_sm20_div_s64,($__internal_54_$__cuda_sm70_shflsync_down_p - $__internal_53_$__cuda_sm20_div_s64)
$__internal_53_$__cuda_sm20_div_s64:
[----:B------:R-:W-:Y:S02]  /*0db0*/  IADD3 R6, P1, RZ, -R11, RZ ;  /* 0x8000000bff067210 */ /* 0x000fe40007f3e0ff */
[----:B------:R-:W-:-:S02]  /*0dc0*/  ISETP.GE.AND P0, PT, R10, RZ, PT ;  /* 0x000000ff0a00720c */ /* 0x000fc40003f06270 */
        /* <DEDUP_REMOVED lines=29> */
[----:B------:R-:W-:Y:S01]  /*0fa0*/  IMAD.WIDE.U32 R14, P0, R15, R12, R14 ;  /* 0x0000000c0f0e7225 */ /* 0x000fe2000780000e */
[----:B------:R-:W-:-:S05]  /*0fb0*/  IADD3.X R16, RZ, ~R9, RZ, P4, !PT ;  /* 0x80000009ff107210 */ /* 0x000fca00027fe4ff */
        /* <DEDUP_REMOVED lines=8> */
[----:B------:R-:W-:Y:S01]  /*1040*/  IADD3.X R16, RZ, RZ, R13, P2, P1 ;  /* 0x000000ffff107210 */ /* 0x000fe200017e240d */
[----:B------:R-:W-:-:S04]  /*1050*/  HFMA2.MMA R13, -RZ, RZ, 0, 0 ;  /* 0x00000000ff0d7435 */ /* 0x000fc800000001ff */
[----:B------:R-:W-:-:S06]  /*1060*/  IMAD R19, R16, R17, RZ ;  /* 0x0000001110137224 */ /* 0x000fcc00078e02ff */
        /* <DEDUP_REMOVED lines=14> */
[CC--:B------:R-:W-:Y:S02]  /*1150*/  ISETP.GE.U32.AND.EX P0, PT, R17.reuse, R7.reuse, PT, P0 ;  /* 0x000000071100720c */ /* 0x0c0fe40003f06100 */
[----:B------:R-:W-:Y:S01]  /*1160*/  IADD3.X R15, R17, ~R7, RZ, P1, !PT ;  /* 0x80000007110f7210 */ /* 0x000fe20000ffe4ff */
        /* <DEDUP_REMOVED lines=17> */
[----:B------:R-:W-:Y:S02]  /*1280*/  SEL R10, R13, R6, !P1 ;  /* 0x000000060d0a7207 */ /* 0x000fe40004800000 */
[----:B------:R-:W-:Y:S01]  /*1290*/  SEL R11, R12, R7, !P1 ;  /* 0x000000070c0b7207 */ /* 0x000fe20004800000 */
[----:B------:R-:W-:Y:S01]  /*12a0*/  IMAD.MOV.U32 R7, RZ, RZ, 0x0 ;  /* 0x00000000ff077424 */ /* 0x000fe200078e00ff */
[----:B------:R-:W-:Y:S02]  /*12b0*/  MOV R6, R0 ;  /* 0x0000000000067202 */ /* 0x000fe40000000f00 */
[----:B------:R-:W-:Y:S02]  /*12c0*/  SEL R10, R10, 0xffffffff, P0 ;  /* 0xffffffff0a0a7807 */ /* 0x000fe40000000000 */
[----:B------:R-:W-:Y:S01]  /*12d0*/  SEL R11, R11, 0xffffffff, P0 ;  /* 0xffffffff0b0b7807 */ /* 0x000fe20000000000 */
[----:B------:R-:W-:Y:S06]  /*12e0*/  RET.REL.NODEC R6 `(_ZN2at6native55_GLOBAL__N__6c1c77d0_17_DistanceKernel_cu_7dd49032_311422cdist_kernel_cuda_implIfNS1_5distsIfE4zeroEEEvPT_PKS6_S9_S6_lllll) ;  /* 0xffffed1006007950 */ /* 0x000fec0003c3ffff */
        .weak           $__internal_54_$__cuda_sm70_shflsync_down_p
        .type           $__internal_54_$__cuda_sm70_shflsync_down_p,@function
        .size           $__internal_54_$__cuda_sm70_shflsync_down_p,(.L_x_822 - $__internal_54_$__cuda_sm70_shflsync_down_p)
$__internal_54_$__cuda_sm70_shflsync_down_p:
[----:B------:R-:W-:Y:S01]  /*12f0*/  HFMA2.MMA R5, -RZ, RZ, 0, 0 ;  /* 0x00000000ff057435 */ /* 0x000fe200000001ff */
[----:B------:R-:W-:Y:S04]  /*1300*/  WARPSYNC R11 ;  /* 0x0000000b00007348 */ /* 0x000fe80003800000 */
[----:B------:R0:W1:Y:S01]  /*1310*/  SHFL.DOWN PT, R0, R9, R0, R8 ;  /* 0x0800000009007389 */ /* 0x00006200000e0008 */
[----:B------:R-:W-:Y:S05]  /*1320*/  RET.REL.NODEC R4 `(_ZN2at6native55_GLOBAL__N__6c1c77d0_17_DistanceKernel_cu_7dd49032_311422cdist_kernel_cuda_implIfNS1_5distsIfE4zeroEEEvPT_PKS6_S9_S6_lllll) ;  /* 0xffffecd004007950 */ /* 0x000fea0003c3ffff */
.L_x_600:
        /* <DEDUP_REMOVED lines=13> */
.L_x_822:


//--------------------- .text._ZN2at6native55_GLOBAL__N__6c1c77d0_17_DistanceKernel_cu_7dd49032_311422cdist_kernel_cuda_implIfNS1_5distsIfE1pEEEvPT_PKS6_S9_S6_lllll --------------------------
	.section	.text._ZN2at6native55_GLOBAL__N__6c1c77d0_17_DistanceKernel_cu_7dd49032_311422cdist_kernel_cuda_implIfNS1_5distsIfE1pEEEvPT_PKS6_S9_S6_lllll,"ax",@progbits
	.sectioninfo	@"SHI_REGISTERS=26"
	.align	128
.text._ZN2at6native55_GLOBAL__N__6c1c77d0_17_DistanceKernel_cu_7dd49032_311422cdist_kernel_cuda_implIfNS1_5distsIfE1pEEEvPT_PKS6_S9_S6_lllll:
        .type           _ZN2at6native55_GLOBAL__N__6c1c77d0_17_DistanceKernel_cu_7dd49032_311422cdist_kernel_cuda_implIfNS1_5distsIfE1pEEEvPT_PKS6_S9_S6_lllll,@function
        .size           _ZN2at6native55_GLOBAL__N__6c1c77d0_17_DistanceKernel_cu_7dd49032_311422cdist_kernel_cuda_implIfNS1_5distsIfE1pEEEvPT_PKS6_S9_S6_lllll,(.L_x_825 - _ZN2at6native55_GLOBAL__N__6c1c77d0_17_DistanceKernel_cu_7dd49032_311422cdist_kernel_cuda_implIfNS1_5distsIfE1pEEEvPT_PKS6_S9_S6_lllll)
        .other          _ZN2at6native55_GLOBAL__N__6c1c77d0_17_DistanceKernel_cu_7dd49032_311422cdist_kernel_cuda_implIfNS1_5distsIfE1pEEEvPT_PKS6_S9_S6_lllll,@"STO_CUDA_ENTRY STV_DEFAULT"
_ZN2at6native55_GLOBAL__N__6c1c77d0_17_DistanceKernel_cu_7dd49032_311422cdist_kernel_cuda_implIfNS1_5distsIfE1pEEEvPT_PKS6_S9_S6_lllll:
        /* <DEDUP_REMOVED lines=9> */
[----:B------:R-:W-:Y:S05]  /*0090*/  CALL.REL.NOINC `($__internal_55_$__cuda_sm20_div_s64) ;  /* 0x00000d3000007944 */ /* 0x000fea0003c00000 */
        /* <DEDUP_REMOVED lines=10> */
.L_x_601:
        /* <DEDUP_REMOVED lines=22> */
.L_x_602:
[----:B------:R-:W-:-:S04]  /*02a0*/  LOP3.LUT R0, R9, c[0x0][0x184], RZ, 0xfc, !PT ;  /* 0x0000610009007a12 */ /* 0x000fc800078efcff */
[----:B------:R-:W-:-:S13]  /*02b0*/  ISETP.NE.U32.AND P0, PT, R0, RZ, PT ;  /* 0x000000ff0000720c */ /* 0x000fda0003f05070 */
[----:B------:R-:W-:Y:S05]  /*02c0*/  @!P0 BRA `(.L_x_603) ;  /* 0x000000b000008947 */ /* 0x000fea0003800000 */
[----:B------:R-:W-:Y:S01]  /*02d0*/  IMAD.MOV.U32 R11, RZ, RZ, c[0x0][0x180] ;  /* 0x00006000ff0b7624 */ /* 0x000fe200078e00ff */
[----:B------:R-:W-:Y:S02]  /*02e0*/  MOV R10, c[0x0][0x184] ;  /* 0x00006100000a7a02 */ /* 0x000fe40000000f00 */
[----:B------:R-:W-:Y:S02]  /*02f0*/  MOV R0, 0x310 ;  /* 0x0000031000007802 */ /* 0x000fe40000000f00 */
[----:B------:R-:W-:Y:S05]  /*0300*/  CALL.REL.NOINC `($__internal_55_$__cuda_sm20_div_s64) ;  /* 0x00000ac000007944 */ /* 0x000fea0003c00000 */
[----:B------:R-:W-:-:S05]  /*0310*/  IADD3 R7, P0, RZ, -R10, RZ ;  /* 0x8000000aff077210 */ /* 0x000fca0007f1e0ff */
[----:B------:R-:W-:Y:S02]  /*0320*/  IMAD.X R0, RZ, RZ, ~R11, P0 ;  /* 0x000000ffff007224 */ /* 0x000fe400000e0e0b */
[----:B------:R-:W-:-:S04]  /*0330*/  IMAD.WIDE.U32 R8, R7, c[0x0][0x180], R8 ;  /* 0x0000600007087a25 */ /* 0x000fc800078e0008 */
[----:B------:R-:W-:-:S04]  /*0340*/  IMAD R0, R0, c[0x0][0x180], RZ ;  /* 0x0000600000007a24 */ /* 0x000fc800078e02ff */
[----:B------:R-:W-:-:S04]  /*0350*/  IMAD R7, R7, c[0x0][0x184], R0 ;  /* 0x0000610007077a24 */ /* 0x000fc800078e0200 */
[----:B------:R-:W-:Y:S01]  /*0360*/  IMAD.IADD R0, R9, 0x1, R7 ;  /* 0x0000000109007824 */ /* 0x000fe200078e0207 */
[----:B------:R-:W-:Y:S05]  /*0370*/  BRA `(.L_x_604) ;  /* 0x0000016000007947 */ /* 0x000fea0003800000 */
.L_x_603:
        /* <DEDUP_REMOVED lines=22> */
.L_x_604:
        /* <DEDUP_REMOVED lines=33> */
[----:B------:R-:W-:Y:S01]  /*06f0*/  IMAD.MOV.U32 R9, RZ, RZ, R11 ;  /* 0x000000ffff097224 */ /* 0x000fe200078e000b */
[C---:B------:R-:W-:Y:S01]  /*0700*/  LEA R10, P0, R8.reuse, c[0x0][0x170], 0x2 ;  /* 0x00005c00080a7a11 */ /* 0x040fe200078010ff */
[----:B------:R-:W-:Y:S01]  /*0710*/  HFMA2.MMA R4, -RZ, RZ, 0, 0 ;  /* 0x00000000ff047435 */ /* 0x000fe200000001ff */
[----:B------:R-:W-:Y:S02]  /*0720*/  SHF.R.S32.HI R11, RZ, 0x1f, R16 ;  /* 0x0000001fff0b7819 */ /* 0x000fe40000011410 */
[----:B------:R-:W-:Y:S02]  /*0730*/  LEA.HI.X R17, R8, c[0x0][0x174], R17, 0x2, P0 ;  /* 0x00005d0008117a11 */ /* 0x000fe400000f1411 */
[C---:B------:R-:W-:Y:S01]  /*0740*/  SHF.L.U64.HI R18, R16.reuse, 0x2, R11 ;  /* 0x0000000210127819 */ /* 0x040fe2000001020b */
[----:B------:R-:W-:-:S02]  /*0750*/  IMAD.SHL.U32 R16, R16, 0x4, RZ ;  /* 0x0000000410107824 */ /* 0x000fc400078e00ff */
.L_x_607:
[----:B------:R-:W-:Y:S01]  /*0760*/  IMAD.MOV.U32 R13, RZ, RZ, R20 ;  /* 0x000000ffff0d7224 */ /* 0x000fe200078e0014 */
[----:B------:R-:W-:Y:S01]  /*0770*/  MOV R12, R9 ;  /* 0x00000009000c7202 */ /* 0x000fe20000000f00 */
[----:B------:R-:W-:-:S04]  /*0780*/  IMAD.MOV.U32 R11, RZ, RZ, R17 ;  /* 0x000000ffff0b7224 */ /* 0x000fc800078e0011 */
[----:B------:R-:W2:Y:S04]  /*0790*/  LDG.E R13, [R12.64] ;  /* 0x000000060c0d7981 */ /* 0x000ea8000c1e1900 */
[----:B------:R0:W2:Y:S01]  /*07a0*/  LDG.E R8, [R10.64] ;  /* 0x000000060a087981 */ /* 0x0000a2000c1e1900 */
[----:B------:R-:W-:-:S05]  /*07b0*/  IADD3 R9, P0, R9, R16, RZ ;  /* 0x0000001009097210 */ /* 0x000fca0007f1e0ff */
[----:B------:R-:W-:Y:S01]  /*07c0*/  IMAD.X R20, R20, 0x1, R18, P0 ;  /* 0x0000000114147824 */ /* 0x000fe200000e0612 */
[----:B------:R-:W-:-:S04]  /*07d0*/  ISETP.GE.U32.AND P0, PT, R9, R0, PT ;  /* 0x000000000900720c */ /* 0x000fc80003f06070 */
[----:B------:R-:W-:Y:S02]  /*07e0*/  ISETP.GE.U32.AND.EX P0, PT, R20, R5, PT, P0 ;  /* 0x000000051400720c */ /* 0x000fe40003f06100 */
[----:B0-----:R-:W-:-:S04]  /*07f0*/  IADD3 R10, P1, R10, R16, RZ ;  /* 0x000000100a0a7210 */ /* 0x001fc80007f3e0ff */
[----:B------:R-:W-:Y:S01]  /*0800*/  IADD3.X R17, R17, R18, RZ, P1, !PT ;  /* 0x0000001211117210 */ /* 0x000fe20000ffe4ff */
[----:B--2---:R-:W-:-:S04]  /*0810*/  FADD.FTZ R8, -R8, R13 ;  /* 0x0000000d08087221 */ /* 0x004fc80000010100 */
[----:B------:R-:W-:-:S06]  /*0820*/  FADD.FTZ R8, |R8|, -RZ ;  /* 0x800000ff08087221 */ /* 0x000fcc0000010200 */
[----:B------:R-:W0:Y:S02]  /*0830*/  MUFU.LG2 R8, R8 ;  /* 0x0000000800087308 */ /* 0x000e240000000c00 */
[----:B0-----:R-:W-:-:S06]  /*0840*/  FMUL.FTZ R14, R8, c[0x0][0x178] ;  /* 0x00005e00080e7a20 */ /* 0x001fcc0000410000 */
[----:B------:R-:W0:Y:S02]  /*0850*/  MUFU.EX2 R15, R14 ;  /* 0x0000000e000f7308 */ /* 0x000e240000000800 */
[----:B0-----:R-:W-:Y:S01]  /*0860*/  FADD.FTZ R4, R15, R4 ;  /* 0x000000040f047221 */ /* 0x001fe20000010000 */
[----:B------:R-:W-:Y:S05]  /*0870*/  @!P0 BRA `(.L_x_607) ;  /* 0xfffffee000008947 */ /* 0x000fea000383ffff */
.L_x_606:
[----:B------:R-:W-:Y:S05]  /*0880*/  BSYNC B0 ;  /* 0x0000000000007941 */ /* 0x000fea0003800000 */
.L_x_605:
        /* <DEDUP_REMOVED lines=11> */
[----:B0-----:R-:W-:Y:S01]  /*0940*/  FADD.FTZ R5, R5, R4 ;  /* 0x0000000405057221 */ /* 0x001fe20000010000 */
[----:B------:R-:W-:-:S04]  /*0950*/  IADD3 R4, R6, 0x1f, RZ ;  /* 0x0000001f06047810 */ /* 0x000fc80007ffe0ff */
[----:B------:R-:W0:Y:S07]  /*0960*/  SHFL.DOWN PT, R0, R5, 0x8, 0x1f ;  /* 0x09001f0005007f89 */ /* 0x000e2e00000e0000 */
[----:B------:R-:W-:Y:S01]  /*0970*/  @!P0 SHF.R.S32.HI R10, RZ, 0x5, R10 ;  /* 0x00000005ff0a8819 */ /* 0x000fe2000001140a */
[----:B0-----:R-:W-:-:S05]  /*0980*/  FADD.FTZ R0, R5, R0 ;  /* 0x0000000005007221 */ /* 0x001fca0000010000 */
        /* <DEDUP_REMOVED lines=14> */
.L_x_612:
[----:B--2---:R-:W-:Y:S01]  /*0a70*/  FADD.FTZ R12, R0, R5 ;  /* 0x00000005000c7221 */ /* 0x004fe20000010000 */
[----:B------:R-:W-:Y:S05]  /*0a80*/  BRA.DIV ~URZ, `(.L_x_611) ;  /* 0x000001a27f007947 */ /* 0x000fea000b800000 */
[----:B-1----:R-:W1:Y:S02]  /*0a90*/  SHFL.DOWN PT, R0, R12, 0x8, 0x1f ;  /* 0x09001f000c007f89 */ /* 0x002e6400000e0000 */
[----:B-1----:R-:W-:-:S05]  /*0aa0*/  FADD.FTZ R0, R12, R0 ;  /* 0x000000000c007221 */ /* 0x002fca0000010000 */
[----:B------:R-:W1:Y:S02]  /*0ab0*/  SHFL.DOWN PT, R5, R0, 0x4, 0x1f ;  /* 0x08801f0000057f89 */ /* 0x000e6400000e0000 */
[----:B-1----:R-:W-:-:S05]  /*0ac0*/  FADD.FTZ R5, R0, R5 ;  /* 0x0000000500057221 */ /* 0x002fca0000010000 */
[----:B------:R-:W1:Y:S02]  /*0ad0*/  SHFL.DOWN PT, R4, R5, 0x2, 0x1f ;  /* 0x08401f0005047f89 */ /* 0x000e6400000e0000 */
[----:B-1----:R-:W-:-:S05]  /*0ae0*/  FADD.FTZ R8, R5, R4 ;  /* 0x0000000405087221 */ /* 0x002fca0000010000 */
[----:B------:R1:W2:Y:S02]  /*0af0*/  SHFL.DOWN PT, R9, R8, 0x1, 0x1f ;  /* 0x08201f0008097f89 */ /* 0x0002a400000e0000 */
.L_x_613:
[----:B--2---:R-:W-:Y:S02]  /*0b00*/  FADD.FTZ R0, R9, R8 ;  /* 0x0000000809007221 */ /* 0x004fe40000010000 */
.L_x_609:
[----:B------:R-:W-:Y:S05]  /*0b10*/  BSYNC B0 ;  /* 0x0000000000007941 */ /* 0x000fea0003800000 */
.L_x_608:
[----:B------:R-:W-:-:S13]  /*0b20*/  ISETP.NE.AND P0, PT, R6, RZ, PT ;  /* 0x000000ff0600720c */ /* 0x000fda0003f05270 */
[----:B------:R-:W-:Y:S05]  /*0b30*/  @P0 EXIT ;  /* 0x000000000000094d */ /* 0x000fea0003800000 */
[----:B-1----:R-:W-:Y:S01]  /*0b40*/  MUFU.LG2 R0, R0 ;  /* 0x0000000000007308 */ /* 0x002fe20000000c00 */
[----:B------:R-:W-:-:S04]  /*0b50*/  LEA R4, P0, R2, c[0x0][0x160], 0x2 ;  /* 0x0000580002047a11 */ /* 0x000fc800078010ff */
[----:B------:R-:W-:-:S03]  /*0b60*/  LEA.HI.X R5, R2, c[0x0][0x164], RZ, 0x2, P0 ;  /* 0x0000590002057a11 */ /* 0x000fc600000f14ff */
[----:B------:R-:W1:Y:S02]  /*0b70*/  MUFU.RCP R3, c[0x0][0x178] ;  /* 0x00005e0000037b08 */ /* 0x000e640000001000 */
[----:B-1----:R-:W-:-:S06]  /*0b80*/  FMUL.FTZ R3, R3, R0 ;  /* 0x0000000003037220 */ /* 0x002fcc0000410000 */
[----:B------:R-:W1:Y:S02]  /*0b90*/  MUFU.EX2 R3, R3 ;  /* 0x0000000300037308 */ /* 0x000e640000000800 */
[----:B-1----:R-:W-:Y:S01]  /*0ba0*/  STG.E [R4.64], R3 ;  /* 0x0000000304007986 */ /* 0x002fe2000c101906 */
[----:B------:R-:W-:Y:S05]  /*0bb0*/  EXIT ;  /* 0x000000000000794d */ /* 0x000fea0003800000 */
.L_x_610:
[----:B------:R-:W-:Y:S01]  /*0bc0*/  HFMA2.MMA R9, -RZ, RZ, 0, 9.5367431640625e-07 ;  /* 0x00000010ff097435 */ /* 0x000fe200000001ff */
[----:B0-----:R-:W-:Y:S01]  /*0bd0*/  IMAD.MOV.U32 R10, RZ, RZ, 0x1f ;  /* 0x0000001fff0a7424 */ /* 0x001fe200078e00ff */
[----:B------:R-:W-:Y:S01]  /*0be0*/  MOV R4, 0xc10 ;  /* 0x00000c1000047802 */ /* 0x000fe20000000f00 */
[----:B------:R-:W-:-:S03]  /*0bf0*/  IMAD.MOV.U32 R11, RZ, RZ, -0x1 ;  /* 0xffffffffff0b7424 */ /* 0x000fc600078e00ff */
[----:B-1----:R-:W-:Y:S05]  /*0c00*/  CALL.REL.NOINC `($__internal_56_$__cuda_sm70_shflsync_down_p) ;  /* 0x0000070000007944 */ /* 0x002fea0003c00000 */
[----:B-1----:R-:W-:Y:S01]  /*0c10*/  MOV R5, R9 ;  /* 0x0000000900057202 */ /* 0x002fe20000000f00 */
[----:B0-----:R-:W-:Y:S05]  /*0c20*/  BRA `(.L_x_612) ;  /* 0xfffffe4000007947 */ /* 0x001fea000383ffff */
.L_x_611:
[----:B0-----:R-:W-:Y:S01]  /*0c30*/  HFMA2.MMA R10, -RZ, RZ, 0, 1.847743988037109375e-06 ;  /* 0x0000001fff0a7435 */ /* 0x001fe200000001ff */
[----:B-1----:R-:W-:Y:S01]  /*0c40*/  IMAD.MOV.U32 R0, RZ, RZ, R12 ;  /* 0x000000ffff007224 */ /* 0x002fe200078e000c */
[----:B------:R-:W-:Y:S01]  /*0c50*/  MOV R4, 0xc90 ;  /* 0x00000c9000047802 */ /* 0x000fe20000000f00 */
[----:B------:R-:W-:-:S02]  /*0c60*/  IMAD.MOV.U32 R9, RZ, RZ, 0x8 ;  /* 0x00000008ff097424 */ /* 0x000fc400078e00ff */
[----:B------:R-:W-:Y:S02]  /*0c70*/  IMAD.MOV.U32 R11, RZ, RZ, -0x1 ;  /* 0xffffffffff0b7424 */ /* 0x000fe400078e00ff */
[----:B------:R-:W-:Y:S05]  /*0c80*/  CALL.REL.NOINC `($__internal_56_$__cuda_sm70_shflsync_down_p) ;  /* 0x0000068000007944 */ /* 0x000fea0003c00000 */
[----:B01----:R-:W-:Y:S01]  /*0c90*/  FADD.FTZ R0, R12, R9 ;  /* 0x000000090c007221 */ /* 0x003fe20000010000 */
[----:B------:R-:W-:Y:S01]  /*0ca0*/  MOV R10, 0x1f ;  /* 0x0000001f000a7802 */ /* 0x000fe20000000f00 */
[----:B------:R-:W-:Y:S01]  /*0cb0*/  IMAD.MOV.U32 R9, RZ, RZ, 0x4 ;  /* 0x00000004ff097424 */ /* 0x000fe200078e00ff */
[----:B------:R-:W-:Y:S01]  /*0cc0*/  MOV R4, 0xcf0 ;  /* 0x00000cf000047802 */ /* 0x000fe20000000f00 */
[----:B------:R-:W-:Y:S02]  /*0cd0*/  IMAD.MOV.U32 R11, RZ, RZ, -0x1 ;  /* 0xffffffffff0b7424 */ /* 0x000fe400078e00ff */
[----:B------:R-:W-:Y:S05]  /*0ce0*/  CALL.REL.NOINC `($__internal_56_$__cuda_sm70_shflsync_down_p) ;  /* 0x0000062000007944 */ /* 0x000fea0003c00000 */
[----:B0-----:R-:W-:Y:S01]  /*0cf0*/  HFMA2.MMA R10, -RZ, RZ, 0, 1.847743988037109375e-06 ;  /* 0x0000001fff0a7435 */ /* 0x001fe200000001ff */
[----:B-1----:R-:W-:Y:S01]  /*0d00*/  FADD.FTZ R0, R0, R9 ;  /* 0x0000000900007221 */ /* 0x002fe20000010000 */
[----:B------:R-:W-:Y:S01]  /*0d10*/  MOV R4, 0xd50 ;  /* 0x00000d5000047802 */ /* 0x000fe20000000f00 */
[----:B------:R-:W-:Y:S02]  /*0d20*/  IMAD.MOV.U32 R9, RZ, RZ, 0x2 ;  /* 0x00000002ff097424 */ /* 0x000fe400078e00ff */
[----:B------:R-:W-:Y:S02]  /*0d30*/  IMAD.MOV.U32 R11, RZ, RZ, -0x1 ;  /* 0xffffffffff0b7424 */ /* 0x000fe400078e00ff */
[----:B------:R-:W-:Y:S05]  /*0d40*/  CALL.REL.NOINC `($__internal_56_$__cuda_sm70_shflsync_down_p) ;  /* 0x000005c000007944 */ /* 0x000fea0003c00000 */
[----:B-1----:R-:W-:Y:S01]  /*0d50*/  FADD.FTZ R8, R0, R9 ;  /* 0x0000000900087221 */ /* 0x002fe20000010000 */
[----:B0-----:R-:W-:Y:S01]  /*0d60*/  MOV R10, 0x1f ;  /* 0x0000001f000a7802 */ /* 0x001fe20000000f00 */
[----:B------:R-:W-:Y:S01]  /*0d70*/  IMAD.MOV.U32 R9, RZ, RZ, 0x1 ;  /* 0x00000001ff097424 */ /* 0x000fe200078e00ff */
[----:B------:R-:W-:Y:S01]  /*0d80*/  MOV R4, 0xdc0 ;  /* 0x00000dc000047802 */ /* 0x000fe20000000f00 */
[----:B------:R-:W-:-:S02]  /*0d90*/  IMAD.MOV.U32 R11, RZ, RZ, -0x1 ;  /* 0xffffffffff0b7424 */ /* 0x000fc400078e00ff */
[----:B------:R-:W-:Y:S02]  /*0da0*/  IMAD.MOV.U32 R0, RZ, RZ, R8 ;  /* 0x000000ffff007224 */ /* 0x000fe400078e0008 */
[----:B------:R-:W-:Y:S05]  /*0db0*/  CALL.REL.NOINC `($__internal_56_$__cuda_sm70_shflsync_down_p) ;  /* 0x0000055000007944 */ /* 0x000fea0003c00000 */
[----:B01----:R-:W-:Y:S05]  /*0dc0*/  BRA `(.L_x_613) ;  /* 0xfffffd3000007947 */ /* 0x003fea000383ffff */
        .weak           $__internal_55_$__cuda_sm20_div_s64
        .type           $__internal_55_$__cuda_sm20_div_s64,@function
        .size           $__internal_55_$__cuda_sm20_div_s64,($__internal_56_$__cuda_sm70_shflsync_down_p - $__internal_55_$__cuda_sm20_div_s64)
$__internal_55_$__cuda_sm20_div_s64:
[-C--:B------:R-:W-:Y:S02]  /*0dd0*/  IADD3 R6, P1, RZ, -R11.reuse, RZ ;  /* 0x8000000bff067210 */ /* 0x080fe40007f3e0ff */
[----:B------:R-:W-:Y:S02]  /*0de0*/  ISETP.GE.AND P0, PT, R10, RZ, PT ;  /* 0x000000ff0a00720c */ /* 0x000fe40003f06270 */
[-C--:B------:R-:W-:Y:S02]  /*0df0*/  IADD3.X R7, RZ, ~R10.reuse, RZ, P1, !PT ;  /* 0x8000000aff077210 */ /* 0x080fe40000ffe4ff */
        /* <DEDUP_REMOVED lines=80> */
[----:B------:R-:W-:Y:S06]  /*1300*/  RET.REL.NODEC R6 `(_ZN2at6native55_GLOBAL__N__6c1c77d0_17_DistanceKernel_cu_7dd49032_311422cdist_kernel_cuda_implIfNS1_5distsIfE1pEEEvPT_PKS6_S9_S6_lllll) ;  /* 0xffffecf006007950 */ /* 0x000fec0003c3ffff */
        .weak           $__internal_56_$__cuda_sm70_shflsync_down_p
        .type           $__internal_56_$__cuda_sm70_shflsync_down_p,@function
        .size           $__internal_56_$__cuda_sm70_shflsync_down_p,(.L_x_825 - $__internal_56_$__cuda_sm70_shflsync_down_p)
$__internal_56_$__cuda_sm70_shflsync_down_p:
[----:B------:R-:W-:Y:S01]  /*1310*/  HFMA2.MMA R5, -RZ, RZ, 0, 0 ;  /* 0x00000000ff057435 */ /* 0x000fe200000001ff */
[----:B------:R-:W-:Y:S04]  /*1320*/  WARPSYNC R11 ;  /* 0x0000000b00007348 */ /* 0x000fe80003800000 */
[----:B------:R0:W1:Y:S01]  /*1330*/  SHFL.DOWN PT, R9, R0, R9, R10 ;  /* 0x0800000900097389 */ /* 0x00006200000e000a */
[----:B------:R-:W-:Y:S05]  /*1340*/  RET.REL.NODEC R4 `(_ZN2at6native55_GLOBAL__N__6c1c77d0_17_DistanceKernel_cu_7dd49032_311422cdist_kernel_cuda_implIfNS1_5distsIfE1pEEEvPT_PKS6_S9_S6_lllll) ;  /* 0xffffecb004007950 */ /* 0x000fea0003c3ffff */
.L_x_614:
        /* <DEDUP_REMOVED lines=11> */
.L_x_825:


//--------------------- .text._ZN2at6native55_GLOBAL__N__6c1c77d0_17_DistanceKernel_cu_7dd49032_311422cdist_kernel_cuda_implIdNS1_5distsIdE3infEEEvPT_PKS6_S9_S6_lllll --------------------------
	.section	.text._ZN2at6native55_GLOBAL__N__6c1c77d0_17_DistanceKernel_cu_7dd49032_311422cdist_kernel_cuda_implIdNS1_5distsIdE3infEEEvPT_PKS6_S9_S6_lllll,"ax",@progbits
	.sectioninfo	@"SHI_REGISTERS=22"
	.align	128
.text._ZN2at6native55_GLOBAL__N__6c1c77d0_17_DistanceKernel_cu_7dd49032_311422cdist_kernel_cuda_implIdNS1_5distsIdE3infEEEvPT_PKS6_S9_S6_lllll:
        .type           _ZN2at6native55_GLOBAL__N__6c1c77d0_17_DistanceKernel_cu_7dd49032_311422cdist_kernel_cuda_implIdNS1_5distsIdE3infEEEvPT_PKS6_S9_S6_lllll,@function
        .size           _ZN2at6native55_GLOBAL__N__6c1c77d0_17_DistanceKernel_cu_7dd49032_311422cdist_kernel_cuda_implIdNS1_5distsIdE3infEEEvPT_PKS6_S9_S6_lllll,(.L_x_828 - _ZN2at6native55_GLOBAL__N__6c1c77d0_17_DistanceKernel_cu_7dd49032_311422cdist_kernel_cuda_implIdNS1_5distsIdE3infEEEvPT_PKS6_S9_S6_lllll)
        .other          _ZN2at6native55_GLOBAL__N__6c1c77d0_17_DistanceKernel_cu_7dd49032_311422cdist_kernel_cuda_implIdNS1_5distsIdE3infEEEvPT_PKS6_S9_S6_lllll,@"STO_CUDA_ENTRY STV_DEFAULT"
_ZN2at6native55_GLOBAL__N__6c1c77d0_17_DistanceKernel_cu_7dd49032_311422cdist_kernel_cuda_implIdNS1_5distsIdE3infEEEvPT_PKS6_S9_S6_lllll:
        /* <DEDUP_REMOVED lines=9> */
[----:B------:R-:W-:Y:S05]  /*0090*/  CALL.REL.NOINC `($__internal_57_$__cuda_sm20_div_s64) ;  /* 0x0000126000007944 */ /* 0x000fea0003c00000 */
[----:B------:R-:W-:Y:S01]  /*00a0*/  IADD3 R7, P0, RZ, -R6, RZ ;  /* 0x80000006ff077210 */ /* 0x000fe20007f1e0ff */
[----:B------:R-:W-:-:S03]  /*00b0*/  IMAD.MOV.U32 R3, RZ, RZ, RZ ;  /* 0x000000ffff037224 */ /* 0x000fc600078e00ff */
[----:B------:R-:W-:Y:S01]  /*00c0*/  IADD3.X R0, RZ, ~R9, RZ, P0, !PT ;  /* 0x80000009ff007210 */ /* 0x000fe200007fe4ff */
[----:B------:R-:W-:-:S04]  /*00d0*/  IMAD.WIDE.U32 R10, R7, c[0x0][0x190], R2 ;  /* 0x00006400070a7a25 */ /* 0x000fc800078e0002 */
[----:B------:R-:W-:Y:S02]  /*00e0*/  IMAD R0, R0, c[0x0][0x190], RZ ;  /* 0x0000640000007a24 */ /* 0x000fe400078e02ff */
[----:B------:R-:W-:Y:S02]  /*00f0*/  IMAD.MOV.U32 R2, RZ, RZ, R6 ;  /* 0x000000ffff027224 */ /* 0x000fe400078e0006 */
[----:B------:R-:W-:Y:S02]  /*0100*/  IMAD R7, R7, c[0x0][0x194], R0 ;  /* 0x0000650007077a24 */ /* 0x000fe400078e0200 */
[----:B------:R-:W-:Y:S02]  /*0110*/  IMAD.MOV.U32 R3, RZ, RZ, R9 ;  /* 0x000000ffff037224 */ /* 0x000fe400078e0009 */
[----:B------:R-:W-:Y:S01]  /*0120*/  IMAD.IADD R7, R11, 0x1, R7 ;  /* 0x000000010b077824 */ /* 0x000fe200078e0207 */
[----:B------:R-:W-:Y:S05]  /*0130*/  BRA `(.L_x_616) ;  /* 0x0000017000007947 */ /* 0x000fea0003800000 */
.L_x_615:
[----:B------:R-:W1:Y:S01]  /*0140*/  I2F.U32.RP R0, c[0x0][0x190] ;  /* 0x0000640000007b06 */ /* 0x000e620000209000 */
[----:B------:R-:W-:Y:S01]  /*0150*/  ISETP.NE.U32.AND P2, PT, RZ, c[0x0][0x190], PT ;  /* 0x00006400ff007a0c */ /* 0x000fe20003f45070 */
[----:B------:R-:W-:-:S06]  /*0160*/  IMAD.MOV.U32 R7, RZ, RZ, RZ ;  /* 0x000000ffff077224 */ /* 0x000fcc00078e00ff */
        /* <DEDUP_REMOVED lines=20> */
.L_x_616:
[----:B------:R-:W-:-:S04]  /*02b0*/  LOP3.LUT R0, R7, c[0x0][0x184], RZ, 0xfc, !PT ;  /* 0x0000610007007a12 */ /* 0x000fc800078efcff */
[----:B------:R-:W-:-:S13]  /*02c0*/  ISETP.NE.U32.AND P0, PT, R0, RZ, PT ;  /* 0x000000ff0000720c */ /* 0x000fda0003f05070 */
[----:B------:R-:W-:Y:S05]  /*02d0*/  @!P0 BRA `(.L_x_617) ;  /* 0x000000d000008947 */ /* 0x000fea0003800000 */
[----:B------:R-:W-:Y:S01]  /*02e0*/  MOV R8, c[0x0][0x180] ;  /* 0x0000600000087a02 */ /* 0x000fe20000000f00 */
[----:B------:R-:W-:Y:S01]  /*02f0*/  IMAD.MOV.U32 R6, RZ, RZ, c[0x0][0x184] ;  /* 0x00006100ff067624 */ /* 0x000fe200078e00ff */
[----:B------:R-:W-:Y:S02]  /*0300*/  MOV R0, 0x320 ;  /* 0x0000032000007802 */ /* 0x000fe40000000f00 */
[----:B------:R-:W-:Y:S05]  /*0310*/  CALL.REL.NOINC `($__internal_57_$__cuda_sm20_div_s64) ;  /* 0x00000fe000007944 */ /* 0x000fea0003c00000 */
[----:B------:R-:W-:Y:S01]  /*0320*/  IADD3 R5, P0, RZ, -R6, RZ ;  /* 0x80000006ff057210 */ /* 0x000fe20007f1e0ff */
[----:B------:R-:W-:Y:S02]  /*0330*/  IMAD.MOV.U32 R11, RZ, RZ, R7 ;  /* 0x000000ffff0b7224 */ /* 0x000fe400078e0007 */
[--C-:B------:R-:W-:Y:S02]  /*0340*/  IMAD.MOV.U32 R7, RZ, RZ, R9.reuse ;  /* 0x000000ffff077224 */ /* 0x100fe400078e0009 */
[----:B------:R-:W-:Y:S02]  /*0350*/  IMAD.X R0, RZ, RZ, ~R9, P0 ;  /* 0x000000ffff007224 */ /* 0x000fe400000e0e09 */
[----:B------:R-:W-:-:S04]  /*0360*/  IMAD.WIDE.U32 R10, R5, c[0x0][0x180], R10 ;  /* 0x00006000050a7a25 */ /* 0x000fc800078e000a */
[----:B------:R-:W-:-:S04]  /*0370*/  IMAD R0, R0, c[0x0][0x180], RZ ;  /* 0x0000600000007a24 */ /* 0x000fc800078e02ff */
[----:B------:R-:W-:-:S04]  /*0380*/  IMAD R5, R5, c[0x0][0x184], R0 ;  /* 0x0000610005057a24 */ /* 0x000fc800078e0200 */
[----:B------:R-:W-:Y:S01]  /*0390*/  IMAD.IADD R0, R11, 0x1, R5 ;  /* 0x000000010b007824 */ /* 0x000fe200078e0205 */
[----:B------:R-:W-:Y:S05]  /*03a0*/  BRA `(.L_x_618) ;  /* 0x0000016000007947 */ /* 0x000fea0003800000 */
.L_x_617:
[----:B------:R-:W0:Y:S01]  /*03b0*/  I2F.U32.RP R0, c[0x0][0x180] ;  /* 0x0000600000007b06 */ /* 0x000e220000209000 */
[----:B------:R-:W-:-:S07]  /*03c0*/  ISETP.NE.U32.AND P2, PT, RZ, c[0x0][0x180], PT ;  /* 0x00006000ff007a0c */ /* 0x000fce0003f45070 */
[----:B0-----:R-:W0:Y:S02]  /*03d0*/  MUFU.RCP R0, R0 ;  /* 0x0000000000007308 */ /* 0x001e240000001000 */
[----:B0-----:R-:W-:Y:S01]  /*03e0*/  IADD3 R4, R0, 0xffffffe, RZ ;  /* 0x0ffffffe00047810 */ /* 0x001fe20007ffe0ff */
[----:B------:R-:W-:-:S05]  /*03f0*/  IMAD.MOV.U32 R0, RZ, RZ, RZ ;  /* 0x000000ffff007224 */ /* 0x000fca00078e00ff */
[----:B------:R0:W1:Y:S02]  /*0400*/  F2I.FTZ.U32.TRUNC.NTZ R5, R4 ;  /* 0x0000000400057305 */ /* 0x000064000021f000 */
[----:B0-----:R-:W-:Y:S01]  /*0410*/  IMAD.MOV.U32 R4, RZ, RZ, RZ ;  /* 0x000000ffff047224 */ /* 0x001fe200078e00ff */
[----:B-1----:R-:W-:-:S05]  /*0420*/  IADD3 R7, RZ, -R5, RZ ;  /* 0x80000005ff077210 */ /* 0x002fca0007ffe0ff */
[----:B------:R-:W-:-:S04]  /*0430*/  IMAD R7, R7, c[0x0][0x180], RZ ;  /* 0x0000600007077a24 */ /* 0x000fc800078e02ff */
[----:B------:R-:W-:-:S04]  /*0440*/  IMAD.HI.U32 R5, R5, R7, R4 ;  /* 0x0000000705057227 */ /* 0x000fc800078e0004 */
[----:B------:R-:W-:Y:S02]  /*0450*/  IMAD.MOV.U32 R7, RZ, RZ, RZ ;  /* 0x000000ffff077224 */ /* 0x000fe400078e00ff */
        /* <DEDUP_REMOVED lines=11> */
.L_x_618:
        /* <DEDUP_REMOVED lines=8> */
[----:B------:R-:W-:-:S04]  /*0590*/  IMAD R5, R7, c[0x0][0x188], RZ ;  /* 0x0000620007057a24 */ /* 0x000fc800078e02ff */
[C---:B------:R-:W-:Y:S02]  /*05a0*/  IMAD R11, R6.reuse, c[0x0][0x18c], R5 ;  /* 0x00006300060b7a24 */ /* 0x040fe400078e0205 */
[----:B------:R-:W-:-:S04]  /*05b0*/  IMAD.WIDE.U32 R6, R6, c[0x0][0x188], R8 ;  /* 0x0000620006067a25 */ /* 0x000fc800078e0008 */
[----:B------:R-:W-:Y:S01]  /*05c0*/  IMAD.MOV.U32 R5, RZ, RZ, RZ ;  /* 0x000000ffff057224 */ /* 0x000fe200078e00ff */
[----:B------:R-:W-:Y:S01]  /*05d0*/  IADD3 R12, P0, R6, c[0x0][0x188], RZ ;  /* 0x00006200060c7a10 */ /* 0x000fe20007f1e0ff */
[----:B------:R-:W-:Y:S01]  /*05e0*/  IMAD R9, R2, c[0x0][0x1a4], R3 ;  /* 0x0000690002097a24 */ /* 0x000fe200078e0203 */
[----:B0-----:R-:W-:Y:S01]  /*05f0*/  IADD3 R19, P1, R4, R6, RZ ;  /* 0x0000000604137210 */ /* 0x001fe20007f3e0ff */
[----:B------:R-:W-:-:S04]  /*0600*/  IMAD.WIDE.U32 R2, R2, c[0x0][0x1a0], R4 ;  /* 0x0000680002027a25 */ /* 0x000fc800078e0004 */
[----:B------:R-:W-:Y:S01]  /*0610*/  IMAD.IADD R8, R7, 0x1, R11 ;  /* 0x0000000107087824 */ /* 0x000fe200078e020b */
[----:B------:R-:W-:Y:S01]  /*0620*/  LEA R7, P2, R19, c[0x0][0x168], 0x3 ;  /* 0x00005a0013077a11 */ /* 0x000fe200078418ff */
[----:B------:R-:W-:Y:S02]  /*0630*/  IMAD.IADD R3, R3, 0x1, R9 ;  /* 0x0000000103037824 */ /* 0x000fe400078e0209 */
[----:B------:R-:W-:Y:S01]  /*0640*/  IMAD R11, R0, c[0x0][0x188], RZ ;  /* 0x00006200000b7a24 */ /* 0x000fe200078e02ff */
[----:B------:R-:W-:Y:S01]  /*0650*/  IADD3.X R9, R8, c[0x0][0x18c], RZ, P0, !PT ;  /* 0x0000630008097a10 */ /* 0x000fe200007fe4ff */
[----:B------:R-:W-:Y:S01]  /*0660*/  IMAD.X R8, RZ, RZ, R8, P1 ;  /* 0x000000ffff087224 */ /* 0x000fe200008e0608 */
[----:B------:R-:W-:Y:S01]  /*0670*/  ISETP.GE.U32.AND P0, PT, R19, R12, PT ;  /* 0x0000000c1300720c */ /* 0x000fe20003f06070 */
[----:B------:R-:W-:Y:S01]  /*0680*/  IMAD R13, R10, c[0x0][0x18c], R11 ;  /* 0x000063000a0d7a24 */ /* 0x000fe200078e020b */
[----:B------:R-:W-:Y:S01]  /*0690*/  LEA R0, P1, R12, c[0x0][0x168], 0x3 ;  /* 0x00005a000c007a11 */ /* 0x000fe200078218ff */
[----:B------:R-:W-:Y:S01]  /*06a0*/  IMAD.WIDE.U32 R10, R10, c[0x0][0x188], R2 ;  /* 0x000062000a0a7a25 */ /* 0x000fe200078e0002 */
[----:B------:R-:W-:Y:S01]  /*06b0*/  ISETP.GE.AND.EX P0, PT, R8, R9, PT, P0 ;  /* 0x000000090800720c */ /* 0x000fe20003f06300 */
[----:B------:R-:W-:Y:S01]  /*06c0*/  CS2R R2, SRZ ;  /* 0x0000000000027805 */ /* 0x000fe2000001ff00 */
[----:B------:R-:W-:-:S02]  /*06d0*/  LEA.HI.X R6, R12, c[0x0][0x16c], R9, 0x3, P1 ;  /* 0x00005b000c067a11 */ /* 0x000fc400008f1c09 */
[----:B------:R-:W-:-:S09]  /*06e0*/  LEA.HI.X R19, R19, c[0x0][0x16c], R8, 0x3, P2 ;  /* 0x00005b0013137a11 */ /* 0x000fd200010f1c08 */
[----:B------:R-:W-:Y:S05]  /*06f0*/  @P0 BRA `(.L_x_620) ;  /* 0x0000019000000947 */ /* 0x000fea0003800000 */
[----:B------:R-:W-:Y:S01]  /*0700*/  MOV R16, c[0x0][0x0] ;  /* 0x0000000000107a02 */ /* 0x000fe20000000f00 */
[----:B------:R-:W-:Y:S01]  /*0710*/  IMAD.IADD R13, R11, 0x1, R13 ;  /* 0x000000010b0d7824 */ /* 0x000fe200078e020d */
[C---:B------:R-:W-:Y:S01]  /*0720*/  LEA R8, P0, R10.reuse, c[0x0][0x170], 0x3 ;  /* 0x00005c000a087a11 */ /* 0x040fe200078018ff */
[----:B------:R-:W-:Y:S01]  /*0730*/  CS2R R2, SRZ ;  /* 0x0000000000027805 */ /* 0x000fe2000001ff00 */
[----:B------:R-:W-:Y:S02]  /*0740*/  SHF.R.S32.HI R9, RZ, 0x1f, R16 ;  /* 0x0000001fff097819 */ /* 0x000fe40000011410 */
[----:B------:R-:W-:Y:S02]  /*0750*/  LEA.HI.X R17, R10, c[0x0][0x174], R13, 0x3, P0 ;  /* 0x00005d000a117a11 */ /* 0x000fe400000f1c0d */
[C---:B------:R-:W-:Y:S01]  /*0760*/  SHF.L.U64.HI R18, R16.reuse, 0x3, R9 ;  /* 0x0000000310127819 */ /* 0x040fe20000010209 */
[----:B------:R-:W-:Y:S02]  /*0770*/  IMAD.SHL.U32 R16, R16, 0x8, RZ ;  /* 0x0000000810107824 */ /* 0x000fe400078e00ff */
.L_x_621:
[----:B------:R-:W-:Y:S02]  /*0780*/  IMAD.MOV.U32 R12, RZ, RZ, R7 ;  /* 0x000000ffff0c7224 */ /* 0x000fe400078e0007 */
[----:B------:R-:W-:-:S02]  /*0790*/  IMAD.MOV.U32 R13, RZ, RZ, R19 ;  /* 0x000000ffff0d7224 */ /* 0x000fc400078e0013 */
[----:B------:R-:W-:-:S04]  /*07a0*/  IMAD.MOV.U32 R9, RZ, RZ, R17 ;  /* 0x000000ffff097224 */ /* 0x000fc800078e0011 */
[----:B------:R-:W2:Y:S04]  /*07b0*/  LDG.E.64 R12, [R12.64] ;  /* 0x000000080c0c7981 */ /* 0x000ea8000c1e1b00 */
[----:B------:R0:W2:Y:S01]  /*07c0*/  LDG.E.64 R10, [R8.64] ;  /* 0x00000008080a7981 */ /* 0x0000a2000c1e1b00 */
[----:B------:R-:W-:-:S05]  /*07d0*/  IADD3 R7, P0, R7, R16, RZ ;  /* 0x0000001007077210 */ /* 0x000fca0007f1e0ff */
[----:B------:R-:W-:Y:S01]  /*07e0*/  IMAD.X R19, R19, 0x1, R18, P0 ;  /* 0x0000000113137824 */ /* 0x000fe200000e0612 */
[----:B------:R-:W-:-:S04]  /*07f0*/  ISETP.GE.U32.AND P0, PT, R7, R0, PT ;  /* 0x000000000700720c */ /* 0x000fc80003f06070 */
[----:B------:R-:W-:Y:S02]  /*0800*/  ISETP.GE.U32.AND.EX P0, PT, R19, R6, PT, P0 ;  /* 0x000000061300720c */ /* 0x000fe40003f06100 */
[----:B0-----:R-:W-:-:S04]  /*0810*/  IADD3 R8, P2, R8, R16, RZ ;  /* 0x0000001008087210 */ /* 0x001fc80007f5e0ff */
[----:B------:R-:W-:Y:S01]  /*0820*/  IADD3.X R17, R17, R18, RZ, P2, !PT ;  /* 0x0000001211117210 */ /* 0x000fe200017fe4ff */
[----:B--2---:R-:W0:-:S06]  /*0830*/  DADD R10, -R10, R12 ;  /* 0x000000000a0a7229 */ /* 0x004e0c000000010c */
[----:B0-----:R-:W-:-:S04]  /*0840*/  DADD R14, -RZ, |R10| ;  /* 0x00000000ff0e7229 */ /* 0x001fc8000000050a */
[----:B------:R-:W0:-:S06]  /*0850*/  DSETP.GEU.AND P1, PT, R2, |R10|, PT ;  /* 0x4000000a0200722a */ /* 0x000e0c0003f2e000 */
[----:B0-----:R-:W-:Y:S02]  /*0860*/  FSEL R2, R14, R2, !P1 ;  /* 0x000000020e027208 */ /* 0x001fe40004800000 */
[----:B------:R-:W-:Y:S01]  /*0870*/  FSEL R3, R15, R3, !P1 ;  /* 0x000000030f037208 */ /* 0x000fe20004800000 */
[----:B------:R-:W-:Y:S05]  /*0880*/  @!P0 BRA `(.L_x_621) ;  /* 0xfffffef000008947 */ /* 0x000fea000383ffff */
.L_x_620:
[----:B------:R-:W-:Y:S05]  /*0890*/  BSYNC B0 ;  /* 0x0000000000007941 */ /* 0x000fea0003800000 */
.L_x_619:
        /* <DEDUP_REMOVED lines=45> */
.L_x_626:
        /* <DEDUP_REMOVED lines=13> */
[----:B-1----:R-:W-:Y:S02]  /*0c40*/  FSEL R5, R5, R9, !P0 ;  /* 0x0000000905057208 */ /* 0x002fe40004000000 */
[----:B------:R-:W-:-:S03]  /*0c50*/  FSEL R4, R4, R8, !P0 ;  /* 0x0000000804047208 */ /* 0x000fc60004000000 */
[----:B0-----:R-:W-:Y:S04]  /*0c60*/  SHFL.DOWN PT, R3, R5, 0x2, 0x1f ;  /* 0x08401f0005037f89 */ /* 0x001fe800000e0000 */
[----:B------:R-:W0:Y:S02]  /*0c70*/  SHFL.DOWN PT, R2, R4, 0x2, 0x1f ;  /* 0x08401f0004027f89 */ /* 0x000e2400000e0000 */
[----:B0-----:R-:W0:-:S06]  /*0c80*/  DSETP.GEU.AND P0, PT, R4, R2, PT ;  /* 0x000000020400722a */ /* 0x001e0c0003f0e000 */
[----:B0-----:R-:W-:Y:S02]  /*0c90*/  FSEL R3, R3, R5, !P0 ;  /* 0x0000000503037208 */ /* 0x001fe40004000000 */
[----:B------:R-:W-:-:S03]  /*0ca0*/  FSEL R2, R2, R4, !P0 ;  /* 0x0000000402027208 */ /* 0x000fc60004000000 */
[----:B------:R0:W1:Y:S04]  /*0cb0*/  SHFL.DOWN PT, R5, R3, 0x1, 0x1f ;  /* 0x08201f0003057f89 */ /* 0x00006800000e0000 */
[----:B------:R0:W2:Y:S02]  /*0cc0*/  SHFL.DOWN PT, R4, R2, 0x1, 0x1f ;  /* 0x08201f0002047f89 */ /* 0x0000a400000e0000 */
.L_x_627:
[----:B-12---:R-:W1:-:S06]  /*0cd0*/  DSETP.GEU.AND P0, PT, R2, R4, PT ;  /* 0x000000040200722a */ /* 0x006e4c0003f0e000 */
[----:B01----:R-:W-:Y:S02]  /*0ce0*/  FSEL R2, R4, R2, !P0 ;  /* 0x0000000204027208 */ /* 0x003fe40004000000 */
[----:B------:R-:W-:Y:S02]  /*0cf0*/  FSEL R3, R5, R3, !P0 ;  /* 0x0000000305037208 */ /* 0x000fe40004000000 */
.L_x_623:
[----:B------:R-:W-:Y:S05]  /*0d00*/  BSYNC B0 ;  /* 0x0000000000007941 */ /* 0x000fea0003800000 */
.L_x_622:
[----:B------:R-:W2:Y:S02]  /*0d10*/  S2R R0, SR_TID.X ;  /* 0x0000000000007919 */ /* 0x000ea40000002100 */
[----:B--2---:R-:W-:-:S13]  /*0d20*/  ISETP.NE.AND P0, PT, R0, RZ, PT ;  /* 0x000000ff0000720c */ /* 0x004fda0003f05270 */
[----:B------:R-:W-:Y:S05]  /*0d30*/  @P0 EXIT ;  /* 0x000000000000094d */ /* 0x000fea0003800000 */
[----:B------:R-:W2:Y:S01]  /*0d40*/  S2UR UR5, SR_CTAID.X ;  /* 0x00000000000579c3 */ /* 0x000ea20000002500 */
[----:B------:R-:W-:Y:S02]  /*0d50*/  ULDC.64 UR6, c[0x0][0x160] ;  /* 0x0000580000067ab9 */ /* 0x000fe40000000a00 */
[----:B--2---:R-:W-:-:S04]  /*0d60*/  ULEA UR4, UP0, UR5, UR6, 0x3 ;  /* 0x0000000605047291 */ /* 0x004fc8000f80183f */
[----:B------:R-:W-:Y:S02]  /*0d70*/  ULEA.HI.X UR5, UR5, UR7, URZ, 0x3, UP0 ;  /* 0x0000000705057291 */ /* 0x000fe400080f1c3f */
[----:B------:R-:W-:-:S04]  /*0d80*/  IMAD.U32 R4, RZ, RZ, UR4 ;  /* 0x00000004ff047e24 */ /* 0x000fc8000f8e00ff */
[----:B0-----:R-:W-:-:S05]  /*0d90*/  IMAD.U32 R5, RZ, RZ, UR5 ;  /* 0x00000005ff057e24 */ /* 0x001fca000f8e00ff */
[----:B-1----:R-:W-:Y:S01]  /*0da0*/  STG.E.64 [R4.64], R2 ;  /* 0x0000000204007986 */ /* 0x002fe2000c101b08 */
[----:B------:R-:W-:Y:S05]  /*0db0*/  EXIT ;  /* 0x000000000000794d */ /* 0x000fea0003800000 */
.L_x_624:
[----:B-1----:R-:W-:Y:S01]  /*0dc0*/  IMAD.MOV.U32 R0, RZ, RZ, R3 ;  /* 0x000000ffff007224 */ /* 0x002fe200078e0003 */
[----:B------:R-:W-:Y:S01]  /*0dd0*/  MOV R9, 0x1f ;  /* 0x0000001f00097802 */ /* 0x000fe20000000f00 */
[----:B0-----:R-:W-:Y:S01]  /*0de0*/  IMAD.MOV.U32 R11, RZ, RZ, 0x10 ;  /* 0x00000010ff0b7424 */ /* 0x001fe200078e00ff */
[----:B------:R-:W-:Y:S01]  /*0df0*/  MOV R6, 0xe20 ;  /* 0x00000e2000067802 */ /* 0x000fe20000000f00 */
[----:B------:R-:W-:Y:S02]  /*0e00*/  IMAD.MOV.U32 R8, RZ, RZ, -0x1 ;  /* 0xffffffffff087424 */ /* 0x000fe400078e00ff */
[----:B------:R-:W-:Y:S05]  /*0e10*/  CALL.REL.NOINC `($__internal_58_$__cuda_sm70_shflsync_down_p) ;  /* 0x00000a2000007944 */ /* 0x000fea0003c00000 */
[----:B-1----:R-:W-:Y:S01]  /*0e20*/  IMAD.MOV.U32 R5, RZ, RZ, R9 ;  /* 0x000000ffff057224 */ /* 0x002fe200078e0009 */
[----:B0-----:R-:W-:Y:S05]  /*0e30*/  BRA `(.L_x_626) ;  /* 0xfffffd3000007947 */ /* 0x001fea000383ffff */
.L_x_625:
[----:B------:R-:W-:Y:S01]  /*0e40*/  IMAD.MOV.U32 R0, RZ, RZ, R2 ;  /* 0x000000ffff007224 */ /* 0x000fe200078e0002 */
[----:B------:R-:W-:Y:S01]  /*0e50*/  MOV R8, 0xffffffff ;  /* 0xffffffff00087802 */ /* 0x000fe20000000f00 */
[----:B------:R-:W-:Y:S01]  /*0e60*/  IMAD.MOV.U32 R11, RZ, RZ, 0x10 ;  /* 0x00000010ff0b7424 */ /* 0x000fe200078e00ff */
[----:B------:R-:W-:Y:S01]  /*0e70*/  MOV R6, 0xea0 ;  /* 0x00000ea000067802 */ /* 0x000fe20000000f00 */
[----:B------:R-:W-:-:S02]  /*0e80*/  IMAD.MOV.U32 R9, RZ, RZ, 0x1f ;  /* 0x0000001fff097424 */ /* 0x000fc400078e00ff */
[----:B01----:R-:W-:Y:S05]  /*0e90*/  CALL.REL.NOINC `($__internal_58_$__cuda_sm70_shflsync_down_p) ;  /* 0x000009a000007944 */ /* 0x003fea0003c00000 */
[----:B-1----:R-:W-:Y:S01]  /*0ea0*/  IMAD.MOV.U32 R4, RZ, RZ, R9 ;  /* 0x000000ffff047224 */ /* 0x002fe200078e0009 */
[----:B------:R-:W-:Y:S01]  /*0eb0*/  MOV R6, 0xf40 ;  /* 0x00000f4000067802 */ /* 0x000fe20000000f00 */
[----:B0-----:R-:W-:-:S02]  /*0ec0*/  IMAD.MOV.U32 R11, RZ, RZ, 0x8 ;  /* 0x00000008ff0b7424 */ /* 0x001fc400078e00ff */
[----:B------:R-:W-:Y:S02]  /*0ed0*/  IMAD.MOV.U32 R8, RZ, RZ, -0x1 ;  /* 0xffffffffff087424 */ /* 0x000fe400078e00ff */
[----:B------:R-:W0:-:S06]  /*0ee0*/  DSETP.GEU.AND P0, PT, R2, R4, PT ;  /* 0x000000040200722a */ /* 0x000e0c0003f0e000 */
[----:B0-----:R-:W-:Y:S02]  /*0ef0*/  FSEL R5, R5, R3, !P0 ;  /* 0x0000000305057208 */ /* 0x001fe40004000000 */
[----:B------:R-:W-:Y:S01]  /*0f00*/  FSEL R4, R9, R2, !P0 ;  /* 0x0000000209047208 */ /* 0x000fe20004000000 */
[----:B------:R-:W-:Y:S02]  /*0f10*/  IMAD.MOV.U32 R9, RZ, RZ, 0x1f ;  /* 0x0000001fff097424 */ /* 0x000fe400078e00ff */
[----:B------:R-:W-:Y:S02]  /*0f20*/  IMAD.MOV.U32 R0, RZ, RZ, R5 ;  /* 0x000000ffff007224 */ /* 0x000fe400078e0005 */
[----:B------:R-:W-:Y:S05]  /*0f30*/  CALL.REL.NOINC `($__internal_58_$__cuda_sm70_shflsync_down_p) ;  /* 0x0000090000007944 */ /* 0x000fea0003c00000 */
[----:B-1----:R-:W-:Y:S01]  /*0f40*/  MOV R3, R9 ;  /* 0x0000000900037202 */ /* 0x002fe20000000f00 */
[----:B0-----:R-:W-:Y:S01]  /*0f50*/  IMAD.MOV.U32 R0, RZ, RZ, R4 ;  /* 0x000000ffff007224 */ /* 0x001fe200078e0004 */
[----:B------:R-:W-:Y:S01]  /*0f60*/  MOV R6, 0xfb0 ;  /* 0x00000fb000067802 */ /* 0x000fe20000000f00 */
[----:B------:R-:W-:Y:S02]  /*0f70*/  IMAD.MOV.U32 R11, RZ, RZ, 0x8 ;  /* 0x00000008ff0b7424 */ /* 0x000fe400078e00ff */
[----:B------:R-:W-:-:S02]  /*0f80*/  IMAD.MOV.U32 R9, RZ, RZ, 0x1f ;  /* 0x0000001fff097424 */ /* 0x000fc400078e00ff */
[----:B------:R-:W-:Y:S02]  /*0f90*/  IMAD.MOV.U32 R8, RZ, RZ, -0x1 ;  /* 0xffffffffff087424 */ /* 0x000fe400078e00ff */
[----:B------:R-:W-:Y:S05]  /*0fa0*/  CALL.REL.NOINC `($__internal_58_$__cuda_sm70_shflsync_down_p) ;  /* 0x0000089000007944 */ /* 0x000fea0003c00000 */
[----:B-1----:R-:W-:Y:S01]  /*0fb0*/  MOV R2, R9 ;  /* 0x0000000900027202 */ /* 0x002fe20000000f00 */
[----:B0-----:R-:W-:Y:S01]  /*0fc0*/  IMAD.MOV.U32 R11, RZ, RZ, 0x4 ;  /* 0x00000004ff0b7424 */ /* 0x001fe200078e00ff */
[----:B------:R-:W-:Y:S01]  /*0fd0*/  MOV R6, 0x1050 ;  /* 0x0000105000067802 */ /* 0x000fe20000000f00 */
[----:B------:R-:W-:-:S03]  /*0fe0*/  IMAD.MOV.U32 R8, RZ, RZ, -0x1 ;  /* 0xffffffffff087424 */ /* 0x000fc600078e00ff */
        /* <DEDUP_REMOVED lines=48> */
[----:B0-----:R-:W-:Y:S05]  /*12f0*/  BRA `(.L_x_627) ;  /* 0xfffff9d000007947 */ /* 0x001fea000383ffff */
        .weak           $__internal_57_$__cuda_sm20_div_s64
        .type           $__internal_57_$__cuda_sm20_div_s64,@function
        .size           $__internal_57_$__cuda_sm20_div_s64,($__internal_58_$__cuda_sm70_shflsync_down_p - $__internal_57_$__cuda_sm20_div_s64)
$__internal_57_$__cuda_sm20_div_s64:
        /* <DEDUP_REMOVED lines=11> */
[C---:B------:R-:W-:Y:S01]  /*13b0*/  IMAD R11, R12.reuse, R5, R15 ;  /* 0x000000050c0b7224 */ /* 0x040fe200078e020f */
[----:B------:R-:W-:Y:S01]  /*13c0*/  IADD3 R17, P0, RZ, -R14, RZ ;  /* 0x8000000eff117210 */ /* 0x000fe20007f1e0ff */
[----:B------:R-:W-:Y:S02]  /*13d0*/  IMAD.MOV.U32 R15, RZ, RZ, R12 ;  /* 0x000000ffff0f7224 */ /* 0x000fe400078e000c */
[----:B------:R-:W-:Y:S02]  /*13e0*/  IMAD R11, R13, R4, R11 ;  /* 0x000000040d0b7224 */ /* 0x000fe400078e020b */
[----:B------:R-:W-:-:S04]  /*13f0*/  IMAD.HI.U32 R14, R12, R17, RZ ;  /* 0x000000110c0e7227 */ /* 0x000fc800078e00ff */
[----:B------:R-:W-:-:S04]  /*1400*/  IMAD.X R11, RZ, RZ, ~R11, P0 ;  /* 0x000000ffff0b7224 */ /* 0x000fc800000e0e0b */
[----:B------:R-:W-:-:S04]  /*1410*/  IMAD.WIDE.U32 R14, P0, R12, R11, R14 ;  /* 0x0000000b0c0e7225 */ /* 0x000fc8000780000e */
[C---:B------:R-:W-:Y:S02]  /*1420*/  IMAD R9, R13.reuse, R11, RZ ;  /* 0x0000000b0d097224 */ /* 0x040fe400078e02ff */
        /* <DEDUP_REMOVED lines=9> */
[----:B------:R-:W-:-:S03]  /*14c0*/  IMAD.HI.U32 R14, R15, R13, RZ ;  /* 0x0000000d0f0e7227 */ /* 0x000fc600078e00ff */
[----:B------:R-:W-:Y:S02]  /*14d0*/  IADD3.X R12, RZ, ~R9, RZ, P0, !PT ;  /* 0x80000009ff0c7210 */ /* 0x000fe400007fe4ff */
[----:B------:R-:W-:-:S03]  /*14e0*/  IADD3 R9, P4, RZ, -R10, RZ ;  /* 0x8000000aff097210 */ /* 0x000fc60007f9e0ff */
[----:B------:R-:W-:Y:S01]  /*14f0*/  IMAD.WIDE.U32 R14, P0, R15, R12, R14 ;  /* 0x0000000c0f0e7225 */ /* 0x000fe2000780000e */
[----:B------:R-:W-:-:S03]  /*1500*/  SEL R9, R9, R10, !P3 ;  /* 0x0000000a09097207 */ /* 0x000fc60005800000 */
[----:B------:R-:W-:Y:S02]  /*1510*/  IMAD.X R16, RZ, RZ, ~R7, P4 ;  /* 0x000000ffff107224 */ /* 0x000fe400020e0e07 */
[----:B------:R-:W-:-:S04]  /*1520*/  IMAD.HI.U32 R14, P1, R11, R13, R14 ;  /* 0x0000000d0b0e7227 */ /* 0x000fc8000782000e */
        /* <DEDUP_REMOVED lines=39> */
[----:B------:R-:W-:Y:S02]  /*17a0*/  ISETP.NE.U32.AND P0, PT, R8, RZ, PT ;  /* 0x000000ff0800720c */ /* 0x000fe40003f05070 */
[----:B------:R-:W-:Y:S02]  /*17b0*/  IADD3.X R8, RZ, ~R9, RZ, P2, !PT ;  /* 0x80000009ff087210 */ /* 0x000fe400017fe4ff */
[----:B------:R-:W-:-:S02]  /*17c0*/  ISETP.NE.AND.EX P0, PT, R6, RZ, PT, P0 ;  /* 0x000000ff0600720c */ /* 0x000fc40003f05300 */
[----:B------:R-:W-:Y:S01]  /*17d0*/  SEL R6, R5, R4, !P1 ;  /* 0x0000000405067207 */ /* 0x000fe20004800000 */
[----:B------:R-:W-:Y:S01]  /*17e0*/  IMAD.MOV.U32 R4, RZ, RZ, R0 ;  /* 0x000000ffff047224 */ /* 0x000fe200078e0000 */
[----:B------:R-:W-:Y:S01]  /*17f0*/  SEL R9, R8, R9, !P1 ;  /* 0x0000000908097207 */ /* 0x000fe20004800000 */
[----:B------:R-:W-:Y:S01]  /*1800*/  IMAD.MOV.U32 R5, RZ, RZ, 0x0 ;  /* 0x00000000ff057424 */ /* 0x000fe200078e00ff */
[----:B------:R-:W-:Y:S02]  /*1810*/  SEL R6, R6, 0xffffffff, P0 ;  /* 0xffffffff06067807 */ /* 0x000fe40000000000 */
[----:B------:R-:W-:Y:S01]  /*1820*/  SEL R9, R9, 0xffffffff, P0 ;  /* 0xffffffff09097807 */ /* 0x000fe20000000000 */
[----:B------:R-:W-:Y:S06]  /*1830*/  RET.REL.NODEC R4 `(_ZN2at6native55_GLOBAL__N__6c1c77d0_17_DistanceKernel_cu_7dd49032_311422cdist_kernel_cuda_implIdNS1_5distsIdE3infEEEvPT_PKS6_S9_S6_lllll) ;  /* 0xffffe7c004007950 */ /* 0x000fec0003c3ffff */
        .weak           $__internal_58_$__cuda_sm70_shflsync_down_p
        .type           $__internal_58_$__cuda_sm70_shflsync_down_p,@function
        .size           $__internal_58_$__cuda_sm70_shflsync_down_p,(.L_x_828 - $__internal_58_$__cuda_sm70_shflsync_down_p)
$__internal_58_$__cuda_sm70_shflsync_down_p:
[----:B------:R-:W-:Y:S01]  /*1840*/  IMAD.MOV.U32 R7, RZ, RZ, 0x0 ;  /* 0x00000000ff077424 */ /* 0x000fe200078e00ff */
[----:B------:R-:W-:Y:S04]  /*1850*/  WARPSYNC R8 ;  /* 0x0000000800007348 */ /* 0x000fe80003800000 */
[----:B------:R0:W1:Y:S01]  /*1860*/  SHFL.DOWN PT, R9, R0, R11, R9 ;  /* 0x0800000b00097389 */ /* 0x00006200000e0009 */
[----:B------:R-:W-:Y:S05]  /*1870*/  RET.REL.NODEC R6 `(_ZN2at6native55_GLOBAL__N__6c1c77d0_17_DistanceKernel_cu_7dd49032_311422cdist_kernel_cuda_implIdNS1_5distsIdE3infEEEvPT_PKS6_S9_S6_lllll) ;  /* 0xffffe78006007950 */ /* 0x000fea0003c3ffff */
.L_x_628:
        /* <DEDUP_REMOVED lines=16> */
.L_x_828:


//--------------------- .text._ZN2at6native55_GLOBAL__N__6c1c77d0_17_DistanceKernel_cu_7dd49032_311422cdist_kernel_cuda_implIdNS1_5distsIdE3twoEEEvPT_PKS6_S9_S6_lllll --------------------------
	.section	.text._ZN2at6native55_GLOBAL__N__6c1c77d0_17_DistanceKernel_cu_7dd49032_311422cdist_kernel_cuda_implIdNS1_5distsIdE3twoEEEvPT_PKS6_S9_S6_lllll,"ax",@progbits
	.sectioninfo	@"SHI_REGISTERS=26"
	.align	128
.text._ZN2at6native55_GLOBAL__N__6c1c77d0_17_DistanceKernel_cu_7dd49032_311422cdist_kernel_cuda_implIdNS1_5distsIdE3twoEEEvPT_PKS6_S9_S6_lllll:
        .type           _ZN2at6native55_GLOBAL__N__6c1c77d0_17_DistanceKernel_cu_7dd49032_311422cdist_kernel_cuda_implIdNS1_5distsIdE3twoEEEvPT_PKS6_S9_S6_lllll,@function
        .size           _ZN2at6native55_GLOBAL__N__6c1c77d0_17_DistanceKernel_cu_7dd49032_311422cdist_kernel_cuda_implIdNS1_5distsIdE3twoEEEvPT_PKS6_S9_S6_lllll,(.L_x_831 - _ZN2at6native55_GLOBAL__N__6c1c77d0_17_DistanceKernel_cu_7dd49032_311422cdist_kernel_cuda_implIdNS1_5distsIdE3twoEEEvPT_PKS6_S9_S6_lllll)
        .other          _ZN2at6native55_GLOBAL__N__6c1c77d0_17_DistanceKernel_cu_7dd49032_311422cdist_kernel_cuda_implIdNS1_5distsIdE3twoEEEvPT_PKS6_S9_S6_lllll,@"STO_CUDA_ENTRY STV_DEFAULT"
_ZN2at6native55_GLOBAL__N__6c1c77d0_17_DistanceKernel_cu_7dd49032_311422cdist_kernel_cuda_implIdNS1_5distsIdE3twoEEEvPT_PKS6_S9_S6_lllll:
        /* <DEDUP_REMOVED lines=9> */
[----:B------:R-:W-:Y:S05]  /*0090*/  CALL.REL.NOINC `($__internal_59_$__cuda_sm20_div_s64) ;  /* 0x0000115000007944 */ /* 0x000fea0003c00000 */
[----:B------:R-:W-:Y:S01]  /*00a0*/  IADD3 R5, P0, RZ, -R10, RZ ;  /* 0x8000000aff057210 */ /* 0x000fe20007f1e0ff */
[----:B------:R-:W-:Y:S02]  /*00b0*/  IMAD.MOV.U32 R3, RZ, RZ, RZ ;  /* 0x000000ffff037224 */ /* 0x000fe400078e00ff */
[----:B------:R-:W-:Y:S02]  /*00c0*/  IMAD.MOV.U32 R4, RZ, RZ, R10 ;  /* 0x000000ffff047224 */ /* 0x000fe400078e000a */
[----:B------:R-:W-:Y:S02]  /*00d0*/  IMAD.X R0, RZ, RZ, ~R11, P0 ;  /* 0x000000ffff007224 */ /* 0x000fe400000e0e0b */
[----:B------:R-:W-:-:S04]  /*00e0*/  IMAD.WIDE.U32 R8, R5, c[0x0][0x190], R2 ;  /* 0x0000640005087a25 */ /* 0x000fc800078e0002 */
[----:B------:R-:W-:-:S04]  /*00f0*/  IMAD R0, R0, c[0x0][0x190], RZ ;  /* 0x0000640000007a24 */ /* 0x000fc800078e02ff */
[----:B------:R-:W-:-:S05]  /*0100*/  IMAD R5, R5, c[0x0][0x194], R0 ;  /* 0x0000650005057a24 */ /* 0x000fca00078e0200 */
[----:B------:R-:W-:Y:S01]  /*0110*/  IADD3 R9, R9, R5, RZ ;  /* 0x0000000509097210 */ /* 0x000fe20007ffe0ff */
[----:B------:R-:W-:Y:S01]  /*0120*/  IMAD.MOV.U32 R5, RZ, RZ, R11 ;  /* 0x000000ffff057224 */ /* 0x000fe200078e000b */
[----:B------:R-:W-:Y:S05]  /*0130*/  BRA `(.L_x_630) ;  /* 0x0000016000007947 */ /* 0x000fea0003800000 */
.L_x_629:
        /* <DEDUP_REMOVED lines=21> */
[----:B------:R-:W-:Y:S02]  /*0290*/  MOV R5, RZ ;  /* 0x000000ff00057202 */ /* 0x000fe40000000f00 */
.L_x_630:
[----:B------:R-:W-:-:S04]  /*02a0*/  LOP3.LUT R0, R9, c[0x0][0x184], RZ, 0xfc, !PT ;  /* 0x0000610009007a12 */ /* 0x000fc800078efcff */
[----:B------:R-:W-:-:S13]  /*02b0*/  ISETP.NE.U32.AND P0, PT, R0, RZ, PT ;  /* 0x000000ff0000720c */ /* 0x000fda0003f05070 */
[----:B------:R-:W-:Y:S05]  /*02c0*/  @!P0 BRA `(.L_x_631) ;  /* 0x000000b000008947 */ /* 0x000fea0003800000 */
[----:B------:R-:W-:Y:S01]  /*02d0*/  IMAD.MOV.U32 R11, RZ, RZ, c[0x0][0x180] ;  /* 0x00006000ff0b7624 */ /* 0x000fe200078e00ff */
[----:B------:R-:W-:Y:S01]  /*02e0*/  MOV R0, 0x310 ;  /* 0x0000031000007802 */ /* 0x000fe20000000f00 */
[----:B------:R-:W-:Y:S02]  /*02f0*/  IMAD.MOV.U32 R10, RZ, RZ, c[0x0][0x184] ;  /* 0x00006100ff0a7624 */ /* 0x000fe400078e00ff */
[----:B------:R-:W-:Y:S05]  /*0300*/  CALL.REL.NOINC `($__internal_59_$__cuda_sm20_div_s64) ;  /* 0x00000ee000007944 */ /* 0x000fea0003c00000 */
[----:B------:R-:W-:-:S05]  /*0310*/  IADD3 R7, P0, RZ, -R10, RZ ;  /* 0x8000000aff077210 */ /* 0x000fca0007f1e0ff */
[----:B------:R-:W-:Y:S02]  /*0320*/  IMAD.X R0, RZ, RZ, ~R11, P0 ;  /* 0x000000ffff007224 */ /* 0x000fe400000e0e0b */
[----:B------:R-:W-:-:S04]  /*0330*/  IMAD.WIDE.U32 R8, R7, c[0x0][0x180], R8 ;  /* 0x0000600007087a25 */ /* 0x000fc800078e0008 */
[----:B------:R-:W-:-:S04]  /*0340*/  IMAD R0, R0, c[0x0][0x180], RZ ;  /* 0x0000600000007a24 */ /* 0x000fc800078e02ff */
[----:B------:R-:W-:-:S05]  /*0350*/  IMAD R7, R7, c[0x0][0x184], R0 ;  /* 0x0000610007077a24 */ /* 0x000fca00078e0200 */
[----:B------:R-:W-:Y:S01]  /*0360*/  IADD3 R0, R9, R7, RZ ;  /* 0x0000000709007210 */ /* 0x000fe20007ffe0ff */
[----:B------:R-:W-:Y:S05]  /*0370*/  BRA `(.L_x_632) ;  /* 0x0000016000007947 */ /* 0x000fea0003800000 */
.L_x_631:
        /* <DEDUP_REMOVED lines=22> */
.L_x_632:
        /* <DEDUP_REMOVED lines=8> */
[----:B------:R-:W-:-:S04]  /*0560*/  IMAD R7, R11, c[0x0][0x188], RZ ;  /* 0x000062000b077a24 */ /* 0x000fc800078e02ff */
[C---:B------:R-:W-:Y:S01]  /*0570*/  IMAD R9, R10.reuse, c[0x0][0x18c], R7 ;  /* 0x000063000a097a24 */ /* 0x040fe200078e0207 */
[----:B------:R-:W-:Y:S01]  /*0580*/  HFMA2.MMA R7, -RZ, RZ, 0, 0 ;  /* 0x00000000ff077435 */ /* 0x000fe200000001ff */
[----:B------:R-:W-:-:S04]  /*0590*/  IMAD.WIDE.U32 R10, R10, c[0x0][0x188], R12 ;  /* 0x000062000a0a7a25 */ /* 0x000fc800078e000c */
[----:B------:R-:W-:Y:S01]  /*05a0*/  IMAD R13, R4, c[0x0][0x1a4], R5 ;  /* 0x00006900040d7a24 */ /* 0x000fe200078e0205 */
[----:B------:R-:W-:Y:S01]  /*05b0*/  IADD3 R14, P0, R10, c[0x0][0x188], RZ ;  /* 0x000062000a0e7a10 */ /* 0x000fe20007f1e0ff */
[----:B------:R-:W-:Y:S01]  /*05c0*/  IMAD.IADD R12, R11, 0x1, R9 ;  /* 0x000000010b0c7824 */ /* 0x000fe200078e0209 */
[----:B0-----:R-:W-:Y:S01]  /*05d0*/  IADD3 R17, P1, R6, R10, RZ ;  /* 0x0000000a06117210 */ /* 0x001fe20007f3e0ff */
[----:B------:R-:W-:Y:S02]  /*05e0*/  IMAD R11, R0, c[0x0][0x188], RZ ;  /* 0x00006200000b7a24 */ /* 0x000fe400078e02ff */
[----:B------:R-:W-:Y:S01]  /*05f0*/  IMAD.WIDE.U32 R4, R4, c[0x0][0x1a0], R6 ;  /* 0x0000680004047a25 */ /* 0x000fe200078e0006 */
[----:B------:R-:W-:-:S03]  /*0600*/  LEA R9, P2, R17, c[0x0][0x168], 0x3 ;  /* 0x00005a0011097a11 */ /* 0x000fc600078418ff */
[----:B------:R-:W-:Y:S01]  /*0610*/  IMAD.IADD R5, R5, 0x1, R13 ;  /* 0x0000000105057824 */ /* 0x000fe200078e020d */
[----:B------:R-:W-:Y:S01]  /*0620*/  IADD3.X R13, R12, c[0x0][0x18c], RZ, P0, !PT ;  /* 0x000063000c0d7a10 */ /* 0x000fe200007fe4ff */
[----:B------:R-:W-:Y:S01]  /*0630*/  IMAD.X R12, RZ, RZ, R12, P1 ;  /* 0x000000ffff0c7224 */ /* 0x000fe200008e060c */
[C---:B------:R-:W-:Y:S01]  /*0640*/  ISETP.GE.U32.AND P0, PT, R17.reuse, R14, PT ;  /* 0x0000000e1100720c */ /* 0x040fe20003f06070 */
[----:B------:R-:W-:Y:S01]  /*0650*/  IMAD R15, R8, c[0x0][0x18c], R11 ;  /* 0x00006300080f7a24 */ /* 0x000fe200078e020b */
[----:B------:R-:W-:Y:S01]  /*0660*/  LEA R0, P1, R14, c[0x0][0x168], 0x3 ;  /* 0x00005a000e007a11 */ /* 0x000fe200078218ff */
[----:B------:R-:W-:Y:S01]  /*0670*/  IMAD.WIDE.U32 R10, R8, c[0x0][0x188], R4 ;  /* 0x00006200080a7a25 */ /* 0x000fe200078e0004 */
[----:B------:R-:W-:Y:S01]  /*0680*/  ISETP.GE.AND.EX P0, PT, R12, R13, PT, P0 ;  /* 0x0000000d0c00720c */ /* 0x000fe20003f06300 */
[----:B------:R-:W-:Y:S01]  /*0690*/  CS2R R4, SRZ ;  /* 0x0000000000047805 */ /* 0x000fe2000001ff00 */
[----:B------:R-:W-:Y:S02]  /*06a0*/  LEA.HI.X R8, R14, c[0x0][0x16c], R13, 0x3, P1 ;  /* 0x00005b000e087a11 */ /* 0x000fe400008f1c0d */
[----:B------:R-:W-:-:S09]  /*06b0*/  LEA.HI.X R17, R17, c[0x0][0x16c], R12, 0x3, P2 ;  /* 0x00005b0011117a11 */ /* 0x000fd200010f1c0c */
[----:B------:R-:W-:Y:S05]  /*06c0*/  @P0 BRA `(.L_x_634) ;  /* 0x0000015000000947 */ /* 0x000fea0003800000 */
[----:B------:R-:W-:Y:S01]  /*06d0*/  IMAD.MOV.U32 R16, RZ, RZ, c[0x0][0x0] ;  /* 0x00000000ff107624 */ /* 0x000fe200078e00ff */
[----:B------:R-:W-:Y:S01]  /*06e0*/  IADD3 R15, R11, R15, RZ ;  /* 0x0000000f0b0f7210 */ /* 0x000fe20007ffe0ff */
[----:B------:R-:W-:Y:S01]  /*06f0*/  CS2R R4, SRZ ;  /* 0x0000000000047805 */ /* 0x000fe2000001ff00 */
[C---:B------:R-:W-:Y:S02]  /*0700*/  LEA R12, P0, R10.reuse, c[0x0][0x170], 0x3 ;  /* 0x00005c000a0c7a11 */ /* 0x040fe400078018ff */
[----:B------:R-:W-:Y:S02]  /*0710*/  SHF.R.S32.HI R11, RZ, 0x1f, R16 ;  /* 0x0000001fff0b7819 */ /* 0x000fe40000011410 */
[----:B------:R-:W-:Y:S02]  /*0720*/  LEA.HI.X R13, R10, c[0x0][0x174], R15, 0x3, P0 ;  /* 0x00005d000a0d7a11 */ /* 0x000fe400000f1c0f */
[C---:B------:R-:W-:Y:S01]  /*0730*/  SHF.L.U64.HI R18, R16.reuse, 0x3, R11 ;  /* 0x0000000310127819 */ /* 0x040fe2000001020b */
[----:B------:R-:W-:-:S02]  /*0740*/  IMAD.SHL.U32 R16, R16, 0x8, RZ ;  /* 0x0000000810107824 */ /* 0x000fc400078e00ff */
.L_x_635:
[----:B------:R-:W-:Y:S01]  /*0750*/  IMAD.MOV.U32 R14, RZ, RZ, R9 ;  /* 0x000000ffff0e7224 */ /* 0x000fe200078e0009 */
[----:B------:R-:W-:Y:S01]  /*0760*/  MOV R15, R17 ;  /* 0x00000011000f7202 */ /* 0x000fe20000000f00 */
[----:B0-----:R0:W2:Y:S05]  /*0770*/  LDG.E.64 R10, [R12.64] ;  /* 0x000000060c0a7981 */ /* 0x0010aa000c1e1b00 */
[----:B------:R-:W2:Y:S01]  /*0780*/  LDG.E.64 R14, [R14.64] ;  /* 0x000000060e0e7981 */ /* 0x000ea2000c1e1b00 */
[----:B------:R-:W-:-:S02]  /*0790*/  IADD3 R9, P0, R9, R16, RZ ;  /* 0x0000001009097210 */ /* 0x000fc40007f1e0ff */
[----:B0-----:R-:W-:-:S03]  /*07a0*/  IADD3 R12, P1, R12, R16, RZ ;  /* 0x000000100c0c7210 */ /* 0x001fc60007f3e0ff */
[--C-:B------:R-:W-:Y:S01]  /*07b0*/  IMAD.X R17, R17, 0x1, R18.reuse, P0 ;  /* 0x0000000111117824 */ /* 0x100fe200000e0612 */
[----:B------:R-:W-:Y:S01]  /*07c0*/  ISETP.GE.U32.AND P0, PT, R9, R0, PT ;  /* 0x000000000900720c */ /* 0x000fe20003f06070 */
[----:B------:R-:W-:-:S03]  /*07d0*/  IMAD.X R13, R13, 0x1, R18, P1 ;  /* 0x000000010d0d7824 */ /* 0x000fc600008e0612 */
[----:B------:R-:W-:Y:S01]  /*07e0*/  ISETP.GE.U32.AND.EX P0, PT, R17, R8, PT, P0 ;  /* 0x000000081100720c */ /* 0x000fe20003f06100 */
[----:B--2---:R-:W0:-:S06]  /*07f0*/  DADD R10, -R10, R14 ;  /* 0x000000000a0a7229 */ /* 0x004e0c000000010e */
[----:B01----:R0:W1:-:S06]  /*0800*/  DFMA R4, |R10|, |R10|, R4 ;  /* 0x4000000a0a04722b */ /* 0x00304c0000000204 */
[----:B------:R-:W-:Y:S05]  /*0810*/  @!P0 BRA `(.L_x_635) ;  /* 0xffffff3000008947 */ /* 0x000fea000383ffff */
.L_x_634:
[----:B------:R-:W-:Y:S05]  /*0820*/  BSYNC B0 ;  /* 0x0000000000007941 */ /* 0x000fea0003800000 */
.L_x_633:
        /* <DEDUP_REMOVED lines=20> */
[----:B0-----:R-:W-:-:S05]  /*0970*/  IADD3 R10, R6, 0x1f, RZ ;  /* 0x0000001f060a7810 */ /* 0x001fca0007ffe0ff */
[----:B-1----:R-:W-:Y:S04]  /*0980*/  SHFL.DOWN PT, R15, R13, 0x2, 0x1f ;  /* 0x08401f000d0f7f89 */ /* 0x002fe800000e0000 */
[----:B------:R-:W0:Y:S02]  /*0990*/  SHFL.DOWN PT, R14, R12, 0x2, 0x1f ;  /* 0x08401f000c0e7f89 */ /* 0x000e2400000e0000 */
        /* <DEDUP_REMOVED lines=11> */
[----:B-1----:R1:W2:Y:S02]  /*0a50*/  SHFL.DOWN PT, R11, R5, 0x10, 0x1f ;  /* 0x0a001f00050b7f89 */ /* 0x0022a400000e0000 */
.L_x_642:
[----:B------:R-:W-:Y:S05]  /*0a60*/  BRA.DIV ~URZ, `(.L_x_639) ;  /* 0x000003427f007947 */ /* 0x000fea000b800000 */
[----:B0-----:R-:W0:Y:S01]  /*0a70*/  SHFL.DOWN PT, R8, R4, 0x10, 0x1f ;  /* 0x0a001f0004087f89 */ /* 0x001e2200000e0000 */
[----:B--2---:R-:W-:-:S06]  /*0a80*/  MOV R9, R11 ;  /* 0x0000000b00097202 */ /* 0x004fcc0000000f00 */
[----:B0-----:R-:W0:-:S07]  /*0a90*/  DADD R8, R4, R8 ;  /* 0x0000000004087229 */ /* 0x001e0e0000000008 */
[----:B0-----:R-:W-:Y:S04]  /*0aa0*/  SHFL.DOWN PT, R11, R9, 0x8, 0x1f ;  /* 0x09001f00090b7f89 */ /* 0x001fe800000e0000 */
[----:B------:R-:W0:Y:S02]  /*0ab0*/  SHFL.DOWN PT, R10, R8, 0x8, 0x1f ;  /* 0x09001f00080a7f89 */ /* 0x000e2400000e0000 */
[----:B0-----:R-:W0:-:S07]  /*0ac0*/  DADD R10, R8, R10 ;  /* 0x00000000080a7229 */ /* 0x001e0e000000000a */
[----:B0-----:R-:W-:Y:S04]  /*0ad0*/  SHFL.DOWN PT, R13, R11, 0x4, 0x1f ;  /* 0x08801f000b0d7f89 */ /* 0x001fe800000e0000 */
[----:B------:R-:W0:Y:S02]  /*0ae0*/  SHFL.DOWN PT, R12, R10, 0x4, 0x1f ;  /* 0x08801f000a0c7f89 */ /* 0x000e2400000e0000 */
[----:B0-----:R-:W0:-:S07]  /*0af0*/  DADD R12, R10, R12 ;  /* 0x000000000a0c7229 */ /* 0x001e0e000000000c */
[----:B0-----:R-:W-:Y:S04]  /*0b00*/  SHFL.DOWN PT, R15, R13, 0x2, 0x1f ;  /* 0x08401f000d0f7f89 */ /* 0x001fe800000e0000 */
[----:B------:R-:W0:Y:S02]  /*0b10*/  SHFL.DOWN PT, R14, R12, 0x2, 0x1f ;  /* 0x08401f000c0e7f89 */ /* 0x000e2400000e0000 */
[----:B01----:R-:W0:-:S07]  /*0b20*/  DADD R4, R12, R14 ;  /* 0x000000000c047229 */ /* 0x003e0e000000000e */
[----:B0-----:R0:W1:Y:S04]  /*0b30*/  SHFL.DOWN PT, R14, R5, 0x1, 0x1f ;  /* 0x08201f00050e7f89 */ /* 0x00106800000e0000 */
[----:B------:R0:W2:Y:S02]  /*0b40*/  SHFL.DOWN PT, R15, R4, 0x1, 0x1f ;  /* 0x08201f00040f7f89 */ /* 0x0000a400000e0000 */
.L_x_643:
[----:B--2---:R-:W-:Y:S02]  /*0b50*/  IMAD.MOV.U32 R8, RZ, RZ, R15 ;  /* 0x000000ffff087224 */ /* 0x004fe400078e000f */
[----:B-1----:R-:W-:-:S06]  /*0b60*/  IMAD.MOV.U32 R9, RZ, RZ, R14 ;  /* 0x000000ffff097224 */ /* 0x002fcc00078e000e */
[----:B0-----:R0:W1:-:S06]  /*0b70*/  DADD R4, R8, R4 ;  /* 0x0000000008047229 */ /* 0x00104c0000000004 */
.L_x_637:
[----:B------:R-:W-:Y:S05]  /*0b80*/  BSYNC B0 ;  /* 0x0000000000007941 */ /* 0x000fea0003800000 */
.L_x_636:
[----:B------:R-:W-:-:S13]  /*0b90*/  ISETP.NE.AND P0, PT, R6, RZ, PT ;  /* 0x000000ff0600720c */ /* 0x000fda0003f05270 */
[----:B------:R-:W-:Y:S05]  /*0ba0*/  @P0 EXIT ;  /* 0x000000000000094d */ /* 0x000fea0003800000 */
[----:B-1----:R-:W1:Y:S01]  /*0bb0*/  MUFU.RSQ64H R7, R5 ;  /* 0x0000000500077308 */ /* 0x002e620000001c00 */
[----:B------:R-:W-:Y:S01]  /*0bc0*/  IADD3 R6, R5, -0x3500000, RZ ;  /* 0xfcb0000005067810 */ /* 0x000fe20007ffe0ff */
[----:B------:R-:W-:Y:S01]  /*0bd0*/  IMAD.MOV.U32 R10, RZ, RZ, 0x0 ;  /* 0x00000000ff0a7424 */ /* 0x000fe200078e00ff */
[----:B------:R-:W-:Y:S01]  /*0be0*/  MOV R11, 0x3fd80000 ;  /* 0x3fd80000000b7802 */ /* 0x000fe20000000f00 */
[----:B------:R-:W-:Y:S01]  /*0bf0*/  BSSY B0, `(.L_x_640) ;  /* 0x000000f000007945 */ /* 0x000fe20003800000 */
[----:B------:R-:W-:Y:S02]  /*0c00*/  ISETP.GE.U32.AND P0, PT, R6, 0x7ca00000, PT ;  /* 0x7ca000000600780c */ /* 0x000fe40003f06070 */
[----:B01----:R-:W0:-:S06]  /*0c10*/  DMUL R8, R6, R6 ;  /* 0x0000000606087228 */ /* 0x003e0c0000000000 */
        /* <DEDUP_REMOVED lines=11> */
[----:B01----:R-:W-:Y:S05]  /*0cd0*/  CALL.REL.NOINC `($__internal_60_$__cuda_sm20_dsqrt_rn_f64_mediumpath_v1) ;  /* 0x00000a5000007944 */ /* 0x003fea0003c00000 */
.L_x_641:
[----:B------:R-:W-:Y:S05]  /*0ce0*/  BSYNC B0 ;  /* 0x0000000000007941 */ /* 0x000fea0003800000 */
.L_x_640:
[----:B------:R-:W-:-:S04]  /*0cf0*/  LEA R4, P0, R2, c[0x0][0x160], 0x3 ;  /* 0x0000580002047a11 */ /* 0x000fc800078018ff */
[----:B------:R-:W-:-:S05]  /*0d00*/  LEA.HI.X R5, R2, c[0x0][0x164], RZ, 0x3, P0 ;  /* 0x0000590002057a11 */ /* 0x000fca00000f1cff */
[----:B-1----:R-:W-:Y:S01]  /*0d10*/  STG.E.64 [R4.64], R8 ;  /* 0x0000000804007986 */ /* 0x002fe2000c101b06 */
[----:B------:R-:W-:Y:S05]  /*0d20*/  EXIT ;  /* 0x000000000000794d */ /* 0x000fea0003800000 */
.L_x_638:
[----:B01----:R-:W-:Y:S01]  /*0d30*/  IMAD.MOV.U32 R0, RZ, RZ, R5 ;  /* 0x000000ffff007224 */ /* 0x003fe200078e0005 */
[----:B------:R-:W-:Y:S01]  /*0d40*/  MOV R12, 0x1f ;  /* 0x0000001f000c7802 */ /* 0x000fe20000000f00 */
[----:B------:R-:W-:Y:S01]  /*0d50*/  IMAD.MOV.U32 R15, RZ, RZ, 0x10 ;  /* 0x00000010ff0f7424 */ /* 0x000fe200078e00ff */
[----:B------:R-:W-:Y:S01]  /*0d60*/  MOV R8, 0xd90 ;  /* 0x00000d9000087802 */ /* 0x000fe20000000f00 */
[----:B------:R-:W-:Y:S02]  /*0d70*/  IMAD.MOV.U32 R13, RZ, RZ, -0x1 ;  /* 0xffffffffff0d7424 */ /* 0x000fe400078e00ff */
[----:B------:R-:W-:Y:S05]  /*0d80*/  CALL.REL.NOINC `($__internal_61_$__cuda_sm70_shflsync_down_p) ;  /* 0x00000c9000007944 */ /* 0x000fea0003c00000 */
[----:B-1----:R-:W-:Y:S01]  /*0d90*/  IMAD.MOV.U32 R11, RZ, RZ, R15 ;  /* 0x000000ffff0b7224 */ /* 0x002fe200078e000f */
[----:B0-----:R-:W-:Y:S05]  /*0da0*/  BRA `(.L_x_642) ;  /* 0xfffffcb000007947 */ /* 0x001fea000383ffff */
.L_x_639:
[----:B------:R-:W-:Y:S01]  /*0db0*/  HFMA2.MMA R15, -RZ, RZ, 0, 9.5367431640625e-07 ;  /* 0x00000010ff0f7435 */ /* 0x000fe200000001ff */
[----:B0-----:R-:W-:Y:S01]  /*0dc0*/  IMAD.MOV.U32 R0, RZ, RZ, R4 ;  /* 0x000000ffff007224 */ /* 0x001fe200078e0004 */
[----:B------:R-:W-:Y:S01]  /*0dd0*/  MOV R8, 0xe10 ;  /* 0x00000e1000087802 */ /* 0x000fe20000000f00 */
[----:B------:R-:W-:Y:S02]  /*0de0*/  IMAD.MOV.U32 R12, RZ, RZ, 0x1f ;  /* 0x0000001fff0c7424 */ /* 0x000fe400078e00ff */
[----:B------:R-:W-:-:S02]  /*0df0*/  IMAD.MOV.U32 R13, RZ, RZ, -0x1 ;  /* 0xffffffffff0d7424 */ /* 0x000fc400078e00ff */
[----:B-12---:R-:W-:Y:S05]  /*0e00*/  CALL.REL.NOINC `($__internal_61_$__cuda_sm70_shflsync_down_p) ;  /* 0x00000c1000007944 */ /* 0x006fea0003c00000 */
[----:B-1----:R-:W-:Y:S01]  /*0e10*/  IMAD.MOV.U32 R8, RZ, RZ, R15 ;  /* 0x000000ffff087224 */ /* 0x002fe200078e000f */
[----:B------:R-:W-:Y:S01]  /*0e20*/  MOV R9, R11 ;  /* 0x0000000b00097202 */ /* 0x000fe20000000f00 */
[----:B------:R-:W-:-:S02]  /*0e30*/  IMAD.MOV.U32 R15, RZ, RZ, 0x8 ;  /* 0x00000008ff0f7424 */ /* 0x000fc400078e00ff */
[----:B0-----:R-:W-:Y:S02]  /*0e40*/  IMAD.MOV.U32 R12, RZ, RZ, 0x1f ;  /* 0x0000001fff0c7424 */ /* 0x001fe400078e00ff */
[----:B------:R-:W-:Y:S01]  /*0e50*/  IMAD.MOV.U32 R13, RZ, RZ, -0x1 ;  /* 0xffffffffff0d7424 */ /* 0x000fe200078e00ff */
[----:B------:R0:W1:Y:S02]  /*0e60*/  DADD R10, R4, R8 ;  /* 0x00000000040a7229 */ /* 0x0000640000000008 */
[----:B0-----:R-:W-:-:S08]  /*0e70*/  MOV R8, 0xea0 ;  /* 0x00000ea000087802 */ /* 0x001fd00000000f00 */
[----:B-1----:R-:W-:Y:S02]  /*0e80*/  MOV R0, R11 ;  /* 0x0000000b00007202 */ /* 0x002fe40000000f00 */
[----:B------:R-:W-:Y:S05]  /*0e90*/  CALL.REL.NOINC `($__internal_61_$__cuda_sm70_shflsync_down_p) ;  /* 0x00000b8000007944 */ /* 0x000fea0003c00000 */
[----:B0-----:R-:W-:Y:S01]  /*0ea0*/  HFMA2.MMA R12, -RZ, RZ, 0, 1.847743988037109375e-06 ;  /* 0x0000001fff0c7435 */ /* 0x001fe200000001ff */
[----:B-1----:R-:W-:Y:S01]  /*0eb0*/  IMAD.MOV.U32 R5, RZ, RZ, R15 ;  /* 0x000000ffff057224 */ /* 0x002fe200078e000f */
[----:B------:R-:W-:Y:S01]  /*0ec0*/  MOV R8, 0xf10 ;  /* 0x00000f1000087802 */ /* 0x000fe20000000f00 */
[----:B------:R-:W-:Y:S02]  /*0ed0*/  IMAD.MOV.U32 R0, RZ, RZ, R10 ;  /* 0x000000ffff007224 */ /* 0x000fe400078e000a */
[----:B------:R-:W-:Y:S02]  /*0ee0*/  IMAD.MOV.U32 R15, RZ, RZ, 0x8 ;  /* 0x00000008ff0f7424 */ /* 0x000fe400078e00ff */
[----:B------:R-:W-:Y:S02]  /*0ef0*/  IMAD.MOV.U32 R13, RZ, RZ, -0x1 ;  /* 0xffffffffff0d7424 */ /* 0x000fe400078e00ff */
[----:B------:R-:W-:Y:S05]  /*0f00*/  CALL.REL.NOINC `($__internal_61_$__cuda_sm70_shflsync_down_p) ;  /* 0x00000b1000007944 */ /* 0x000fea0003c00000 */
[----:B-1----:R-:W-:Y:S01]  /*0f10*/  IMAD.MOV.U32 R4, RZ, RZ, R15 ;  /* 0x000000ffff047224 */ /* 0x002fe200078e000f */
[----:B0-----:R-:W-:Y:S01]  /*0f20*/  MOV R12, 0x1f ;  /* 0x0000001f000c7802 */ /* 0x001fe20000000f00 */
[----:B------:R-:W-:Y:S01]  /*0f30*/  IMAD.MOV.U32 R15, RZ, RZ, 0x4 ;  /* 0x00000004ff0f7424 */ /* 0x000fe200078e00ff */
[----:B------:R-:W-:Y:S01]  /*0f40*/  MOV R8, 0xf90 ;  /* 0x00000f9000087802 */ /* 0x000fe20000000f00 */
[----:B------:R-:W-:-:S02]  /*0f50*/  IMAD.MOV.U32 R13, RZ, RZ, -0x1 ;  /* 0xffffffffff0d7424 */ /* 0x000fc400078e00ff */
[----:B------:R-:W0:-:S10]  /*0f60*/  DADD R10, R10, R4 ;  /* 0x000000000a0a7229 */ /* 0x000e140000000004 */
[----:B0-----:R-:W-:Y:S02]  /*0f70*/  IMAD.MOV.U32 R0, RZ, RZ, R11 ;  /* 0x000000ffff007224 */ /* 0x001fe400078e000b */
[----:B------:R-:W-:Y:S05]  /*0f80*/  CALL.REL.NOINC `($__internal_61_$__cuda_sm70_shflsync_down_p) ;  /* 0x00000a9000007944 */ /* 0x000fea0003c00000 */
[----:B-1----:R-:W-:Y:S01]  /*0f90*/  IMAD.MOV.U32 R5, RZ, RZ, R15 ;  /* 0x000000ffff057224 */ /* 0x002fe200078e000f */
[----:B0-----:R-:W-:Y:S01]  /*0fa0*/  MOV R0, R10 ;  /* 0x0000000a00007202 */ /* 0x001fe20000000f00 */
[----:B------:R-:W-:Y:S01]  /*0fb0*/  IMAD.MOV.U32 R15, RZ, RZ, 0x4 ;  /* 0x00000004ff0f7424 */ /* 0x000fe200078e00ff */
[----:B------:R-:W-:Y:S01]  /*0fc0*/  MOV R8, 0x1000 ;  /* 0x0000100000087802 */ /* 0x000fe20000000f00 */
[----:B------:R-:W-:Y:S02]  /*0fd0*/  IMAD.MOV.U32 R12, RZ, RZ, 0x1f ;  /* 0x0000001fff0c7424 */ /* 0x000fe400078e00ff */
[----:B------:R-:W-:Y:S02]  /*0fe0*/  IMAD.MOV.U32 R13, RZ, RZ, -0x1 ;  /* 0xffffffffff0d7424 */ /* 0x000fe400078e00ff */
[----:B------:R-:W-:Y:S05]  /*0ff0*/  CALL.REL.NOINC `($__internal_61_$__cuda_sm70_shflsync_down_p) ;  /* 0x00000a2000007944 */ /* 0x000fea0003c00000 */
[----:B-1----:R-:W-:Y:S01]  /*1000*/  MOV R4, R15 ;  /* 0x0000000f00047202 */ /* 0x002fe20000000f00 */
[----:B------:R-:W-:Y:S01]  /*1010*/  IMAD.MOV.U32 R15, RZ, RZ, 0x2 ;  /* 0x00000002ff0f7424 */ /* 0x000fe200078e00ff */
[----:B------:R-:W-:Y:S01]  /*1020*/  MOV R8, 0x1080 ;  /* 0x0000108000087802 */ /* 0x000fe20000000f00 */
[----:B0-----:R-:W-:Y:S02]  /*1030*/  IMAD.MOV.U32 R12, RZ, RZ, 0x1f ;  /* 0x0000001fff0c7424 */ /* 0x001fe400078e00ff */
[----:B------:R-:W-:Y:S01]  /*1040*/  IMAD.MOV.U32 R13, RZ, RZ, -0x1 ;  /* 0xffffffffff0d7424 */ /* 0x000fe200078e00ff */
[----:B------:R-:W0:-:S10]  /*1050*/  DADD R10, R10, R4 ;  /* 0x000000000a0a7229 */ /* 0x000e140000000004 */
[----:B0-----:R-:W-:Y:S02]  /*1060*/  MOV R0, R11 ;  /* 0x0000000b00007202 */ /* 0x001fe40000000f00 */
        /* <DEDUP_REMOVED lines=16> */
[----:B0-----:R-:W-:Y:S01]  /*1170*/  HFMA2.MMA R12, -RZ, RZ, 0, 1.847743988037109375e-06 ;  /* 0x0000001fff0c7435 */ /* 0x001fe200000001ff */
[----:B-1----:R-:W-:Y:S01]  /*1180*/  IMAD.MOV.U32 R14, RZ, RZ, R15 ;  /* 0x000000ffff0e7224 */ /* 0x002fe200078e000f */
[----:B------:R-:W-:Y:S01]  /*1190*/  MOV R0, R4 ;  /* 0x0000000400007202 */ /* 0x000fe20000000f00 */
[----:B------:R-:W-:Y:S01]  /*11a0*/  IMAD.MOV.U32 R15, RZ, RZ, 0x1 ;  /* 0x00000001ff0f7424 */ /* 0x000fe200078e00ff */
[----:B------:R-:W-:Y:S01]  /*11b0*/  MOV R8, 0x11e0 ;  /* 0x000011e000087802 */ /* 0x000fe20000000f00 */
[----:B------:R-:W-:Y:S02]  /*11c0*/  IMAD.MOV.U32 R13, RZ, RZ, -0x1 ;  /* 0xffffffffff0d7424 */ /* 0x000fe400078e00ff */
[----:B------:R-:W-:Y:S05]  /*11d0*/  CALL.REL.NOINC `($__internal_61_$__cuda_sm70_shflsync_down_p) ;  /* 0x0000084000007944 */ /* 0x000fea0003c00000 */
[----:B01----:R-:W-:Y:S05]  /*11e0*/  BRA `(.L_x_643) ;  /* 0xfffff96000007947 */ /* 0x003fea000383ffff */
        .weak           $__internal_59_$__cuda_sm20_div_s64
        .type           $__internal_59_$__cuda_sm20_div_s64,@function
        .size           $__internal_59_$__cuda_sm20_div_s64,($__internal_60_$__cuda_sm20_dsqrt_rn_f64_mediumpath_v1 - $__internal_59_$__cuda_sm20_div_s64)
$__internal_59_$__cuda_sm20_div_s64:
        /* <DEDUP_REMOVED lines=14> */
[----:B------:R-:W-:-:S03]  /*12d0*/  IMAD.HI.U32 R14, R12, R17, RZ ;  /* 0x000000110c0e7227 */ /* 0x000fc600078e00ff */
[----:B------:R-:W-:Y:S01]  /*12e0*/  IADD3.X R19, RZ, ~R15, RZ, P0, !PT ;  /* 0x8000000fff137210 */ /* 0x000fe200007fe4ff */
[----:B------:R-:W-:-:S04]  /*12f0*/  IMAD.MOV.U32 R15, RZ, RZ, R12 ;  /* 0x000000ffff0f7224 */ /* 0x000fc800078e000c */
        /* <DEDUP_REMOVED lines=24> */
[----:B------:R-:W-:Y:S02]  /*1480*/  IADD3.X R16, RZ, RZ, R13, P2, P1 ;  /* 0x000000ffff107210 */ /* 0x000fe400017e240d */
[----:B------:R-:W-:-:S03]  /*1490*/  MOV R13, RZ ;  /* 0x000000ff000d7202 */ /* 0x000fc60000000f00 */
        /* <DEDUP_REMOVED lines=25> */
[----:B------:R-:W-:Y:S02]  /*1630*/  IADD3.X R7, RZ, R12, RZ, P2, !PT ;  /* 0x0000000cff077210 */ /* 0x000fe400017fe4ff */
[----:B------:R-:W-:-:S02]  /*1640*/  SEL R6, R6, R19, P0 ;  /* 0x0000001306067207 */ /* 0x000fc40000000000 */
[----:B------:R-:W-:Y:S02]  /*1650*/  SEL R7, R7, R12, P0 ;  /* 0x0000000c07077207 */ /* 0x000fe40000000000 */
[----:B------:R-:W-:Y:S02]  /*1660*/  IADD3 R13, P2, RZ, -R6, RZ ;  /* 0x80000006ff0d7210 */ /* 0x000fe40007f5e0ff */
[----:B------:R-:W-:Y:S02]  /*1670*/  LOP3.LUT R14, R10, R9, RZ, 0x3c, !PT ;  /* 0x000000090a0e7212 */ /* 0x000fe400078e3cff */
[----:B------:R-:W-:Y:S01]  /*1680*/  ISETP.NE.U32.AND P0, PT, R11, RZ, PT ;  /* 0x000000ff0b00720c */ /* 0x000fe20003f05070 */
[----:B------:R-:W-:Y:S01]  /*1690*/  IMAD.X R12, RZ, RZ, ~R7, P2 ;  /* 0x000000ffff0c7224 */ /* 0x000fe200010e0e07 */
[----:B------:R-:W-:Y:S02]  /*16a0*/  ISETP.GE.AND P1, PT, R14, RZ, PT ;  /* 0x000000ff0e00720c */ /* 0x000fe40003f26270 */
[----:B------:R-:W-:-:S02]  /*16b0*/  ISETP.NE.AND.EX P0, PT, R10, RZ, PT, P0 ;  /* 0x000000ff0a00720c */ /* 0x000fc40003f05300 */
[----:B------:R-:W-:Y:S01]  /*16c0*/  SEL R11, R12, R7, !P1 ;  /* 0x000000070c0b7207 */ /* 0x000fe20004800000 */
[----:B------:R-:W-:Y:S01]  /*16d0*/  HFMA2.MMA R7, -RZ, RZ, 0, 0 ;  /* 0x00000000ff077435 */ /* 0x000fe200000001ff */
[----:B------:R-:W-:Y:S01]  /*16e0*/  SEL R10, R13, R6, !P1 ;  /* 0x000000060d0a7207 */ /* 0x000fe20004800000 */
[----:B------:R-:W-:Y:S01]  /*16f0*/  IMAD.MOV.U32 R6, RZ, RZ, R0 ;  /* 0x000000ffff067224 */ /* 0x000fe200078e0000 */
[----:B------:R-:W-:Y:S02]  /*1700*/  SEL R11, R11, 0xffffffff, P0 ;  /* 0xffffffff0b0b7807 */ /* 0x000fe40000000000 */
[----:B------:R-:W-:Y:S01]  /*1710*/  SEL R10, R10, 0xffffffff, P0 ;  /* 0xffffffff0a0a7807 */ /* 0x000fe20000000000 */
[----:B------:R-:W-:Y:S06]  /*1720*/  RET.REL.NODEC R6 `(_ZN2at6native55_GLOBAL__N__6c1c77d0_17_DistanceKernel_cu_7dd49032_311422cdist_kernel_cuda_implIdNS1_5distsIdE3twoEEEvPT_PKS6_S9_S6_lllll) ;  /* 0xffffe8d006007950 */ /* 0x000fec0003c3ffff */
        .weak           $__internal_60_$__cuda_sm20_dsqrt_rn_f64_mediumpath_v1
        .type           $__internal_60_$__cuda_sm20_dsqrt_rn_f64_mediumpath_v1,@function
        .size           $__internal_60_$__cuda_sm20_dsqrt_rn_f64_mediumpath_v1,($__internal_61_$__cuda_sm70_shflsync_down_p - $__internal_60_$__cuda_sm20_dsqrt_rn_f64_mediumpath_v1)
$__internal_60_$__cuda_sm20_dsqrt_rn_f64_mediumpath_v1:
[----:B------:R-:W-:Y:S01]  /*1730*/  ISETP.GE.U32.AND P0, PT, R6, -0x3400000, PT ;  /* 0xfcc000000600780c */ /* 0x000fe20003f06070 */
[----:B------:R-:W-:Y:S01]  /*1740*/  BSSY B1, `(.L_x_644) ;  /* 0x0000028000017945 */ /* 0x000fe20003800000 */
[----:B------:R-:W-:Y:S01]  /*1750*/  IMAD.MOV.U32 R6, RZ, RZ, R4 ;  /* 0x000000ffff067224 */ /* 0x000fe200078e0004 */
[----:B------:R-:W-:Y:S01]  /*1760*/  MOV R7, R5 ;  /* 0x0000000500077202 */ /* 0x000fe20000000f00 */
[----:B------:R-:W-:-:S02]  /*1770*/  IMAD.MOV.U32 R10, RZ, RZ, R12 ;  /* 0x000000ffff0a7224 */ /* 0x000fc400078e000c */
[----:B------:R-:W-:Y:S02]  /*1780*/  IMAD.MOV.U32 R4, RZ, RZ, R16 ;  /* 0x000000ffff047224 */ /* 0x000fe400078e0010 */
[----:B------:R-:W-:-:S05]  /*1790*/  IMAD.MOV.U32 R5, RZ, RZ, R17 ;  /* 0x000000ffff057224 */ /* 0x000fca00078e0011 */
        /* <DEDUP_REMOVED lines=9> */
.L_x_645:
        /* <DEDUP_REMOVED lines=8> */
[----:B------:R0:W1:Y:S01]  /*18b0*/  DMUL R4, R6, 8.11296384146066816958e+31 ;  /* 0x4690000006047828 */ /* 0x0000620000000000 */
[----:B------:R-:W-:Y:S01]  /*18c0*/  IMAD.MOV.U32 R10, RZ, RZ, 0x0 ;  /* 0x00000000ff0a7424 */ /* 0x000fe200078e00ff */
[----:B0-----:R-:W-:Y:S01]  /*18d0*/  MOV R6, RZ ;  /* 0x000000ff00067202 */ /* 0x001fe20000000f00 */
[----:B------:R-:W-:-:S03]  /*18e0*/  IMAD.MOV.U32 R11, RZ, RZ, 0x3fd80000 ;  /* 0x3fd80000ff0b7424 */ /* 0x000fc600078e00ff */
[----:B-1----:R-:W0:Y:S02]  /*18f0*/  MUFU.RSQ64H R7, R5 ;  /* 0x0000000500077308 */ /* 0x002e240000001c00 */
        /* <DEDUP_REMOVED lines=11> */
.L_x_647:
[----:B------:R0:W1:-:S06]  /*19b0*/  DADD R4, R6, R6 ;  /* 0x0000000006047229 */ /* 0x00004c0000000006 */
.L_x_646:
[----:B------:R-:W-:Y:S05]  /*19c0*/  BSYNC B1 ;  /* 0x0000000000017941 */ /* 0x000fea0003800000 */
.L_x_644:
[----:B-1----:R-:W-:Y:S01]  /*19d0*/  IMAD.MOV.U32 R9, RZ, RZ, R5 ;  /* 0x000000ffff097224 */ /* 0x002fe200078e0005 */
[----:B------:R-:W-:Y:S01]  /*19e0*/  HFMA2.MMA R5, -RZ, RZ, 0, 0 ;  /* 0x00000000ff057435 */ /* 0x000fe200000001ff */
[----:B------:R-:W-:Y:S01]  /*19f0*/  MOV R8, R4 ;  /* 0x0000000400087202 */ /* 0x000fe20000000f00 */
[----:B------:R-:W-:-:S04]  /*1a00*/  IMAD.MOV.U32 R4, RZ, RZ, R0 ;  /* 0x000000ffff047224 */ /* 0x000fc800078e0000 */
[----:B------:R-:W-:Y:S05]  /*1a10*/  RET.REL.NODEC R4 `(_ZN2at6native55_GLOBAL__N__6c1c77d0_17_DistanceKernel_cu_7dd49032_311422cdist_kernel_cuda_implIdNS1_5distsIdE3twoEEEvPT_PKS6_S9_S6_lllll) ;  /* 0xffffe5e004007950 */ /* 0x000fea0003c3ffff */
        .weak           $__internal_61_$__cuda_sm70_shflsync_down_p
        .type           $__internal_61_$__cuda_sm70_shflsync_down_p,@function
        .size           $__internal_61_$__cuda_sm70_shflsync_down_p,(.L_x_831 - $__internal_61_$__cuda_sm70_shflsync_down_p)
$__internal_61_$__cuda_sm70_shflsync_down_p:
[----:B------:R-:W-:Y:S01]  /*1a20*/  IMAD.MOV.U32 R9, RZ, RZ, 0x0 ;  /* 0x00000000ff097424 */ /* 0x000fe200078e00ff */
[----:B------:R-:W-:Y:S04]  /*1a30*/  WARPSYNC R13 ;  /* 0x0000000d00007348 */ /* 0x000fe80003800000 */
[----:B------:R0:W1:Y:S01]  /*1a40*/  SHFL.DOWN PT, R15, R0, R15, R12 ;  /* 0x0800000f000f7389 */ /* 0x00006200000e000c */
[----:B------:R-:W-:Y:S05]  /*1a50*/  RET.REL.NODEC R8 `(_ZN2at6native55_GLOBAL__N__6c1c77d0_17_DistanceKernel_cu_7dd49032_311422cdist_kernel_cuda_implIdNS1_5distsIdE3twoEEEvPT_PKS6_S9_S6_lllll) ;  /* 0xffffe5a008007950 */ /* 0x000fea0003c3ffff */
.L_x_648:
        /* <DEDUP_REMOVED lines=10> */
.L_x_831:


//--------------------- .text._ZN2at6native55_GLOBAL__N__6c1c77d0_17_DistanceKernel_cu_7dd49032_311422cdist_kernel_cuda_implIdNS1_5distsIdE3oneEEEvPT_PKS6_S9_S6_lllll --------------------------
	.section	.text._ZN2at6native55_GLOBAL__N__6c1c77d0_17_DistanceKernel_cu_7dd49032_311422cdist_kernel_cuda_implIdNS1_5distsIdE3oneEEEvPT_PKS6_S9_S6_lllll,"ax",@progbits
	.sectioninfo	@"SHI_REGISTERS=26"
	.align	128
.text._ZN2at6native55_GLOBAL__N__6c1c77d0_17_DistanceKernel_cu_7dd49032_311422cdist_kernel_cuda_implIdNS1_5distsIdE3oneEEEvPT_PKS6_S9_S6_lllll:
        .type           _ZN2at6native55_GLOBAL__N__6c1c77d0_17_DistanceKernel_cu_7dd49032_311422cdist_kernel_cuda_implIdNS1_5distsIdE3oneEEEvPT_PKS6_S9_S6_lllll,@function
        .size           _ZN2at6native55_GLOBAL__N__6c1c77d0_17_DistanceKernel_cu_7dd49032_311422cdist_kernel_cuda_implIdNS1_5distsIdE3oneEEEvPT_PKS6_S9_S6_lllll,(.L_x_835 - _ZN2at6native55_GLOBAL__N__6c1c77d0_17_DistanceKernel_cu_7dd49032_311422cdist_kernel_cuda_implIdNS1_5distsIdE3oneEEEvPT_PKS6_S9_S6_lllll)
        .other          _ZN2at6native55_GLOBAL__N__6c1c77d0_17_DistanceKernel_cu_7dd49032_311422cdist_kernel_cuda_implIdNS1_5distsIdE3oneEEEvPT_PKS6_S9_S6_lllll,@"STO_CUDA_ENTRY STV_DEFAULT"
_ZN2at6native55_GLOBAL__N__6c1c77d0_17_DistanceKernel_cu_7dd49032_311422cdist_kernel_cuda_implIdNS1_5distsIdE3oneEEEvPT_PKS6_S9_S6_lllll:
        /* <DEDUP_REMOVED lines=9> */
[----:B------:R-:W-:Y:S05]  /*0090*/  CALL.REL.NOINC `($__internal_62_$__cuda_sm20_div_s64) ;  /* 0x0000101000007944 */ /* 0x000fea0003c00000 */
        /* <DEDUP_REMOVED lines=10> */
.L_x_649:
        /* <DEDUP_REMOVED lines=22> */
.L_x_650:
[----:B------:R-:W-:-:S04]  /*02a0*/  LOP3.LUT R0, R9, c[0x0][0x184], RZ, 0xfc, !PT ;  /* 0x0000610009007a12 */ /* 0x000fc800078efcff */
[----:B------:R-:W-:-:S13]  /*02b0*/  ISETP.NE.U32.AND P0, PT, R0, RZ, PT ;  /* 0x000000ff0000720c */ /* 0x000fda0003f05070 */
[----:B------:R-:W-:Y:S05]  /*02c0*/  @!P0 BRA `(.L_x_651) ;  /* 0x000000b000008947 */ /* 0x000fea0003800000 */
[----:B------:R-:W-:Y:S01]  /*02d0*/  IMAD.MOV.U32 R11, RZ, RZ, c[0x0][0x180] ;  /* 0x00006000ff0b7624 */ /* 0x000fe200078e00ff */
[----:B------:R-:W-:Y:S01]  /*02e0*/  MOV R0, 0x310 ;  /* 0x0000031000007802 */ /* 0x000fe20000000f00 */
[----:B------:R-:W-:Y:S02]  /*02f0*/  IMAD.MOV.U32 R10, RZ, RZ, c[0x0][0x184] ;  /* 0x00006100ff0a7624 */ /* 0x000fe400078e00ff */
[----:B------:R-:W-:Y:S05]  /*0300*/  CALL.REL.NOINC `($__internal_62_$__cuda_sm20_div_s64) ;  /* 0x00000da000007944 */ /* 0x000fea0003c00000 */
[----:B------:R-:W-:-:S05]  /*0310*/  IADD3 R7, P0, RZ, -R10, RZ ;  /* 0x8000000aff077210 */ /* 0x000fca0007f1e0ff */
[----:B------:R-:W-:Y:S02]  /*0320*/  IMAD.X R0, RZ, RZ, ~R11, P0 ;  /* 0x000000ffff007224 */ /* 0x000fe400000e0e0b */
[----:B------:R-:W-:-:S04]  /*0330*/  IMAD.WIDE.U32 R8, R7, c[0x0][0x180], R8 ;  /* 0x0000600007087a25 */ /* 0x000fc800078e0008 */
[----:B------:R-:W-:-:S04]  /*0340*/  IMAD R0, R0, c[0x0][0x180], RZ ;  /* 0x0000600000007a24 */ /* 0x000fc800078e02ff */
[----:B------:R-:W-:-:S05]  /*0350*/  IMAD R7, R7, c[0x0][0x184], R0 ;  /* 0x0000610007077a24 */ /* 0x000fca00078e0200 */
[----:B------:R-:W-:Y:S01]  /*0360*/  IADD3 R0, R9, R7, RZ ;  /* 0x0000000709007210 */ /* 0x000fe20007ffe0ff */
[----:B------:R-:W-:Y:S05]  /*0370*/  BRA `(.L_x_652) ;  /* 0x0000016000007947 */ /* 0x000fea0003800000 */
.L_x_651:
        /* <DEDUP_REMOVED lines=22> */
.L_x_652:
        /* <DEDUP_REMOVED lines=39> */
.L_x_655:
        /* <DEDUP_REMOVED lines=11> */
[----:B01----:R0:W1:-:S06]  /*0800*/  DADD R4, |R10|, R4 ;  /* 0x000000000a047229 */ /* 0x00304c0000000204 */
[----:B------:R-:W-:Y:S05]  /*0810*/  @!P0 BRA `(.L_x_655) ;  /* 0xffffff3000008947 */ /* 0x000fea000383ffff */
.L_x_654:
[----:B------:R-:W-:Y:S05]  /*0820*/  BSYNC B0 ;  /* 0x0000000000007941 */ /* 0x000fea0003800000 */
.L_x_653:
        /* <DEDUP_REMOVED lines=35> */
.L_x_660:
        /* <DEDUP_REMOVED lines=15> */
.L_x_661:
[----:B--2---:R-:W-:Y:S02]  /*0b50*/  IMAD.MOV.U32 R8, RZ, RZ, R15 ;  /* 0x000000ffff087224 */ /* 0x004fe400078e000f */
[----:B-1----:R-:W-:-:S06]  /*0b60*/  IMAD.MOV.U32 R9, RZ, RZ, R14 ;  /* 0x000000ffff097224 */ /* 0x002fcc00078e000e */
[----:B0-----:R0:W1:-:S06]  /*0b70*/  DADD R4, R8, R4 ;  /* 0x0000000008047229 */ /* 0x00104c0000000004 */
.L_x_657:
[----:B------:R-:W-:Y:S05]  /*0b80*/  BSYNC B0 ;  /* 0x0000000000007941 */ /* 0x000fea0003800000 */
.L_x_656:
[----:B------:R-:W-:-:S13]  /*0b90*/  ISETP.NE.AND P0, PT, R6, RZ, PT ;  /* 0x000000ff0600720c */ /* 0x000fda0003f05270 */
[----:B------:R-:W-:Y:S05]  /*0ba0*/  @P0 EXIT ;  /* 0x000000000000094d */ /* 0x000fea0003800000 */
[----:B------:R-:W-:-:S04]  /*0bb0*/  LEA R6, P0, R2, c[0x0][0x160], 0x3 ;  /* 0x0000580002067a11 */ /* 0x000fc800078018ff */
[----:B------:R-:W-:-:S05]  /*0bc0*/  LEA.HI.X R7, R2, c[0x0][0x164], RZ, 0x3, P0 ;  /* 0x0000590002077a11 */ /* 0x000fca00000f1cff */
[----:B-1----:R-:W-:Y:S01]  /*0bd0*/  STG.E.64 [R6.64], R4 ;  /* 0x0000000406007986 */ /* 0x002fe2000c101b06 */
[----:B------:R-:W-:Y:S05]  /*0be0*/  EXIT ;  /* 0x000000000000794d */ /* 0x000fea0003800000 */
.L_x_658:
[----:B01----:R-:W-:Y:S01]  /*0bf0*/  IMAD.MOV.U32 R0, RZ, RZ, R5 ;  /* 0x000000ffff007224 */ /* 0x003fe200078e0005 */
[----:B------:R-:W-:Y:S01]  /*0c00*/  MOV R15, 0x10 ;  /* 0x00000010000f7802 */ /* 0x000fe20000000f00 */
[----:B------:R-:W-:Y:S01]  /*0c10*/  IMAD.MOV.U32 R12, RZ, RZ, 0x1f ;  /* 0x0000001fff0c7424 */ /* 0x000fe200078e00ff */
[----:B------:R-:W-:Y:S01]  /*0c20*/  MOV R8, 0xc50 ;  /* 0x00000c5000087802 */ /* 0x000fe20000000f00 */
[----:B------:R-:W-:Y:S02]  /*0c30*/  IMAD.MOV.U32 R13, RZ, RZ, -0x1 ;  /* 0xffffffffff0d7424 */ /* 0x000fe400078e00ff */
[----:B------:R-:W-:Y:S05]  /*0c40*/  CALL.REL.NOINC `($__internal_63_$__cuda_sm70_shflsync_down_p) ;  /* 0x000009a000007944 */ /* 0x000fea0003c00000 */
[----:B-1----:R-:W-:Y:S01]  /*0c50*/  IMAD.MOV.U32 R11, RZ, RZ, R15 ;  /* 0x000000ffff0b7224 */ /* 0x002fe200078e000f */
[----:B0-----:R-:W-:Y:S05]  /*0c60*/  BRA `(.L_x_660) ;  /* 0xfffffdf000007947 */ /* 0x001fea000383ffff */
.L_x_659:
[----:B0-----:R-:W-:Y:S01]  /*0c70*/  MOV R0, R4 ;  /* 0x0000000400007202 */ /* 0x001fe20000000f00 */
[----:B------:R-:W-:Y:S01]  /*0c80*/  IMAD.MOV.U32 R15, RZ, RZ, 0x10 ;  /* 0x00000010ff0f7424 */ /* 0x000fe200078e00ff */
[----:B------:R-:W-:Y:S01]  /*0c90*/  MOV R8, 0xcd0 ;  /* 0x00000cd000087802 */ /* 0x000fe20000000f00 */
[----:B------:R-:W-:Y:S02]  /*0ca0*/  IMAD.MOV.U32 R12, RZ, RZ, 0x1f ;  /* 0x0000001fff0c7424 */ /* 0x000fe400078e00ff */
[----:B------:R-:W-:-:S02]  /*0cb0*/  IMAD.MOV.U32 R13, RZ, RZ, -0x1 ;  /* 0xffffffffff0d7424 */ /* 0x000fc400078e00ff */
[----:B-12---:R-:W-:Y:S05]  /*0cc0*/  CALL.REL.NOINC `($__internal_63_$__cuda_sm70_shflsync_down_p) ;  /* 0x0000092000007944 */ /* 0x006fea0003c00000 */
[----:B-1----:R-:W-:Y:S01]  /*0cd0*/  MOV R8, R15 ;  /* 0x0000000f00087202 */ /* 0x002fe20000000f00 */
[----:B------:R-:W-:Y:S01]  /*0ce0*/  IMAD.MOV.U32 R9, RZ, RZ, R11 ;  /* 0x000000ffff097224 */ /* 0x000fe200078e000b */
[----:B0-----:R-:W-:Y:S01]  /*0cf0*/  MOV R12, 0x1f ;  /* 0x0000001f000c7802 */ /* 0x001fe20000000f00 */
[----:B------:R-:W-:-:S02]  /*0d00*/  IMAD.MOV.U32 R15, RZ, RZ, 0x8 ;  /* 0x00000008ff0f7424 */ /* 0x000fc400078e00ff */
[----:B------:R-:W-:Y:S02]  /*0d10*/  IMAD.MOV.U32 R13, RZ, RZ, -0x1 ;  /* 0xffffffffff0d7424 */ /* 0x000fe400078e00ff */
[----:B------:R0:W1:Y:S02]  /*0d20*/  DADD R10, R4, R8 ;  /* 0x00000000040a7229 */ /* 0x0000640000000008 */
[----:B0-----:R-:W-:-:S08]  /*0d30*/  MOV R8, 0xd60 ;  /* 0x00000d6000087802 */ /* 0x001fd00000000f00 */
[----:B-1----:R-:W-:Y:S02]  /*0d40*/  IMAD.MOV.U32 R0, RZ, RZ, R11 ;  /* 0x000000ffff007224 */ /* 0x002fe400078e000b */
[----:B------:R-:W-:Y:S05]  /*0d50*/  CALL.REL.NOINC `($__internal_63_$__cuda_sm70_shflsync_down_p) ;  /* 0x0000089000007944 */ /* 0x000fea0003c00000 */
[----:B0-----:R-:W-:Y:S01]  /*0d60*/  HFMA2.MMA R12, -RZ, RZ, 0, 1.847743988037109375e-06 ;  /* 0x0000001fff0c7435 */ /* 0x001fe200000001ff */
[----:B-1----:R-:W-:Y:S01]  /*0d70*/  MOV R5, R15 ;  /* 0x0000000f00057202 */ /* 0x002fe20000000f00 */
[----:B------:R-:W-:Y:S01]  /*0d80*/  IMAD.MOV.U32 R0, RZ, RZ, R10 ;  /* 0x000000ffff007224 */ /* 0x000fe200078e000a */
[----:B------:R-:W-:Y:S01]  /*0d90*/  MOV R8, 0xdd0 ;  /* 0x00000dd000087802 */ /* 0x000fe20000000f00 */
[----:B------:R-:W-:Y:S02]  /*0da0*/  IMAD.MOV.U32 R15, RZ, RZ, 0x8 ;  /* 0x00000008ff0f7424 */ /* 0x000fe400078e00ff */
[----:B------:R-:W-:Y:S02]  /*0db0*/  IMAD.MOV.U32 R13, RZ, RZ, -0x1 ;  /* 0xffffffffff0d7424 */ /* 0x000fe400078e00ff */
[----:B------:R-:W-:Y:S05]  /*0dc0*/  CALL.REL.NOINC `($__internal_63_$__cuda_sm70_shflsync_down_p) ;  /* 0x0000082000007944 */ /* 0x000fea0003c00000 */
[----:B-1----:R-:W-:Y:S01]  /*0dd0*/  IMAD.MOV.U32 R4, RZ, RZ, R15 ;  /* 0x000000ffff047224 */ /* 0x002fe200078e000f */
[----:B------:R-:W-:Y:S01]  /*0de0*/  MOV R15, 0x4 ;  /* 0x00000004000f7802 */ /* 0x000fe20000000f00 */
[----:B0-----:R-:W-:Y:S01]  /*0df0*/  IMAD.MOV.U32 R12, RZ, RZ, 0x1f ;  /* 0x0000001fff0c7424 */ /* 0x001fe200078e00ff */
[----:B------:R-:W-:Y:S01]  /*0e00*/  MOV R8, 0xe50 ;  /* 0x00000e5000087802 */ /* 0x000fe20000000f00 */
[----:B------:R-:W-:-:S02]  /*0e10*/  IMAD.MOV.U32 R13, RZ, RZ, -0x1 ;  /* 0xffffffffff0d7424 */ /* 0x000fc400078e00ff */
[----:B------:R-:W0:-:S10]  /*0e20*/  DADD R10, R10, R4 ;  /* 0x000000000a0a7229 */ /* 0x000e140000000004 */
[----:B0-----:R-:W-:Y:S02]  /*0e30*/  MOV R0, R11 ;  /* 0x0000000b00007202 */ /* 0x001fe40000000f00 */
[----:B------:R-:W-:Y:S05]  /*0e40*/  CALL.REL.NOINC `($__internal_63_$__cuda_sm70_shflsync_down_p) ;  /* 0x000007a000007944 */ /* 0x000fea0003c00000 */
[----:B-1----:R-:W-:Y:S01]  /*0e50*/  IMAD.MOV.U32 R5, RZ, RZ, R15 ;  /* 0x000000ffff057224 */ /* 0x002fe200078e000f */
[----:B------:R-:W-:Y:S01]  /*0e60*/  HFMA2.MMA R15, -RZ, RZ, 0, 2.384185791015625e-07 ;  /* 0x00000004ff0f7435 */ /* 0x000fe200000001ff */
[----:B0-----:R-:W-:Y:S01]  /*0e70*/  IMAD.MOV.U32 R0, RZ, RZ, R10 ;  /* 0x000000ffff007224 */ /* 0x001fe200078e000a */
[----:B------:R-:W-:Y:S01]  /*0e80*/  MOV R8, 0xec0 ;  /* 0x00000ec000087802 */ /* 0x000fe20000000f00 */
[----:B------:R-:W-:Y:S02]  /*0e90*/  IMAD.MOV.U32 R12, RZ, RZ, 0x1f ;  /* 0x0000001fff0c7424 */ /* 0x000fe400078e00ff */
[----:B------:R-:W-:Y:S02]  /*0ea0*/  IMAD.MOV.U32 R13, RZ, RZ, -0x1 ;  /* 0xffffffffff0d7424 */ /* 0x000fe400078e00ff */
[----:B------:R-:W-:Y:S05]  /*0eb0*/  CALL.REL.NOINC `($__internal_63_$__cuda_sm70_shflsync_down_p) ;  /* 0x0000073000007944 */ /* 0x000fea0003c00000 */
[----:B-1----:R-:W-:Y:S01]  /*0ec0*/  MOV R4, R15 ;  /* 0x0000000f00047202 */ /* 0x002fe20000000f00 */
[----:B------:R-:W-:Y:S01]  /*0ed0*/  IMAD.MOV.U32 R15, RZ, RZ, 0x2 ;  /* 0x00000002ff0f7424 */ /* 0x000fe200078e00ff */
[----:B0-----:R-:W-:Y:S01]  /*0ee0*/  MOV R13, 0xffffffff ;  /* 0xffffffff000d7802 */ /* 0x001fe20000000f00 */
[----:B------:R-:W-:Y:S01]  /*0ef0*/  IMAD.MOV.U32 R12, RZ, RZ, 0x1f ;  /* 0x0000001fff0c7424 */ /* 0x000fe200078e00ff */
[----:B------:R-:W-:-:S02]  /*0f00*/  MOV R8, 0xf40 ;  /* 0x00000f4000087802 */ /* 0x000fc40000000f00 */
[----:B------:R-:W0:-:S10]  /*0f10*/  DADD R10, R10, R4 ;  /* 0x000000000a0a7229 */ /* 0x000e140000000004 */
[----:B0-----:R-:W-:Y:S02]  /*0f20*/  IMAD.MOV.U32 R0, RZ, RZ, R11 ;  /* 0x000000ffff007224 */ /* 0x001fe400078e000b */
[----:B------:R-:W-:Y:S05]  /*0f30*/  CALL.REL.NOINC `($__internal_63_$__cuda_sm70_shflsync_down_p) ;  /* 0x000006b000007944 */ /* 0x000fea0003c00000 */
[----:B-1----:R-:W-:Y:S01]  /*0f40*/  IMAD.MOV.U32 R5, RZ, RZ, R15 ;  /* 0x000000ffff057224 */ /* 0x002fe200078e000f */
[----:B0-----:R-:W-:Y:S01]  /*0f50*/  MOV R0, R10 ;  /* 0x0000000a00007202 */ /* 0x001fe20000000f00 */
[----:B------:R-:W-:Y:S01]  /*0f60*/  IMAD.MOV.U32 R15, RZ, RZ, 0x2 ;  /* 0x00000002ff0f7424 */ /* 0x000fe200078e00ff */
[----:B------:R-:W-:Y:S01]  /*0f70*/  MOV R13, 0xffffffff ;  /* 0xffffffff000d7802 */ /* 0x000fe20000000f00 */
[----:B------:R-:W-:Y:S01]  /*0f80*/  IMAD.MOV.U32 R12, RZ, RZ, 0x1f ;  /* 0x0000001fff0c7424 */ /* 0x000fe200078e00ff */
[----:B------:R-:W-:Y:S02]  /*0f90*/  MOV R8, 0xfb0 ;  /* 0x00000fb000087802 */ /* 0x000fe40000000f00 */
[----:B------:R-:W-:Y:S05]  /*0fa0*/  CALL.REL.NOINC `($__internal_63_$__cuda_sm70_shflsync_down_p) ;  /* 0x0000064000007944 */ /* 0x000fea0003c00000 */
[----:B-1----:R-:W-:Y:S01]  /*0fb0*/  IMAD.MOV.U32 R4, RZ, RZ, R15 ;  /* 0x000000ffff047224 */ /* 0x002fe200078e000f */
[----:B0-----:R-:W-:Y:S01]  /*0fc0*/  MOV R12, 0x1f ;  /* 0x0000001f000c7802 */ /* 0x001fe20000000f00 */
[----:B------:R-:W-:Y:S01]  /*0fd0*/  IMAD.MOV.U32 R15, RZ, RZ, 0x1 ;  /* 0x00000001ff0f7424 */ /* 0x000fe200078e00ff */
[----:B------:R-:W-:Y:S01]  /*0fe0*/  MOV R8, 0x1030 ;  /* 0x0000103000087802 */ /* 0x000fe20000000f00 */
[----:B------:R-:W-:Y:S02]  /*0ff0*/  IMAD.MOV.U32 R13, RZ, RZ, -0x1 ;  /* 0xffffffffff0d7424 */ /* 0x000fe400078e00ff */
[----:B------:R-:W0:-:S10]  /*1000*/  DADD R4, R10, R4 ;  /* 0x000000000a047229 */ /* 0x000e140000000004 */
[----:B0-----:R-:W-:Y:S02]  /*1010*/  IMAD.MOV.U32 R0, RZ, RZ, R5 ;  /* 0x000000ffff007224 */ /* 0x001fe400078e0005 */
[----:B------:R-:W-:Y:S05]  /*1020*/  CALL.REL.NOINC `($__internal_63_$__cuda_sm70_shflsync_down_p) ;  /* 0x000005c000007944 */ /* 0x000fea0003c00000 */
[----:B0-----:R-:W-:Y:S01]  /*1030*/  HFMA2.MMA R12, -RZ, RZ, 0, 1.847743988037109375e-06 ;  /* 0x0000001fff0c7435 */ /* 0x001fe200000001ff */
[----:B-1----:R-:W-:Y:S01]  /*1040*/  IMAD.MOV.U32 R14, RZ, RZ, R15 ;  /* 0x000000ffff0e7224 */ /* 0x002fe200078e000f */
[----:B------:R-:W-:Y:S01]  /*1050*/  MOV R0, R4 ;  /* 0x0000000400007202 */ /* 0x000fe20000000f00 */
[----:B------:R-:W-:Y:S01]  /*1060*/  IMAD.MOV.U32 R15, RZ, RZ, 0x1 ;  /* 0x00000001ff0f7424 */ /* 0x000fe200078e00ff */
[----:B------:R-:W-:Y:S01]  /*1070*/  MOV R8, 0x10a0 ;  /* 0x000010a000087802 */ /* 0x000fe20000000f00 */
[----:B------:R-:W-:Y:S02]  /*1080*/  IMAD.MOV.U32 R13, RZ, RZ, -0x1 ;  /* 0xffffffffff0d7424 */ /* 0x000fe400078e00ff */
[----:B------:R-:W-:Y:S05]  /*1090*/  CALL.REL.NOINC `($__internal_63_$__cuda_sm70_shflsync_down_p) ;  /* 0x0000055000007944 */ /* 0x000fea0003c00000 */
[----:B01----:R-:W-:Y:S05]  /*10a0*/  BRA `(.L_x_661) ;  /* 0xfffffaa000007947 */ /* 0x003fea000383ffff */
        .weak           $__internal_62_$__cuda_sm20_div_s64
        .type           $__internal_62_$__cuda_sm20_div_s64,@function
        .size           $__internal_62_$__cuda_sm20_div_s64,($__internal_63_$__cuda_sm70_shflsync_down_p - $__internal_62_$__cuda_sm20_div_s64)
$__internal_62_$__cuda_sm20_div_s64:
        /* <DEDUP_REMOVED lines=83> */
[----:B------:R-:W-:Y:S06]  /*15e0*/  RET.REL.NODEC R6 `(_ZN2at6native55_GLOBAL__N__6c1c77d0_17_DistanceKernel_cu_7dd49032_311422cdist_kernel_cuda_implIdNS1_5distsIdE3oneEEEvPT_PKS6_S9_S6_lllll) ;  /* 0xffffea1006007950 */ /* 0x000fec0003c3ffff */
        .weak           $__internal_63_$__cuda_sm70_shflsync_down_p
        .type           $__internal_63_$__cuda_sm70_shflsync_down_p,@function
        .size           $__internal_63_$__cuda_sm70_shflsync_down_p,(.L_x_835 - $__internal_63_$__cuda_sm70_shflsync_down_p)
$__internal_63_$__cuda_sm70_shflsync_down_p:
[----:B------:R-:W-:Y:S01]  /*15f0*/  IMAD.MOV.U32 R9, RZ, RZ, 0x0 ;  /* 0x00000000ff097424 */ /* 0x000fe200078e00ff */
[----:B------:R-:W-:Y:S04]  /*1600*/  WARPSYNC R13 ;  /* 0x0000000d00007348 */ /* 0x000fe80003800000 */
[----:B------:R0:W1:Y:S01]  /*1610*/  SHFL.DOWN PT, R15, R0, R15, R12 ;  /* 0x0800000f000f7389 */ /* 0x00006200000e000c */
[----:B------:R-:W-:Y:S05]  /*1620*/  RET.REL.NODEC R8 `(_ZN2at6native55_GLOBAL__N__6c1c77d0_17_DistanceKernel_cu_7dd49032_311422cdist_kernel_cuda_implIdNS1_5distsIdE3oneEEEvPT_PKS6_S9_S6_lllll) ;  /* 0xffffe9d008007950 */ /* 0x000fea0003c3ffff */
.L_x_662:
        /* <DEDUP_REMOVED lines=13> */
.L_x_835:


//--------------------- .text._ZN2at6native55_GLOBAL__N__6c1c77d0_17_DistanceKernel_cu_7dd49032_311422cdist_kernel_cuda_implIdNS1_5distsIdE4zeroEEEvPT_PKS6_S9_S6_lllll --------------------------
	.section	.text._ZN2at6native55_GLOBAL__N__6c1c77d0_17_DistanceKernel_cu_7dd49032_311422cdist_kernel_cuda_implIdNS1_5distsIdE4zeroEEEvPT_PKS6_S9_S6_lllll,"ax",@progbits
	.sectioninfo	@"SHI_REGISTERS=26"
	.align	128
.text._ZN2at6native55_GLOBAL__N__6c1c77d0_17_DistanceKernel_cu_7dd49032_311422cdist_kernel_cuda_implIdNS1_5distsIdE4zeroEEEvPT_PKS6_S9_S6_lllll:
        .type           _ZN2at6native55_GLOBAL__N__6c1c77d0_17_DistanceKernel_cu_7dd49032_311422cdist_kernel_cuda_implIdNS1_5distsIdE4zeroEEEvPT_PKS6_S9_S6_lllll,@function
        .size           _ZN2at6native55_GLOBAL__N__6c1c77d0_17_DistanceKernel_cu_7dd49032_311422cdist_kernel_cuda_implIdNS1_5distsIdE4zeroEEEvPT_PKS6_S9_S6_lllll,(.L_x_838 - _ZN2at6native55_GLOBAL__N__6c1c77d0_17_DistanceKernel_cu_7dd49032_311422cdist_kernel_cuda_implIdNS1_5distsIdE4zeroEEEvPT_PKS6_S9_S6_lllll)
        .other          _ZN2at6native55_GLOBAL__N__6c1c77d0_17_DistanceKernel_cu_7dd49032_311422cdist_kernel_cuda_implIdNS1_5distsIdE4zeroEEEvPT_PKS6_S9_S6_lllll,@"STO_CUDA_ENTRY STV_DEFAULT"
_ZN2at6native55_GLOBAL__N__6c1c77d0_17_DistanceKernel_cu_7dd49032_311422cdist_kernel_cuda_implIdNS1_5distsIdE4zeroEEEvPT_PKS6_S9_S6_lllll:
        /* <DEDUP_REMOVED lines=9> */
[----:B------:R-:W-:Y:S05]  /*0090*/  CALL.REL.NOINC `($__internal_64_$__cuda_sm20_div_s64) ;  /* 0x000010c000007944 */ /* 0x000fea0003c00000 */
        /* <DEDUP_REMOVED lines=10> */
.L_x_663:
        /* <DEDUP_REMOVED lines=22> */
.L_x_664:
[----:B------:R-:W-:-:S04]  /*02a0*/  LOP3.LUT R0, R9, c[0x0][0x184], RZ, 0xfc, !PT ;  /* 0x0000610009007a12 */ /* 0x000fc800078efcff */
[----:B------:R-:W-:-:S13]  /*02b0*/  ISETP.NE.U32.AND P0, PT, R0, RZ, PT ;  /* 0x000000ff0000720c */ /* 0x000fda0003f05070 */
[----:B------:R-:W-:Y:S05]  /*02c0*/  @!P0 BRA `(.L_x_665) ;  /* 0x000000b000008947 */ /* 0x000fea0003800000 */
[----:B------:R-:W-:Y:S01]  /*02d0*/  IMAD.MOV.U32 R11, RZ, RZ, c[0x0][0x180] ;  /* 0x00006000ff0b7624 */ /* 0x000fe200078e00ff */
[----:B------:R-:W-:Y:S01]  /*02e0*/  MOV R0, 0x310 ;  /* 0x0000031000007802 */ /* 0x000fe20000000f00 */
[----:B------:R-:W-:Y:S02]  /*02f0*/  IMAD.MOV.U32 R10, RZ, RZ, c[0x0][0x184] ;  /* 0x00006100ff0a7624 */ /* 0x000fe400078e00ff */
[----:B------:R-:W-:Y:S05]  /*0300*/  CALL.REL.NOINC `($__internal_64_$__cuda_sm20_div_s64) ;  /* 0x00000e5000007944 */ /* 0x000fea0003c00000 */
[----:B------:R-:W-:-:S05]  /*0310*/  IADD3 R7, P0, RZ, -R10, RZ ;  /* 0x8000000aff077210 */ /* 0x000fca0007f1e0ff */
[----:B------:R-:W-:Y:S02]  /*0320*/  IMAD.X R0, RZ, RZ, ~R11, P0 ;  /* 0x000000ffff007224 */ /* 0x000fe400000e0e0b */
[----:B------:R-:W-:-:S04]  /*0330*/  IMAD.WIDE.U32 R8, R7, c[0x0][0x180], R8 ;  /* 0x0000600007087a25 */ /* 0x000fc800078e0008 */
[----:B------:R-:W-:-:S04]  /*0340*/  IMAD R0, R0, c[0x0][0x180], RZ ;  /* 0x0000600000007a24 */ /* 0x000fc800078e02ff */
[----:B------:R-:W-:-:S05]  /*0350*/  IMAD R7, R7, c[0x0][0x184], R0 ;  /* 0x0000610007077a24 */ /* 0x000fca00078e0200 */
[----:B------:R-:W-:Y:S01]  /*0360*/  IADD3 R0, R9, R7, RZ ;  /* 0x0000000709007210 */ /* 0x000fe20007ffe0ff */
[----:B------:R-:W-:Y:S05]  /*0370*/  BRA `(.L_x_666) ;  /* 0x0000016000007947 */ /* 0x000fea0003800000 */
.L_x_665:
        /* <DEDUP_REMOVED lines=22> */
.L_x_666:
        /* <DEDUP_REMOVED lines=11> */
[----:B------:R-:W-:Y:S01]  /*0590*/  HFMA2.MMA R7, -RZ, RZ, 0, 0 ;  /* 0x00000000ff077435 */ /* 0x000fe200000001ff */
[----:B------:R-:W-:-:S04]  /*05a0*/  IMAD.WIDE.U32 R10, R10, c[0x0][0x188], R12 ;  /* 0x000062000a0a7a25 */ /* 0x000fc800078e000c */
[----:B------:R-:W-:Y:S01]  /*05b0*/  IMAD.IADD R21, R11, 0x1, R21 ;  /* 0x000000010b157824 */ /* 0x000fe200078e0215 */
[----:B------:R-:W-:Y:S01]  /*05c0*/  IADD3 R11, P0, R10, c[0x0][0x188], RZ ;  /* 0x000062000a0b7a10 */ /* 0x000fe20007f1e0ff */
[----:B------:R-:W-:Y:S01]  /*05d0*/  IMAD R13, R0, c[0x0][0x188], RZ ;  /* 0x00006200000d7a24 */ /* 0x000fe200078e02ff */
[----:B0-----:R-:W-:Y:S02]  /*05e0*/  IADD3 R10, P1, R6, R10, RZ ;  /* 0x0000000a060a7210 */ /* 0x001fe40007f3e0ff */
[----:B------:R-:W-:Y:S01]  /*05f0*/  IADD3.X R14, R21, c[0x0][0x18c], RZ, P0, !PT ;  /* 0x00006300150e7a10 */ /* 0x000fe200007fe4ff */
[----:B------:R-:W-:Y:S01]  /*0600*/  IMAD.WIDE.U32 R4, R4, c[0x0][0x1a0], R6 ;  /* 0x0000680004047a25 */ /* 0x000fe200078e0006 */
[----:B------:R-:W-:-:S03]  /*0610*/  ISETP.GE.U32.AND P0, PT, R10, R11, PT ;  /* 0x0000000b0a00720c */ /* 0x000fc60003f06070 */
[----:B------:R-:W-:Y:S01]  /*0620*/  IMAD.X R21, RZ, RZ, R21, P1 ;  /* 0x000000ffff157224 */ /* 0x000fe200008e0615 */
[----:B------:R-:W-:Y:S01]  /*0630*/  LEA R0, P1, R11, c[0x0][0x168], 0x3 ;  /* 0x00005a000b007a11 */ /* 0x000fe200078218ff */
[----:B------:R-:W-:Y:S01]  /*0640*/  IMAD.IADD R5, R5, 0x1, R9 ;  /* 0x0000000105057824 */ /* 0x000fe200078e0209 */
[----:B------:R-:W-:Y:S01]  /*0650*/  LEA R9, P2, R10, c[0x0][0x168], 0x3 ;  /* 0x00005a000a097a11 */ /* 0x000fe200078418ff */
[C---:B------:R-:W-:Y:S01]  /*0660*/  IMAD R15, R8.reuse, c[0x0][0x18c], R13 ;  /* 0x00006300080f7a24 */ /* 0x040fe200078e020d */
[----:B------:R-:W-:Y:S01]  /*0670*/  ISETP.GE.AND.EX P0, PT, R21, R14, PT, P0 ;  /* 0x0000000e1500720c */ /* 0x000fe20003f06300 */
[----:B------:R-:W-:Y:S01]  /*0680*/  IMAD.WIDE.U32 R12, R8, c[0x0][0x188], R4 ;  /* 0x00006200080c7a25 */ /* 0x000fe200078e0004 */
[----:B------:R-:W-:Y:S01]  /*0690*/  LEA.HI.X R8, R11, c[0x0][0x16c], R14, 0x3, P1 ;  /* 0x00005b000b087a11 */ /* 0x000fe200008f1c0e */
[----:B------:R-:W-:Y:S01]  /*06a0*/  CS2R R4, SRZ ;  /* 0x0000000000047805 */ /* 0x000fe2000001ff00 */
        /* <DEDUP_REMOVED lines=10> */
.L_x_671:
[----:B------:R-:W-:Y:S01]  /*0750*/  MOV R14, R9 ;  /* 0x00000009000e7202 */ /* 0x000fe20000000f00 */
[----:B------:R-:W-:-:S02]  /*0760*/  IMAD.MOV.U32 R15, RZ, RZ, R21 ;  /* 0x000000ffff0f7224 */ /* 0x000fc400078e0015 */
[----:B------:R-:W-:-:S04]  /*0770*/  IMAD.MOV.U32 R11, RZ, RZ, R19 ;  /* 0x000000ffff0b7224 */ /* 0x000fc800078e0013 */
[----:B------:R-:W2:Y:S04]  /*0780*/  LDG.E.64 R14, [R14.64] ;  /* 0x000000060e0e7981 */ /* 0x000ea8000c1e1b00 */
[----:B0-----:R0:W2:Y:S01]  /*0790*/  LDG.E.64 R12, [R10.64] ;  /* 0x000000060a0c7981 */ /* 0x0010a2000c1e1b00 */
[----:B------:R-:W-:Y:S01]  /*07a0*/  IADD3 R9, P0, R9, R18, RZ ;  /* 0x0000001209097210 */ /* 0x000fe20007f1e0ff */
[----:B------:R-:W-:Y:S01]  /*07b0*/  IMAD.MOV.U32 R17, RZ, RZ, R5 ;  /* 0x000000ffff117224 */ /* 0x000fe200078e0005 */
[----:B------:R-:W-:Y:S01]  /*07c0*/  MOV R16, R4 ;  /* 0x0000000400107202 */ /* 0x000fe20000000f00 */
[----:B------:R-:W-:Y:S02]  /*07d0*/  BSSY B1, `(.L_x_669) ;  /* 0x000000d000017945 */ /* 0x000fe40003800000 */
[----:B------:R-:W-:Y:S01]  /*07e0*/  IMAD.X R21, R21, 0x1, R20, P0 ;  /* 0x0000000115157824 */ /* 0x000fe200000e0614 */
[----:B------:R-:W-:-:S02]  /*07f0*/  ISETP.GE.U32.AND P0, PT, R9, R0, PT ;  /* 0x000000000900720c */ /* 0x000fc40003f06070 */
[----:B0-----:R-:W-:Y:S02]  /*0800*/  IADD3 R10, P2, R10, R18, RZ ;  /* 0x000000120a0a7210 */ /* 0x001fe40007f5e0ff */
[----:B------:R-:W-:Y:S01]  /*0810*/  ISETP.GE.U32.AND.EX P0, PT, R21, R8, PT, P0 ;  /* 0x000000081500720c */ /* 0x000fe20003f06100 */
[----:B--2---:R-:W0:-:S06]  /*0820*/  DADD R12, -R12, R14 ;  /* 0x000000000c0c7229 */ /* 0x004e0c000000010e */
[----:B0-----:R-:W0:-:S04]  /*0830*/  DSETP.NAN.AND P1, PT, |R12|, |R12|, PT ;  /* 0x4000000c0c00722a */ /* 0x001e080003f28200 */
[----:B------:R1:W2:-:S10]  /*0840*/  DADD R4, -RZ, |R12| ;  /* 0x00000000ff047229 */ /* 0x000294000000050c */
[----:B0-----:R-:W-:Y:S05]  /*0850*/  @P1 BRA `(.L_x_670) ;  /* 0x0000004000001947 */ /* 0x001fea0003800000 */
[----:B-12---:R0:W1:Y:S02]  /*0860*/  DSETP.NEU.AND P1, PT, R4, RZ, PT ;  /* 0x000000ff0400722a */ /* 0x0060640003f2d000 */
[----:B0-----:R-:W-:Y:S01]  /*0870*/  IMAD.MOV.U32 R4, RZ, RZ, R16 ;  /* 0x000000ffff047224 */ /* 0x001fe200078e0010 */
[----:B------:R-:W-:-:S11]  /*0880*/  MOV R5, R17 ;  /* 0x0000001100057202 */ /* 0x000fd60000000f00 */
[----:B-1----:R0:W1:-:S06]  /*0890*/  @P1 DADD R4, R16, 1 ;  /* 0x3ff0000010041429 */ /* 0x00204c0000000000 */
.L_x_670:
[----:B-12---:R-:W-:Y:S05]  /*08a0*/  BSYNC B1 ;  /* 0x0000000000017941 */ /* 0x006fea0003800000 */
.L_x_669:
[----:B------:R-:W-:Y:S01]  /*08b0*/  IMAD.X R19, R19, 0x1, R20, P2 ;  /* 0x0000000113137824 */ /* 0x000fe200010e0614 */
[----:B------:R-:W-:Y:S05]  /*08c0*/  @!P0 BRA `(.L_x_671) ;  /* 0xfffffe8000008947 */ /* 0x000fea000383ffff */
.L_x_668:
[----:B------:R-:W-:Y:S05]  /*08d0*/  BSYNC B0 ;  /* 0x0000000000007941 */ /* 0x000fea0003800000 */
.L_x_667:
        /* <DEDUP_REMOVED lines=35> */
.L_x_676:
        /* <DEDUP_REMOVED lines=15> */
.L_x_677:
[----:B--2---:R-:W-:Y:S02]  /*0c00*/  IMAD.MOV.U32 R8, RZ, RZ, R15 ;  /* 0x000000ffff087224 */ /* 0x004fe400078e000f */
[----:B-1----:R-:W-:-:S06]  /*0c10*/  IMAD.MOV.U32 R9, RZ, RZ, R14 ;  /* 0x000000ffff097224 */ /* 0x002fcc00078e000e */
[----:B0-----:R0:W1:-:S06]  /*0c20*/  DADD R4, R8, R4 ;  /* 0x0000000008047229 */ /* 0x00104c0000000004 */
.L_x_673:
[----:B------:R-:W-:Y:S05]  /*0c30*/  BSYNC B0 ;  /* 0x0000000000007941 */ /* 0x000fea0003800000 */
.L_x_672:
[----:B------:R-:W-:-:S13]  /*0c40*/  ISETP.NE.AND P0, PT, R6, RZ, PT ;  /* 0x000000ff0600720c */ /* 0x000fda0003f05270 */
[----:B------:R-:W-:Y:S05]  /*0c50*/  @P0 EXIT ;  /* 0x000000000000094d */ /* 0x000fea0003800000 */
[----:B------:R-:W-:-:S04]  /*0c60*/  LEA R6, P0, R2, c[0x0][0x160], 0x3 ;  /* 0x0000580002067a11 */ /* 0x000fc800078018ff */
[----:B------:R-:W-:-:S05]  /*0c70*/  LEA.HI.X R7, R2, c[0x0][0x164], RZ, 0x3, P0 ;  /* 0x0000590002077a11 */ /* 0x000fca00000f1cff */
[----:B-1----:R-:W-:Y:S01]  /*0c80*/  STG.E.64 [R6.64], R4 ;  /* 0x0000000406007986 */ /* 0x002fe2000c101b06 */
[----:B------:R-:W-:Y:S05]  /*0c90*/  EXIT ;  /* 0x000000000000794d */ /* 0x000fea0003800000 */
.L_x_674:
[----:B01----:R-:W-:Y:S01]  /*0ca0*/  MOV R0, R5 ;  /* 0x0000000500007202 */ /* 0x003fe20000000f00 */
[----:B------:R-:W-:Y:S01]  /*0cb0*/  IMAD.MOV.U32 R15, RZ, RZ, 0x10 ;  /* 0x00000010ff0f7424 */ /* 0x000fe200078e00ff */
[----:B------:R-:W-:Y:S01]  /*0cc0*/  MOV R13, 0xffffffff ;  /* 0xffffffff000d7802 */ /* 0x000fe20000000f00 */
[----:B------:R-:W-:Y:S01]  /*0cd0*/  IMAD.MOV.U32 R12, RZ, RZ, 0x1f ;  /* 0x0000001fff0c7424 */ /* 0x000fe200078e00ff */
[----:B------:R-:W-:Y:S02]  /*0ce0*/  MOV R8, 0xd00 ;  /* 0x00000d0000087802 */ /* 0x000fe40000000f00 */
[----:B------:R-:W-:Y:S05]  /*0cf0*/  CALL.REL.NOINC `($__internal_65_$__cuda_sm70_shflsync_down_p) ;  /* 0x000009a000007944 */ /* 0x000fea0003c00000 */
[----:B-1----:R-:W-:Y:S01]  /*0d00*/  IMAD.MOV.U32 R11, RZ, RZ, R15 ;  /* 0x000000ffff0b7224 */ /* 0x002fe200078e000f */
[----:B0-----:R-:W-:Y:S05]  /*0d10*/  BRA `(.L_x_676) ;  /* 0xfffffdf000007947 */ /* 0x001fea000383ffff */
.L_x_675:
[----:B------:R-:W-:Y:S01]  /*0d20*/  HFMA2.MMA R15, -RZ, RZ, 0, 9.5367431640625e-07 ;  /* 0x00000010ff0f7435 */ /* 0x000fe200000001ff */
[----:B0-----:R-:W-:Y:S01]  /*0d30*/  IMAD.MOV.U32 R0, RZ, RZ, R4 ;  /* 0x000000ffff007224 */ /* 0x001fe200078e0004 */
[----:B------:R-:W-:Y:S01]  /*0d40*/  MOV R8, 0xd80 ;  /* 0x00000d8000087802 */ /* 0x000fe20000000f00 */
[----:B------:R-:W-:Y:S02]  /*0d50*/  IMAD.MOV.U32 R12, RZ, RZ, 0x1f ;  /* 0x0000001fff0c7424 */ /* 0x000fe400078e00ff */
[----:B------:R-:W-:-:S02]  /*0d60*/  IMAD.MOV.U32 R13, RZ, RZ, -0x1 ;  /* 0xffffffffff0d7424 */ /* 0x000fc400078e00ff */
[----:B-12---:R-:W-:Y:S05]  /*0d70*/  CALL.REL.NOINC `($__internal_65_$__cuda_sm70_shflsync_down_p) ;  /* 0x0000092000007944 */ /* 0x006fea0003c00000 */
        /* <DEDUP_REMOVED lines=8> */
[----:B------:R-:W-:Y:S05]  /*0e00*/  CALL.REL.NOINC `($__internal_65_$__cuda_sm70_shflsync_down_p) ;  /* 0x0000089000007944 */ /* 0x000fea0003c00000 */
[----:B0-----:R-:W-:Y:S01]  /*0e10*/  HFMA2.MMA R12, -RZ, RZ, 0, 1.847743988037109375e-06 ;  /* 0x0000001fff0c7435 */ /* 0x001fe200000001ff */
[----:B-1----:R-:W-:Y:S01]  /*0e20*/  MOV R5, R15 ;  /* 0x0000000f00057202 */ /* 0x002fe20000000f00 */
[----:B------:R-:W-:Y:S01]  /*0e30*/  IMAD.MOV.U32 R0, RZ, RZ, R10 ;  /* 0x000000ffff007224 */ /* 0x000fe200078e000a */
[----:B------:R-:W-:Y:S01]  /*0e40*/  MOV R8, 0xe80 ;  /* 0x00000e8000087802 */ /* 0x000fe20000000f00 */
[----:B------:R-:W-:Y:S02]  /*0e50*/  IMAD.MOV.U32 R15, RZ, RZ, 0x8 ;  /* 0x00000008ff0f7424 */ /* 0x000fe400078e00ff */
[----:B------:R-:W-:Y:S02]  /*0e60*/  IMAD.MOV.U32 R13, RZ, RZ, -0x1 ;  /* 0xffffffffff0d7424 */ /* 0x000fe400078e00ff */
[----:B------:R-:W-:Y:S05]  /*0e70*/  CALL.REL.NOINC `($__internal_65_$__cuda_sm70_shflsync_down_p) ;  /* 0x0000082000007944 */ /* 0x000fea0003c00000 */
[----:B-1----:R-:W-:Y:S01]  /*0e80*/  IMAD.MOV.U32 R4, RZ, RZ, R15 ;  /* 0x000000ffff047224 */ /* 0x002fe200078e000f */
[----:B------:R-:W-:Y:S01]  /*0e90*/  MOV R15, 0x4 ;  /* 0x00000004000f7802 */ /* 0x000fe20000000f00 */
[----:B0-----:R-:W-:Y:S01]  /*0ea0*/  IMAD.MOV.U32 R12, RZ, RZ, 0x1f ;  /* 0x0000001fff0c7424 */ /* 0x001fe200078e00ff */
[----:B------:R-:W-:Y:S01]  /*0eb0*/  MOV R8, 0xf00 ;  /* 0x00000f0000087802 */ /* 0x000fe20000000f00 */
[----:B------:R-:W-:-:S02]  /*0ec0*/  IMAD.MOV.U32 R13, RZ, RZ, -0x1 ;  /* 0xffffffffff0d7424 */ /* 0x000fc400078e00ff */
[----:B------:R-:W0:-:S10]  /*0ed0*/  DADD R10, R10, R4 ;  /* 0x000000000a0a7229 */ /* 0x000e140000000004 */
[----:B0-----:R-:W-:Y:S02]  /*0ee0*/  MOV R0, R11 ;  /* 0x0000000b00007202 */ /* 0x001fe40000000f00 */
[----:B------:R-:W-:Y:S05]  /*0ef0*/  CALL.REL.NOINC `($__internal_65_$__cuda_sm70_shflsync_down_p) ;  /* 0x000007a000007944 */ /* 0x000fea0003c00000 */
[----:B-1----:R-:W-:Y:S01]  /*0f00*/  IMAD.MOV.U32 R5, RZ, RZ, R15 ;  /* 0x000000ffff057224 */ /* 0x002fe200078e000f */
[----:B------:R-:W-:Y:S01]  /*0f10*/  HFMA2.MMA R15, -RZ, RZ, 0, 2.384185791015625e-07 ;  /* 0x00000004ff0f7435 */ /* 0x000fe200000001ff */
[----:B0-----:R-:W-:Y:S01]  /*0f20*/  IMAD.MOV.U32 R0, RZ, RZ, R10 ;  /* 0x000000ffff007224 */ /* 0x001fe200078e000a */
[----:B------:R-:W-:Y:S01]  /*0f30*/  MOV R8, 0xf70 ;  /* 0x00000f7000087802 */ /* 0x000fe20000000f00 */
[----:B------:R-:W-:Y:S02]  /*0f40*/  IMAD.MOV.U32 R12, RZ, RZ, 0x1f ;  /* 0x0000001fff0c7424 */ /* 0x000fe400078e00ff */
[----:B------:R-:W-:Y:S02]  /*0f50*/  IMAD.MOV.U32 R13, RZ, RZ, -0x1 ;  /* 0xffffffffff0d7424 */ /* 0x000fe400078e00ff */
[----:B------:R-:W-:Y:S05]  /*0f60*/  CALL.REL.NOINC `($__internal_65_$__cuda_sm70_shflsync_down_p) ;  /* 0x0000073000007944 */ /* 0x000fea0003c00000 */
[----:B-1----:R-:W-:Y:S01]  /*0f70*/  MOV R4, R15 ;  /* 0x0000000f00047202 */ /* 0x002fe20000000f00 */
[----:B------:R-:W-:Y:S01]  /*0f80*/  IMAD.MOV.U32 R15, RZ, RZ, 0x2 ;  /* 0x00000002ff0f7424 */ /* 0x000fe200078e00ff */
[----:B0-----:R-:W-:Y:S01]  /*0f90*/  MOV R13, 0xffffffff ;  /* 0xffffffff000d7802 */ /* 0x001fe20000000f00 */
[----:B------:R-:W-:Y:S01]  /*0fa0*/  IMAD.MOV.U32 R12, RZ, RZ, 0x1f ;  /* 0x0000001fff0c7424 */ /* 0x000fe200078e00ff */
[----:B------:R-:W-:-:S02]  /*0fb0*/  MOV R8, 0xff0 ;  /* 0x00000ff000087802 */ /* 0x000fc40000000f00 */
[----:B------:R-:W0:-:S10]  /*0fc0*/  DADD R10, R10, R4 ;  /* 0x000000000a0a7229 */ /* 0x000e140000000004 */
[----:B0-----:R-:W-:Y:S02]  /*0fd0*/  IMAD.MOV.U32 R0, RZ, RZ, R11 ;  /* 0x000000ffff007224 */ /* 0x001fe400078e000b */
[----:B------:R-:W-:Y:S05]  /*0fe0*/  CALL.REL.NOINC `($__internal_65_$__cuda_sm70_shflsync_down_p) ;  /* 0x000006b000007944 */ /* 0x000fea0003c00000 */
[----:B-1----:R-:W-:Y:S01]  /*0ff0*/  IMAD.MOV.U32 R5, RZ, RZ, R15 ;  /* 0x000000ffff057224 */ /* 0x002fe200078e000f */
[----:B0-----:R-:W-:Y:S01]  /*1000*/  MOV R0, R10 ;  /* 0x0000000a00007202 */ /* 0x001fe20000000f00 */
[----:B------:R-:W-:Y:S01]  /*1010*/  IMAD.MOV.U32 R15, RZ, RZ, 0x2 ;  /* 0x00000002ff0f7424 */ /* 0x000fe200078e00ff */
[----:B------:R-:W-:Y:S01]  /*1020*/  MOV R13, 0xffffffff ;  /* 0xffffffff000d7802 */ /* 0x000fe20000000f00 */
[----:B------:R-:W-:Y:S01]  /*1030*/  IMAD.MOV.U32 R12, RZ, RZ, 0x1f ;  /* 0x0000001fff0c7424 */ /* 0x000fe200078e00ff */
[----:B------:R-:W-:Y:S02]  /*1040*/  MOV R8, 0x1060 ;  /* 0x0000106000087802 */ /* 0x000fe40000000f00 */
[----:B------:R-:W-:Y:S05]  /*1050*/  CALL.REL.NOINC `($__internal_65_$__cuda_sm70_shflsync_down_p) ;  /* 0x0000064000007944 */ /* 0x000fea0003c00000 */
[----:B-1----:R-:W-:Y:S01]  /*1060*/  IMAD.MOV.U32 R4, RZ, RZ, R15 ;  /* 0x000000ffff047224 */ /* 0x002fe200078e000f */
[----:B0-----:R-:W-:Y:S01]  /*1070*/  MOV R12, 0x1f ;  /* 0x0000001f000c7802 */ /* 0x001fe20000000f00 */
[----:B------:R-:W-:Y:S01]  /*1080*/  IMAD.MOV.U32 R15, RZ, RZ, 0x1 ;  /* 0x00000001ff0f7424 */ /* 0x000fe200078e00ff */
[----:B------:R-:W-:Y:S01]  /*1090*/  MOV R8, 0x10e0 ;  /* 0x000010e000087802 */ /* 0x000fe20000000f00 */
[----:B------:R-:W-:Y:S02]  /*10a0*/  IMAD.MOV.U32 R13, RZ, RZ, -0x1 ;  /* 0xffffffffff0d7424 */ /* 0x000fe400078e00ff */
[----:B------:R-:W0:-:S10]  /*10b0*/  DADD R4, R10, R4 ;  /* 0x000000000a047229 */ /* 0x000e140000000004 */
[----:B0-----:R-:W-:Y:S02]  /*10c0*/  IMAD.MOV.U32 R0, RZ, RZ, R5 ;  /* 0x000000ffff007224 */ /* 0x001fe400078e0005 */
[----:B------:R-:W-:Y:S05]  /*10d0*/  CALL.REL.NOINC `($__internal_65_$__cuda_sm70_shflsync_down_p) ;  /* 0x000005c000007944 */ /* 0x000fea0003c00000 */
[----:B0-----:R-:W-:Y:S01]  /*10e0*/  HFMA2.MMA R12, -RZ, RZ, 0, 1.847743988037109375e-06 ;  /* 0x0000001fff0c7435 */ /* 0x001fe200000001ff */
[----:B-1----:R-:W-:Y:S01]  /*10f0*/  IMAD.MOV.U32 R14, RZ, RZ, R15 ;  /* 0x000000ffff0e7224 */ /* 0x002fe200078e000f */
[----:B------:R-:W-:Y:S01]  /*1100*/  MOV R0, R4 ;  /* 0x0000000400007202 */ /* 0x000fe20000000f00 */
[----:B------:R-:W-:Y:S01]  /*1110*/  IMAD.MOV.U32 R15, RZ, RZ, 0x1 ;  /* 0x00000001ff0f7424 */ /* 0x000fe200078e00ff */
[----:B------:R-:W-:Y:S01]  /*1120*/  MOV R8, 0x1150 ;  /* 0x0000115000087802 */ /* 0x000fe20000000f00 */
[----:B------:R-:W-:Y:S02]  /*1130*/  IMAD.MOV.U32 R13, RZ, RZ, -0x1 ;  /* 0xffffffffff0d7424 */ /* 0x000fe400078e00ff */
[----:B------:R-:W-:Y:S05]  /*1140*/  CALL.REL.NOINC `($__internal_65_$__cuda_sm70_shflsync_down_p) ;  /* 0x0000055000007944 */ /* 0x000fea0003c00000 */
[----:B01----:R-:W-:Y:S05]  /*1150*/  BRA `(.L_x_677) ;  /* 0xfffffaa000007947 */ /* 0x003fea000383ffff */
        .weak           $__internal_64_$__cuda_sm20_div_s64
        .type           $__internal_64_$__cuda_sm20_div_s64,@function
        .size           $__internal_64_$__cuda_sm20_div_s64,($__internal_65_$__cuda_sm70_shflsync_down_p - $__internal_64_$__cuda_sm20_div_s64)
$__internal_64_$__cuda_sm20_div_s64:
        /* <DEDUP_REMOVED lines=83> */
[----:B------:R-:W-:Y:S06]  /*1690*/  RET.REL.NODEC R6 `(_ZN2at6native55_GLOBAL__N__6c1c77d0_17_DistanceKernel_cu_7dd49032_311422cdist_kernel_cuda_implIdNS1_5distsIdE4zeroEEEvPT_PKS6_S9_S6_lllll) ;  /* 0xffffe96006007950 */ /* 0x000fec0003c3ffff */
        .weak           $__internal_65_$__cuda_sm70_shflsync_down_p
        .type           $__internal_65_$__cuda_sm70_shflsync_down_p,@function
        .size           $__internal_65_$__cuda_sm70_shflsync_down_p,(.L_x_838 - $__internal_65_$__cuda_sm70_shflsync_down_p)
$__internal_65_$__cuda_sm70_shflsync_down_p:
[----:B------:R-:W-:Y:S01]  /*16a0*/  IMAD.MOV.U32 R9, RZ, RZ, 0x0 ;  /* 0x00000000ff097424 */ /* 0x000fe200078e00ff */
[----:B------:R-:W-:Y:S04]  /*16b0*/  WARPSYNC R13 ;  /* 0x0000000d00007348 */ /* 0x000fe80003800000 */
[----:B------:R0:W1:Y:S01]  /*16c0*/  SHFL.DOWN PT, R15, R0, R15, R12 ;  /* 0x0800000f000f7389 */ /* 0x00006200000e000c */
[----:B------:R-:W-:Y:S05]  /*16d0*/  RET.REL.NODEC R8 `(_ZN2at6native55_GLOBAL__N__6c1c77d0_17_DistanceKernel_cu_7dd49032_311422cdist_kernel_cuda_implIdNS1_5distsIdE4zeroEEEvPT_PKS6_S9_S6_lllll) ;  /* 0xffffe92008007950 */ /* 0x000fea0003c3ffff */
.L_x_678:
        /* <DEDUP_REMOVED lines=10> */
.L_x_838:


//--------------------- .text._ZN2at6native55_GLOBAL__N__6c1c77d0_17_DistanceKernel_cu_7dd49032_311422cdist_kernel_cuda_implIdNS1_5distsIdE1pEEEvPT_PKS6_S9_S6_lllll --------------------------
	.section	.text._ZN2at6native55_GLOBAL__N__6c1c77d0_17_DistanceKernel_cu_7dd49032_311422cdist_kernel_cuda_implIdNS1_5distsIdE1pEEEvPT_PKS6_S9_S6_lllll,"ax",@progbits
	.sectioninfo	@"SHI_REGISTERS=50"
	.align	128
.text._ZN2at6native55_GLOBAL__N__6c1c77d0_17_DistanceKernel_cu_7dd49032_311422cdist_kernel_cuda_implIdNS1_5distsIdE1pEEEvPT_PKS6_S9_S6_lllll:
        .type           _ZN2at6native55_GLOBAL__N__6c1c77d0_17_DistanceKernel_cu_7dd49032_311422cdist_kernel_cuda_implIdNS1_5distsIdE1pEEEvPT_PKS6_S9_S6_lllll,@function
        .size           _ZN2at6native55_GLOBAL__N__6c1c77d0_17_DistanceKernel_cu_7dd49032_311422cdist_kernel_cuda_implIdNS1_5distsIdE1pEEEvPT_PKS6_S9_S6_lllll,(.L_x_841 - _ZN2at6native55_GLOBAL__N__6c1c77d0_17_DistanceKernel_cu_7dd49032_311422cdist_kernel_cuda_implIdNS1_5distsIdE1pEEEvPT_PKS6_S9_S6_lllll)
        .other          _ZN2at6native55_GLOBAL__N__6c1c77d0_17_DistanceKernel_cu_7dd49032_311422cdist_kernel_cuda_implIdNS1_5distsIdE1pEEEvPT_PKS6_S9_S6_lllll,@"STO_CUDA_ENTRY STV_DEFAULT"
_ZN2at6native55_GLOBAL__N__6c1c77d0_17_DistanceKernel_cu_7dd49032_311422cdist_kernel_cuda_implIdNS1_5distsIdE1pEEEvPT_PKS6_S9_S6_lllll:
        /* <DEDUP_REMOVED lines=9> */
[----:B------:R-:W-:Y:S05]  /*0090*/  CALL.REL.NOINC `($__internal_67_$__cuda_sm20_div_s64) ;  /* 0x0000265000007944 */ /* 0x000fea0003c00000 */
[----:B------:R-:W-:Y:S01]  /*00a0*/  IADD3 R7, P0, RZ, -R8, RZ ;  /* 0x80000008ff077210 */ /* 0x000fe20007f1e0ff */
[----:B------:R-:W-:-:S04]  /*00b0*/  IMAD.MOV.U32 R13, RZ, RZ, RZ ;  /* 0x000000ffff0d7224 */ /* 0x000fc800078e00ff */
[----:B------:R-:W-:Y:S02]  /*00c0*/  IMAD.X R0, RZ, RZ, ~R9, P0 ;  /* 0x000000ffff007224 */ /* 0x000fe400000e0e09 */
[----:B------:R-:W-:-:S04]  /*00d0*/  IMAD.WIDE.U32 R2, R7, c[0x0][0x190], R12 ;  /* 0x0000640007027a25 */ /* 0x000fc800078e000c */
[----:B------:R-:W-:-:S04]  /*00e0*/  IMAD R0, R0, c[0x0][0x190], RZ ;  /* 0x0000640000007a24 */ /* 0x000fc800078e02ff */
[----:B------:R-:W-:Y:S02]  /*00f0*/  IMAD R7, R7, c[0x0][0x194], R0 ;  /* 0x0000650007077a24 */ /* 0x000fe400078e0200 */
[----:B------:R-:W-:Y:S02]  /*0100*/  IMAD.MOV.U32 R0, RZ, RZ, R2 ;  /* 0x000000ffff007224 */ /* 0x000fe400078e0002 */
[----:B------:R-:W-:Y:S02]  /*0110*/  IMAD.IADD R7, R3, 0x1, R7 ;  /* 0x0000000103077824 */ /* 0x000fe400078e0207 */
[----:B------:R-:W-:Y:S02]  /*0120*/  IMAD.MOV.U32 R2, RZ, RZ, R8 ;  /* 0x000000ffff027224 */ /* 0x000fe400078e0008 */
[----:B------:R-:W-:Y:S01]  /*0130*/  IMAD.MOV.U32 R3, RZ, RZ, R9 ;  /* 0x000000ffff037224 */ /* 0x000fe200078e0009 */
[----:B------:R-:W-:Y:S05]  /*0140*/  BRA `(.L_x_680) ;  /* 0x0000016000007947 */ /* 0x000fea0003800000 */
.L_x_679:
[----:B------:R-:W1:Y:S01]  /*0150*/  I2F.U32.RP R0, c[0x0][0x190] ;  /* 0x0000640000007b06 */ /* 0x000e620000209000 */
[----:B------:R-:W-:Y:S01]  /*0160*/  ISETP.NE.U32.AND P2, PT, RZ, c[0x0][0x190], PT ;  /* 0x00006400ff007a0c */ /* 0x000fe20003f45070 */
[----:B------:R-:W-:-:S06]  /*0170*/  IMAD.MOV.U32 R7, RZ, RZ, RZ ;  /* 0x000000ffff077224 */ /* 0x000fcc00078e00ff */
[----:B-1----:R-:W1:Y:S02]  /*0180*/  MUFU.RCP R0, R0 ;  /* 0x0000000000007308 */ /* 0x002e640000001000 */
[----:B-1----:R-:W-:-:S06]  /*0190*/  IADD3 R2, R0, 0xffffffe, RZ ;  /* 0x0ffffffe00027810 */ /* 0x002fcc0007ffe0ff */
[----:B------:R1:W2:Y:S02]  /*01a0*/  F2I.FTZ.U32.TRUNC.NTZ R3, R2 ;  /* 0x0000000200037305 */ /* 0x0002a4000021f000 */
[----:B-1----:R-:W-:Y:S01]  /*01b0*/  IMAD.MOV.U32 R2, RZ, RZ, RZ ;  /* 0x000000ffff027224 */ /* 0x002fe200078e00ff */
[----:B--2---:R-:W-:-:S05]  /*01c0*/  IADD3 R5, RZ, -R3, RZ ;  /* 0x80000003ff057210 */ /* 0x004fca0007ffe0ff */
        /* <DEDUP_REMOVED lines=14> */
.L_x_680:
[----:B------:R-:W-:-:S04]  /*02b0*/  LOP3.LUT R4, R7, c[0x0][0x184], RZ, 0xfc, !PT ;  /* 0x0000610007047a12 */ /* 0x000fc800078efcff */
[----:B------:R-:W-:-:S13]  /*02c0*/  ISETP.NE.U32.AND P0, PT, R4, RZ, PT ;  /* 0x000000ff0400720c */ /* 0x000fda0003f05070 */
[----:B------:R-:W-:Y:S05]  /*02d0*/  @!P0 BRA `(.L_x_681) ;  /* 0x000000f000008947 */ /* 0x000fea0003800000 */
[----:B------:R-:W-:Y:S01]  /*02e0*/  IMAD.MOV.U32 R9, RZ, RZ, c[0x0][0x180] ;  /* 0x00006000ff097624 */ /* 0x000fe200078e00ff */
[----:B------:R-:W-:Y:S01]  /*02f0*/  MOV R6, 0x320 ;  /* 0x0000032000067802 */ /* 0x000fe20000000f00 */
[----:B------:R-:W-:Y:S02]  /*0300*/  IMAD.MOV.U32 R8, RZ, RZ, c[0x0][0x184] ;  /* 0x00006100ff087624 */ /* 0x000fe400078e00ff */
[----:B------:R-:W-:Y:S05]  /*0310*/  CALL.REL.NOINC `($__internal_67_$__cuda_sm20_div_s64) ;  /* 0x000023d000007944 */ /* 0x000fea0003c00000 */
[----:B------:R-:W-:Y:S01]  /*0320*/  IADD3 R11, P0, RZ, -R8, RZ ;  /* 0x80000008ff0b7210 */ /* 0x000fe20007f1e0ff */
[----:B------:R-:W-:-:S04]  /*0330*/  IMAD.MOV.U32 R6, RZ, RZ, R0 ;  /* 0x000000ffff067224 */ /* 0x000fc800078e0000 */
[----:B------:R-:W-:Y:S02]  /*0340*/  IMAD.X R10, RZ, RZ, ~R9, P0 ;  /* 0x000000ffff0a7224 */ /* 0x000fe400000e0e09 */
[----:B------:R-:W-:-:S04]  /*0350*/  IMAD.WIDE.U32 R4, R11, c[0x0][0x180], R6 ;  /* 0x000060000b047a25 */ /* 0x000fc800078e0006 */
[----:B------:R-:W-:Y:S02]  /*0360*/  IMAD R10, R10, c[0x0][0x180], RZ ;  /* 0x000060000a0a7a24 */ /* 0x000fe400078e02ff */
[----:B------:R-:W-:Y:S02]  /*0370*/  IMAD.MOV.U32 R17, RZ, RZ, R4 ;  /* 0x000000ffff117224 */ /* 0x000fe400078e0004 */
[----:B------:R-:W-:Y:S02]  /*0380*/  IMAD R7, R11, c[0x0][0x184], R10 ;  /* 0x000061000b077a24 */ /* 0x000fe400078e020a */
[----:B------:R-:W-:-:S03]  /*0390*/  IMAD.MOV.U32 R4, RZ, RZ, R8 ;  /* 0x000000ffff047224 */ /* 0x000fc600078e0008 */
[----:B------:R-:W-:Y:S01]  /*03a0*/  IADD3 R14, R5, R7, RZ ;  /* 0x00000007050e7210 */ /* 0x000fe20007ffe0ff */
[----:B------:R-:W-:Y:S01]  /*03b0*/  IMAD.MOV.U32 R5, RZ, RZ, R9 ;  /* 0x000000ffff057224 */ /* 0x000fe200078e0009 */
[----:B------:R-:W-:Y:S05]  /*03c0*/  BRA `(.L_x_682) ;  /* 0x0000016000007947 */ /* 0x000fea0003800000 */
.L_x_681:
        /* <DEDUP_REMOVED lines=16> */
[----:B------:R-:W-:Y:S01]  /*04d0*/  ISETP.GE.U32.AND P1, PT, R5, c[0x0][0x180], PT ;  /* 0x0000600005007a0c */ /* 0x000fe20003f26070 */
[----:B------:R-:W-:-:S12]  /*04e0*/  IMAD.MOV.U32 R5, RZ, RZ, RZ ;  /* 0x000000ffff057224 */ /* 0x000fd800078e00ff */
[----:B------:R-:W-:Y:S02]  /*04f0*/  @P1 IADD3 R4, R4, 0x1, RZ ;  /* 0x0000000104041810 */ /* 0x000fe40007ffe0ff */
[----:B------:R-:W-:-:S05]  /*0500*/  @!P2 LOP3.LUT R4, RZ, c[0x0][0x180], RZ, 0x33, !PT ;  /* 0x00006000ff04aa12 */ /* 0x000fca00078e33ff */
[----:B------:R-:W-:-:S04]  /*0510*/  IMAD.MOV R17, RZ, RZ, -R4 ;  /* 0x000000ffff117224 */ /* 0x000fc800078e0a04 */
[----:B------:R-:W-:Y:S02]  /*0520*/  IMAD R17, R17, c[0x0][0x180], R0 ;  /* 0x0000600011117a24 */ /* 0x000fe400078e0200 */
.L_x_682:
[----:B------:R-:W0:Y:S01]  /*0530*/  S2R R10, SR_TID.X ;  /* 0x00000000000a7919 */ /* 0x000e220000002100 */
[----:B------:R-:W-:Y:S01]  /*0540*/  IMAD R9, R3, c[0x0][0x198], RZ ;  /* 0x0000660003097a24 */ /* 0x000fe200078e02ff */
[----:B------:R-:W-:Y:S01]  /*0550*/  ULDC.64 UR6, c[0x0][0x118] ;  /* 0x0000460000067ab9 */ /* 0x000fe20000000a00 */
[C---:B------:R-:W-:Y:S01]  /*0560*/  IMAD.WIDE.U32 R6, R2.reuse, c[0x0][0x198], RZ ;  /* 0x0000660002067a25 */ /* 0x040fe200078e00ff */
[----:B------:R-:W-:Y:S03]  /*0570*/  BSSY B0, `(.L_x_683) ;  /* 0x000010b000007945 */ /* 0x000fe60003800000 */
[----:B------:R-:W-:Y:S02]  /*0580*/  IMAD R9, R2, c[0x0][0x19c], R9 ;  /* 0x0000670002097a24 */ /* 0x000fe400078e0209 */
[----:B------:R-:W-:Y:S02]  /*0590*/  IMAD R5, R5, c[0x0][0x188], RZ ;  /* 0x0000620005057a24 */ /* 0x000fe400078e02ff */
[----:B------:R-:W-:-:S02]  /*05a0*/  IMAD.IADD R7, R7, 0x1, R9 ;  /* 0x0000000107077824 */ /* 0x000fc400078e0209 */
[C---:B------:R-:W-:Y:S02]  /*05b0*/  IMAD R15, R4.reuse, c[0x0][0x18c], R5 ;  /* 0x00006300040f7a24 */ /* 0x040fe400078e0205 */
[----:B------:R-:W-:Y:S02]  /*05c0*/  IMAD R3, R3, c[0x0][0x1a0], RZ ;  /* 0x0000680003037a24 */ /* 0x000fe400078e02ff */
[----:B------:R-:W-:-:S04]  /*05d0*/  IMAD.WIDE.U32 R4, R4, c[0x0][0x188], R6 ;  /* 0x0000620004047a25 */ /* 0x000fc800078e0006 */
[----:B------:R-:W-:Y:S01]  /*05e0*/  IMAD R9, R2, c[0x0][0x1a4], R3 ;  /* 0x0000690002097a24 */ /* 0x000fe200078e0203 */
[----:B------:R-:W-:Y:S01]  /*05f0*/  IADD3 R3, P0, R4, c[0x0][0x188], RZ ;  /* 0x0000620004037a10 */ /* 0x000fe20007f1e0ff */
[----:B------:R-:W-:Y:S01]  /*0600*/  IMAD.MOV.U32 R11, RZ, RZ, RZ ;  /* 0x000000ffff0b7224 */ /* 0x000fe200078e00ff */
[----:B------:R-:W-:Y:S01]  /*0610*/  IADD3 R15, R5, R15, RZ ;  /* 0x0000000f050f7210 */ /* 0x000fe20007ffe0ff */
[----:B------:R-:W-:Y:S01]  /*0620*/  IMAD R8, R14, c[0x0][0x188], RZ ;  /* 0x000062000e087a24 */ /* 0x000fe200078e02ff */
[----:B0-----:R-:W-:Y:S01]  /*0630*/  IADD3 R4, P1, R10, R4, RZ ;  /* 0x000000040a047210 */ /* 0x001fe20007f3e0ff */
[----:B------:R-:W-:Y:S01]  /*0640*/  IMAD.WIDE.U32 R6, R2, c[0x0][0x1a0], R10 ;  /* 0x0000680002067a25 */ /* 0x000fe200078e000a */
[----:B------:R-:W-:Y:S02]  /*0650*/  IADD3.X R0, R15, c[0x0][0x18c], RZ, P0, !PT ;  /* 0x000063000f007a10 */ /* 0x000fe400007fe4ff */
[C---:B------:R-:W-:Y:S01]  /*0660*/  ISETP.GE.U32.AND P0, PT, R4.reuse, R3, PT ;  /* 0x000000030400720c */ /* 0x040fe20003f06070 */
[----:B------:R-:W-:Y:S01]  /*0670*/  IMAD.X R15, RZ, RZ, R15, P1 ;  /* 0x000000ffff0f7224 */ /* 0x000fe200008e060f */
[----:B------:R-:W-:Y:S01]  /*0680*/  LEA R2, P1, R3, c[0x0][0x168], 0x3 ;  /* 0x00005a0003027a11 */ /* 0x000fe200078218ff */
[----:B------:R-:W-:Y:S01]  /*0690*/  IMAD.IADD R7, R7, 0x1, R9 ;  /* 0x0000000107077824 */ /* 0x000fe200078e0209 */
[C---:B------:R-:W-:Y:S01]  /*06a0*/  LEA R14, P2, R4.reuse, c[0x0][0x168], 0x3 ;  /* 0x00005a00040e7a11 */ /* 0x040fe200078418ff */
[----:B------:R-:W-:Y:S01]  /*06b0*/  IMAD R5, R17, c[0x0][0x18c], R8 ;  /* 0x0000630011057a24 */ /* 0x000fe200078e0208 */
[----:B------:R-:W-:Y:S01]  /*06c0*/  ISETP.GE.AND.EX P0, PT, R15, R0, PT, P0 ;  /* 0x000000000f00720c */ /* 0x000fe20003f06300 */
[----:B------:R-:W-:Y:S01]  /*06d0*/  IMAD.WIDE.U32 R6, R17, c[0x0][0x188], R6 ;  /* 0x0000620011067a25 */ /* 0x000fe200078e0006 */
[----:B------:R-:W-:Y:S01]  /*06e0*/  LEA.HI.X R3, R3, c[0x0][0x16c], R0, 0x3, P1 ;  /* 0x00005b0003037a11 */ /* 0x000fe200008f1c00 */
[----:B------:R-:W-:Y:S01]  /*06f0*/  CS2R R8, SRZ ;  /* 0x0000000000087805 */ /* 0x000fe2000001ff00 */
[----:B------:R-:W-:-:S09]  /*0700*/  LEA.HI.X R15, R4, c[0x0][0x16c], R15, 0x3, P2 ;  /* 0x00005b00040f7a11 */ /* 0x000fd200010f1c0f */
[----:B------:R-:W-:Y:S05]  /*0710*/  @P0 BRA `(.L_x_684) ;  /* 0x00000f0000000947 */ /* 0x000fea0003800000 */
[----:B------:R-:W-:Y:S01]  /*0720*/  IMAD.MOV.U32 R39, RZ, RZ, c[0x0][0x17c] ;  /* 0x00005f00ff277624 */ /* 0x000fe200078e00ff */
[----:B------:R-:W-:Y:S01]  /*0730*/  LEA R4, P1, R6, c[0x0][0x170], 0x3 ;  /* 0x00005c0006047a11 */ /* 0x000fe200078218ff */
[----:B------:R-:W-:Y:S02]  /*0740*/  IMAD.MOV.U32 R9, RZ, RZ, c[0x0][0x178] ;  /* 0x00005e00ff097624 */ /* 0x000fe400078e00ff */
[----:B------:R-:W-:Y:S01]  /*0750*/  IMAD.IADD R5, R7, 0x1, R5 ;  /* 0x0000000107057824 */ /* 0x000fe200078e0205 */
[----:B------:R-:W-:Y:S01]  /*0760*/  LOP3.LUT R0, R39, 0x7ff00000, RZ, 0xc0, !PT ;  /* 0x7ff0000027007812 */ /* 0x000fe200078ec0ff */
[----:B------:R-:W-:Y:S02]  /*0770*/  IMAD.MOV.U32 R7, RZ, RZ, R15 ;  /* 0x000000ffff077224 */ /* 0x000fe400078e000f */
[----:B------:R-:W-:Y:S01]  /*0780*/  IMAD.MOV.U32 R15, RZ, RZ, c[0x0][0x0] ;  /* 0x00000000ff0f7624 */ /* 0x000fe200078e00ff */
[----:B------:R-:W-:Y:S02]  /*0790*/  LEA.HI R0, R0, 0xfffffc0c, RZ, 0xc ;  /* 0xfffffc0c00007811 */ /* 0x000fe400078f60ff */
[----:B------:R-:W-:Y:S01]  /*07a0*/  LEA.HI.X R5, R6, c[0x0][0x174], R5, 0x3, P1 ;  /* 0x00005d0006057a11 */ /* 0x000fe200008f1c05 */
[----:B------:R-:W-:Y:S01]  /*07b0*/  IMAD.MOV.U32 R6, RZ, RZ, R14 ;  /* 0x000000ffff067224 */ /* 0x000fe200078e000e */
[----:B------:R-:W-:-:S02]  /*07c0*/  SHF.L.U32 R8, R9, R0, RZ ;  /* 0x0000000009087219 */ /* 0x000fc400000006ff */
[----:B------:R-:W-:Y:S02]  /*07d0*/  SHF.L.U64.HI R0, R9, R0, c[0x0][0x17c] ;  /* 0x00005f0009007619 */ /* 0x000fe40000010200 */
[----:B------:R-:W-:Y:S02]  /*07e0*/  ISETP.NE.U32.AND P0, PT, R8, RZ, PT ;  /* 0x000000ff0800720c */ /* 0x000fe40003f05070 */
[C---:B------:R-:W-:Y:S01]  /*07f0*/  ISETP.GT.AND P1, PT, R39.reuse, -0x1, PT ;  /* 0xffffffff2700780c */ /* 0x040fe20003f24270 */
[----:B------:R-:W-:Y:S01]  /*0800*/  CS2R R8, SRZ ;  /* 0x0000000000087805 */ /* 0x000fe2000001ff00 */
[----:B------:R-:W-:Y:S02]  /*0810*/  ISETP.NE.AND.EX P0, PT, R0, -0x80000000, PT, P0 ;  /* 0x800000000000780c */ /* 0x000fe40003f05300 */
[----:B------:R-:W-:Y:S02]  /*0820*/  SEL R38, RZ, 0x7ff00000, !P1 ;  /* 0x7ff00000ff267807 */ /* 0x000fe40004800000 */
[----:B------:R-:W-:-:S02]  /*0830*/  LOP3.LUT R39, R39, 0x7fffffff, RZ, 0xc0, !PT ;  /* 0x7fffffff27277812 */ /* 0x000fc400078ec0ff */
[----:B------:R-:W-:Y:S02]  /*0840*/  SHF.R.S32.HI R14, RZ, 0x1f, R15 ;  /* 0x0000001fff0e7819 */ /* 0x000fe4000001140f */
[----:B------:R-:W-:-:S05]  /*0850*/  IADD3 R41, R38, -0x80000000, RZ ;  /* 0x8000000026297810 */ /* 0x000fca0007ffe0ff */
[----:B------:R-:W-:Y:S05]  /*0860*/  @!P0 BRA `(.L_x_685) ;  /* 0x0000089000008947 */ /* 0x000fea0003800000 */
[----:B------:R-:W-:-:S13]  /*0870*/  ISETP.LE.AND P0, PT, RZ, c[0x0][0x17c], PT ;  /* 0x00005f00ff007a0c */ /* 0x000fda0003f03270 */
[----:B------:R-:W-:Y:S05]  /*0880*/  @!P0 BRA `(.L_x_686) ;  /* 0x0000043000008947 */ /* 0x000fea0003800000 */
[C---:B------:R-:W-:Y:S01]  /*0890*/  SHF.L.U64.HI R14, R15.reuse, 0x3, R14 ;  /* 0x000000030f0e7819 */ /* 0x040fe2000001020e */
[----:B------:R-:W-:Y:S02]  /*08a0*/  IMAD.SHL.U32 R15, R15, 0x8, RZ ;  /* 0x000000080f0f7824 */ /* 0x000fe400078e00ff */
.L_x_694:
[----:B------:R-:W2:Y:S04]  /*08b0*/  LDG.E.64 R16, [R4.64] ;  /* 0x0000000604107981 */ /* 0x000ea8000c1e1b00 */
[----:B------:R-:W2:Y:S01]  /*08c0*/  LDG.E.64 R18, [R6.64] ;  /* 0x0000000606127981 */ /* 0x000ea2000c1e1b00 */
[----:B------:R-:W-:Y:S01]  /*08d0*/  BSSY B1, `(.L_x_687) ;  /* 0x0000016000017945 */ /* 0x000fe20003800000 */
[----:B0-2---:R-:W0:-:S06]  /*08e0*/  DADD R16, -R16, R18 ;  /* 0x0000000010107229 */ /* 0x005e0c0000000112 */
[----:B0-----:R-:W0:-:S04]  /*08f0*/  DSETP.NEU.AND P0, PT, |R16|, RZ, PT ;  /* 0x000000ff1000722a */ /* 0x001e080003f0d200 */
[----:B------:R1:W2:-:S10]  /*0900*/  DADD R46, -RZ, |R16| ;  /* 0x00000000ff2e7229 */ /* 0x0002940000000510 */
[----:B0-----:R-:W-:Y:S05]  /*0910*/  @!P0 BRA `(.L_x_688) ;  /* 0x0000010000008947 */ /* 0x001fea0003800000 */
[----:B-12---:R-:W-:Y:S01]  /*0920*/  IMAD.MOV.U32 R20, RZ, RZ, R46 ;  /* 0x000000ffff147224 */ /* 0x006fe200078e002e */
[----:B------:R-:W-:Y:S01]  /*0930*/  MOV R21, R47 ;  /* 0x0000002f00157202 */ /* 0x000fe20000000f00 */
[----:B------:R-:W-:Y:S01]  /*0940*/  IMAD.MOV.U32 R44, RZ, RZ, c[0x0][0x178] ;  /* 0x00005e00ff2c7624 */ /* 0x000fe200078e00ff */
[----:B------:R-:W-:Y:S01]  /*0950*/  MOV R0, 0x980 ;  /* 0x0000098000007802 */ /* 0x000fe20000000f00 */
[----:B------:R-:W-:Y:S02]  /*0960*/  IMAD.MOV.U32 R45, RZ, RZ, c[0x0][0x17c] ;  /* 0x00005f00ff2d7624 */ /* 0x000fe400078e00ff */
[----:B------:R-:W-:Y:S05]  /*0970*/  CALL.REL.NOINC `($_ZN2at6native55_GLOBAL__N__6c1c77d0_17_DistanceKernel_cu_7dd49032_311422cdist_kernel_cuda_implIdNS1_5distsIdE1pEEEvPT_PKS6_S9_S6_lllll$__internal_accurate_pow) ;  /* 0x000022f000007944 */ /* 0x000fea0003c00000 */
[----:B------:R-:W-:Y:S01]  /*0980*/  ISETP.GT.AND P0, PT, R47, -0x1, PT ;  /* 0xffffffff2f00780c */ /* 0x000fe20003f04270 */
[----:B------:R-:W-:Y:S02]  /*0990*/  IMAD.MOV.U32 R18, RZ, RZ, R28 ;  /* 0x000000ffff127224 */ /* 0x000fe400078e001c */
[----:B------:R-:W-:-:S10]  /*09a0*/  IMAD.MOV.U32 R19, RZ, RZ, R29 ;  /* 0x000000ffff137224 */ /* 0x000fd400078e001d */
[----:B------:R-:W-:Y:S05]  /*09b0*/  @P0 BRA `(.L_x_689) ;  /* 0x0000007000000947 */ /* 0x000fea0003800000 */
[----:B------:R-:W1:Y:S02]  /*09c0*/  FRND.F64.TRUNC R20, c[0x0][0x178] ;  /* 0x00005e0000147b13 */ /* 0x000e64000030d800 */
[----:B-1----:R-:W1:-:S14]  /*09d0*/  DSETP.NEU.AND P0, PT, R20, c[0x0][0x178], PT ;  /* 0x00005e001400762a */ /* 0x002e5c0003f0d000 */
[----:B-1----:R-:W-:Y:S05]  /*09e0*/  @!P0 BRA `(.L_x_689) ;  /* 0x0000004000008947 */ /* 0x002fea0003800000 */
[----:B------:R-:W-:Y:S02]  /*09f0*/  IMAD.MOV.U32 R18, RZ, RZ, 0x0 ;  /* 0x00000000ff127424 */ /* 0x000fe400078e00ff */
[----:B------:R-:W-:Y:S01]  /*0a00*/  IMAD.MOV.U32 R19, RZ, RZ, -0x80000 ;  /* 0xfff80000ff137424 */ /* 0x000fe200078e00ff */
[----:B------:R-:W-:Y:S05]  /*0a10*/  BRA `(.L_x_689) ;  /* 0x0000001000007947 */ /* 0x000fea0003800000 */
.L_x_688:
[----:B-12---:R-:W-:Y:S02]  /*0a20*/  CS2R R18, SRZ ;  /* 0x0000000000127805 */ /* 0x006fe4000001ff00 */
.L_x_689:
[----:B------:R-:W-:Y:S05]  /*0a30*/  BSYNC B1 ;  /* 0x0000000000017941 */ /* 0x000fea0003800000 */
.L_x_687:
[----:B------:R-:W1:Y:S01]  /*0a40*/  DADD R20, |R16|, c[0x0][0x178] ;  /* 0x00005e0010147629 */ /* 0x000e620000000200 */
[----:B------:R-:W-:Y:S09]  /*0a50*/  BSSY B1, `(.L_x_690) ;  /* 0x0000019000017945 */ /* 0x000ff20003800000 */
[----:B-1----:R-:W-:-:S04]  /*0a60*/  LOP3.LUT R20, R21, 0x7ff00000, RZ, 0xc0, !PT ;  /* 0x7ff0000015147812 */ /* 0x002fc800078ec0ff */
[----:B------:R-:W-:-:S13]  /*0a70*/  ISETP.NE.AND P0, PT, R20, 0x7ff00000, PT ;  /* 0x7ff000001400780c */ /* 0x000fda0003f05270 */
[----:B------:R-:W-:Y:S05]  /*0a80*/  @P0 BRA `(.L_x_691) ;  /* 0x0000015000000947 */ /* 0x000fea0003800000 */
[----:B------:R-:W-:Y:S02]  /*0a90*/  IMAD.MOV.U32 R20, RZ, RZ, c[0x0][0x178] ;  /* 0x00005e00ff147624 */ /* 0x000fe400078e00ff */
[----:B------:R-:W-:-:S06]  /*0aa0*/  IMAD.MOV.U32 R21, RZ, RZ, c[0x0][0x17c] ;  /* 0x00005f00ff157624 */ /* 0x000fcc00078e00ff */
[----:B------:R-:W1:-:S06]  /*0ab0*/  DSETP.GTU.AND P0, PT, |R20|, +INF , PT ;  /* 0x7ff000001400742a */ /* 0x000e4c0003f0c200 */
[----:B-1----:R-:W1:-:S14]  /*0ac0*/  DSETP.GTU.OR P0, PT, |R16|, +INF , P0 ;  /* 0x7ff000001000742a */ /* 0x002e5c000070c600 */
[----:B-1----:R-:W-:Y:S05]  /*0ad0*/  @P0 BRA `(.L_x_692) ;  /* 0x000000f000000947 */ /* 0x002fea0003800000 */
[----:B------:R-:W1:-:S14]  /*0ae0*/  DSETP.NEU.AND P0, PT, |R20|, +INF , PT ;  /* 0x7ff000001400742a */ /* 0x000e5c0003f0d200 */
[----:B-1----:R-:W-:Y:S05]  /*0af0*/  @!P0 BRA `(.L_x_693) ;  /* 0x0000007000008947 */ /* 0x002fea0003800000 */
[----:B------:R-:W1:-:S14]  /*0b00*/  DSETP.NEU.AND P0, PT, |R16|, +INF , PT ;  /* 0x7ff000001000742a */ /* 0x000e5c0003f0d200 */
[----:B-1----:R-:W-:Y:S05]  /*0b10*/  @P0 BRA `(.L_x_691) ;  /* 0x000000c000000947 */ /* 0x002fea0003800000 */
[----:B------:R-:W-:Y:S01]  /*0b20*/  ISETP.LT.AND P0, PT, R47, RZ, !PT ;  /* 0x000000ff2f00720c */ /* 0x000fe20007f01270 */
[----:B------:R-:W-:-:S03]  /*0b30*/  IMAD.MOV.U32 R18, RZ, RZ, RZ ;  /* 0x000000ffff127224 */ /* 0x000fc600078e00ff */
[----:B------:R-:W-:-:S04]  /*0b40*/  ISETP.NE.AND P0, PT, R39, 0x3fe00000, P0 ;  /* 0x3fe000002700780c */ /* 0x000fc80000705270 */
[----:B------:R-:W-:Y:S01]  /*0b50*/  SEL R19, R41, R38, P0 ;  /* 0x0000002629137207 */ /* 0x000fe20000000000 */
[----:B------:R-:W-:Y:S05]  /*0b60*/  BRA `(.L_x_691) ;  /* 0x0000007000007947 */ /* 0x000fea0003800000 */
.L_x_693:
[----:B------:R-:W1:-:S04]  /*0b70*/  DSETP.GT.AND P0, PT, |R16|, 1, PT ;  /* 0x3ff000001000742a */ /* 0x000e480003f04200 */
[----:B------:R-:W2:Y:S02]  /*0b80*/  DSETP.NEU.AND P1, PT, |R16|, -1, PT ;  /* 0xbff000001000742a */ /* 0x000ea40003f2d200 */
[----:B-1----:R-:W-:-:S04]  /*0b90*/  SEL R18, RZ, 0x7ff00000, !P0 ;  /* 0x7ff00000ff127807 */ /* 0x002fc80004000000 */
[----:B--2---:R-:W-:Y:S01]  /*0ba0*/  SEL R19, R18, 0x3ff00000, P1 ;  /* 0x3ff0000012137807 */ /* 0x004fe20000800000 */
[----:B------:R-:W-:Y:S01]  /*0bb0*/  IMAD.MOV.U32 R18, RZ, RZ, RZ ;  /* 0x000000ffff127224 */ /* 0x000fe200078e00ff */
[----:B------:R-:W-:Y:S05]  /*0bc0*/  BRA `(.L_x_691) ;  /* 0x0000001000007947 */ /* 0x000fea0003800000 */
.L_x_692:
[----:B------:R1:W2:-:S06]  /*0bd0*/  DADD R18, |R16|, c[0x0][0x178] ;  /* 0x00005e0010127629 */ /* 0x00028c0000000200 */
.L_x_691:
[----:B------:R-:W-:Y:S05]  /*0be0*/  BSYNC B1 ;  /* 0x0000000000017941 */ /* 0x000fea0003800000 */
.L_x_690:
[----:B------:R-:W3:Y:S01]  /*0bf0*/  DSETP.NEU.AND P0, PT, |R16|, 1, PT ;  /* 0x3ff000001000742a */ /* 0x000ee20003f0d200 */
[----:B------:R-:W-:-:S04]  /*0c00*/  IADD3 R6, P1, R6, R15, RZ ;  /* 0x0000000f06067210 */ /* 0x000fc80007f3e0ff */
[----:B------:R-:W-:Y:S01]  /*0c10*/  IADD3.X R7, R7, R14, RZ, P1, !PT ;  /* 0x0000000e07077210 */ /* 0x000fe20000ffe4ff */
[----:B---3--:R-:W3:Y:S01]  /*0c20*/  DSETP.EQ.OR P0, PT, RZ, c[0x0][0x178], !P0 ;  /* 0x00005e00ff00762a */ /* 0x008ee20004702400 */
[----:B------:R-:W-:-:S05]  /*0c30*/  IADD3 R4, P1, R4, R15, RZ ;  /* 0x0000000f04047210 */ /* 0x000fca0007f3e0ff */
[----:B-123--:R-:W-:Y:S01]  /*0c40*/  FSEL R16, R18, RZ, !P0 ;  /* 0x000000ff12107208 */ /* 0x00efe20004000000 */
[----:B------:R-:W-:Y:S01]  /*0c50*/  IMAD.X R5, R5, 0x1, R14, P1 ;  /* 0x0000000105057824 */ /* 0x000fe200008e060e */
[----:B------:R-:W-:Y:S02]  /*0c60*/  FSEL R17, R19, 1.875, !P0 ;  /* 0x3ff0000013117808 */ /* 0x000fe40004000000 */
[----:B------:R-:W-:-:S04]  /*0c70*/  ISETP.GE.U32.AND P0, PT, R6, R2, PT ;  /* 0x000000020600720c */ /* 0x000fc80003f06070 */
[----:B------:R-:W-:Y:S01]  /*0c80*/  ISETP.GE.U32.AND.EX P0, PT, R7, R3, PT, P0 ;  /* 0x000000030700720c */ /* 0x000fe20003f06100 */
[----:B------:R1:W2:-:S12]  /*0c90*/  DADD R8, R8, R16 ;  /* 0x0000000008087229 */ /* 0x0002980000000010 */
[----:B-12---:R-:W-:Y:S05]  /*0ca0*/  @!P0 BRA `(.L_x_694) ;  /* 0xfffffc0000008947 */ /* 0x006fea000383ffff */
[----:B------:R-:W-:Y:S05]  /*0cb0*/  BRA `(.L_x_684) ;  /* 0x0000096000007947 */ /* 0x000fea0003800000 */
.L_x_686:
[C---:B------:R-:W-:Y:S01]  /*0cc0*/  SHF.L.U64.HI R40, R15.reuse, 0x3, R14 ;  /* 0x000000030f287819 */ /* 0x040fe2000001020e */
[----:B------:R-:W-:Y:S02]  /*0cd0*/  IMAD.SHL.U32 R43, R15, 0x8, RZ ;  /* 0x000000080f2b7824 */ /* 0x000fe400078e00ff */
.L_x_702:
        /* <DEDUP_REMOVED lines=23> */
.L_x_696:
[----:B-12---:R-:W-:Y:S01]  /*0e50*/  MOV R18, 0x0 ;  /* 0x0000000000127802 */ /* 0x006fe20000000f00 */
[----:B------:R-:W-:Y:S02]  /*0e60*/  IMAD.MOV.U32 R19, RZ, RZ, 0x7ff00000 ;  /* 0x7ff00000ff137424 */ /* 0x000fe400078e00ff */
.L_x_697:
[----:B------:R-:W-:Y:S05]  /*0e70*/  BSYNC B1 ;  /* 0x0000000000017941 */ /* 0x000fea0003800000 */
.L_x_695:
[----:B------:R-:W1:Y:S01]  /*0e80*/  DADD R20, |R14|, c[0x0][0x178] ;  /* 0x00005e000e147629 */ /* 0x000e620000000200 */
[----:B------:R-:W-:Y:S09]  /*0e90*/  BSSY B1, `(.L_x_698) ;  /* 0x0000019000017945 */ /* 0x000ff20003800000 */
[----:B-1----:R-:W-:-:S04]  /*0ea0*/  LOP3.LUT R20, R21, 0x7ff00000, RZ, 0xc0, !PT ;  /* 0x7ff0000015147812 */ /* 0x002fc800078ec0ff */
[----:B------:R-:W-:-:S13]  /*0eb0*/  ISETP.NE.AND P0, PT, R20, 0x7ff00000, PT ;  /* 0x7ff000001400780c */ /* 0x000fda0003f05270 */
[----:B------:R-:W-:Y:S05]  /*0ec0*/  @P0 BRA `(.L_x_699) ;  /* 0x0000015000000947 */ /* 0x000fea0003800000 */
[----:B------:R-:W-:Y:S02]  /*0ed0*/  IMAD.MOV.U32 R20, RZ, RZ, 0x0 ;  /* 0x00000000ff147424 */ /* 0x000fe400078e00ff */
[----:B------:R-:W-:-:S06]  /*0ee0*/  IMAD.MOV.U32 R21, RZ, RZ, 0x7ff00000 ;  /* 0x7ff00000ff157424 */ /* 0x000fcc00078e00ff */
[----:B------:R-:W1:-:S06]  /*0ef0*/  DSETP.LTU.AND P0, PT, R20, |c[0x0][0x178]|, PT ;  /* 0x40005e001400762a */ /* 0x000e4c0003f09000 */
[----:B-1----:R-:W1:-:S14]  /*0f00*/  DSETP.GTU.OR P0, PT, |R14|, +INF , P0 ;  /* 0x7ff000000e00742a */ /* 0x002e5c000070c600 */
[----:B-1----:R-:W-:Y:S05]  /*0f10*/  @P0 BRA `(.L_x_700) ;  /* 0x000000f000000947 */ /* 0x002fea0003800000 */
[----:B------:R-:W1:-:S14]  /*0f20*/  DSETP.NEU.AND P0, PT, R20, |c[0x0][0x178]|, PT ;  /* 0x40005e001400762a */ /* 0x000e5c0003f0d000 */
        /* <DEDUP_REMOVED lines=8> */
.L_x_701:
[----:B------:R-:W1:-:S04]  /*0fb0*/  DSETP.GT.AND P0, PT, |R14|, 1, PT ;  /* 0x3ff000000e00742a */ /* 0x000e480003f04200 */
[----:B------:R-:W2:Y:S02]  /*0fc0*/  DSETP.NEU.AND P1, PT, |R14|, -1, PT ;  /* 0xbff000000e00742a */ /* 0x000ea40003f2d200 */
[----:B-1----:R-:W-:-:S04]  /*0fd0*/  SEL R18, RZ, 0x7ff00000, P0 ;  /* 0x7ff00000ff127807 */ /* 0x002fc80000000000 */
[----:B--2---:R-:W-:Y:S01]  /*0fe0*/  SEL R19, R18, 0x3ff00000, P1 ;  /* 0x3ff0000012137807 */ /* 0x004fe20000800000 */
[----:B------:R-:W-:Y:S01]  /*0ff0*/  IMAD.MOV.U32 R18, RZ, RZ, RZ ;  /* 0x000000ffff127224 */ /* 0x000fe200078e00ff */
[----:B------:R-:W-:Y:S05]  /*1000*/  BRA `(.L_x_699) ;  /* 0x0000001000007947 */ /* 0x000fea0003800000 */
.L_x_700:
[----:B------:R1:W2:-:S06]  /*1010*/  DADD R18, |R14|, c[0x0][0x178] ;  /* 0x00005e000e127629 */ /* 0x00028c0000000200 */
.L_x_699:
[----:B------:R-:W-:Y:S05]  /*1020*/  BSYNC B1 ;  /* 0x0000000000017941 */ /* 0x000fea0003800000 */
.L_x_698:
[----:B------:R-:W3:Y:S01]  /*1030*/  DSETP.NEU.AND P0, PT, |R14|, 1, PT ;  /* 0x3ff000000e00742a */ /* 0x000ee20003f0d200 */
[----:B------:R-:W-:-:S05]  /*1040*/  IADD3 R6, P1, R6, R43, RZ ;  /* 0x0000002b06067210 */ /* 0x000fca0007f3e0ff */
[----:B---3--:R-:W3:Y:S01]  /*1050*/  DSETP.EQ.OR P0, PT, RZ, c[0x0][0x178], !P0 ;  /* 0x00005e00ff00762a */ /* 0x008ee20004702400 */
[----:B------:R-:W-:Y:S01]  /*1060*/  IMAD.X R7, R7, 0x1, R40, P1 ;  /* 0x0000000107077824 */ /* 0x000fe200008e0628 */
[----:B------:R-:W-:-:S04]  /*1070*/  IADD3 R4, P1, R4, R43, RZ ;  /* 0x0000002b04047210 */ /* 0x000fc80007f3e0ff */
        /* <DEDUP_REMOVED lines=8> */
.L_x_685:
[----:B------:R-:W2:Y:S04]  /*1100*/  LDG.E.64 R16, [R4.64] ;  /* 0x0000000604107981 */ /* 0x000ea8000c1e1b00 */
[----:B------:R-:W2:Y:S01]  /*1110*/  LDG.E.64 R18, [R6.64] ;  /* 0x0000000606127981 */ /* 0x000ea2000c1e1b00 */
[----:B------:R-:W-:Y:S01]  /*1120*/  BSSY B1, `(.L_x_703) ;  /* 0x0000009000017945 */ /* 0x000fe20003800000 */
[----:B------:R-:W-:Y:S01]  /*1130*/  IMAD.MOV.U32 R44, RZ, RZ, c[0x0][0x178] ;  /* 0x00005e00ff2c7624 */ /* 0x000fe200078e00ff */
[----:B------:R-:W-:Y:S01]  /*1140*/  MOV R0, 0x11b0 ;  /* 0x000011b000007802 */ /* 0x000fe20000000f00 */
[----:B------:R-:W-:Y:S01]  /*1150*/  IMAD.MOV.U32 R45, RZ, RZ, c[0x0][0x17c] ;  /* 0x00005f00ff2d7624 */ /* 0x000fe200078e00ff */
[----:B0-2---:R-:W0:-:S06]  /*1160*/  DADD R16, -R16, R18 ;  /* 0x0000000010107229 */ /* 0x005e0c0000000112 */
[----:B0-----:R-:W0:-:S10]  /*1170*/  DADD R46, -RZ, |R16| ;  /* 0x00000000ff2e7229 */ /* 0x001e140000000510 */
[----:B0-----:R-:W-:Y:S01]  /*1180*/  IMAD.MOV.U32 R20, RZ, RZ, R46 ;  /* 0x000000ffff147224 */ /* 0x001fe200078e002e */
[----:B------:R-:W-:Y:S02]  /*1190*/  MOV R21, R47 ;  /* 0x0000002f00157202 */ /* 0x000fe40000000f00 */
[----:B------:R-:W-:Y:S05]  /*11a0*/  CALL.REL.NOINC `($_ZN2at6native55_GLOBAL__N__6c1c77d0_17_DistanceKernel_cu_7dd49032_311422cdist_kernel_cuda_implIdNS1_5distsIdE1pEEEvPT_PKS6_S9_S6_lllll$__internal_accurate_pow) ;  /* 0x00001ac000007944 */ /* 0x000fea0003c00000 */
[----:B------:R-:W-:Y:S05]  /*11b0*/  BSYNC B1 ;  /* 0x0000000000017941 */ /* 0x000fea0003800000 */
.L_x_703:
[----:B------:R-:W1:Y:S01]  /*11c0*/  DSETP.NEU.AND P1, PT, |R16|, RZ, PT ;  /* 0x000000ff1000722a */ /* 0x000e620003f2d200 */
[----:B------:R-:W-:Y:S01]  /*11d0*/  BSSY B1, `(.L_x_704) ;  /* 0x0000017000017945 */ /* 0x000fe20003800000 */
[----:B------:R-:W-:Y:S02]  /*11e0*/  IMAD.MOV.U32 R18, RZ, RZ, R28 ;  /* 0x000000ffff127224 */ /* 0x000fe400078e001c */
[----:B------:R-:W-:-:S10]  /*11f0*/  IMAD.MOV.U32 R19, RZ, RZ, R29 ;  /* 0x000000ffff137224 */ /* 0x000fd400078e001d */
[----:B-1----:R-:W-:Y:S05]  /*1200*/  @!P1 BRA `(.L_x_705) ;  /* 0x000000c000009947 */ /* 0x002fea0003800000 */
[----:B------:R-:W-:Y:S02]  /*1210*/  ISETP.GT.AND P2, PT, R47, -0x1, PT ;  /* 0xffffffff2f00780c */ /* 0x000fe40003f44270 */
[----:B------:R-:W-:-:S11]  /*1220*/  PLOP3.LUT P1, PT, P0, PT, PT, 0x8, 0x0 ;  /* 0x000000000000781c */ /* 0x000fd6000072e170 */
[----:B------:R-:W-:Y:S05]  /*1230*/  @P2 BRA `(.L_x_706) ;  /* 0x0000010000002947 */ /* 0x000fea0003800000 */
[----:B------:R-:W1:Y:S01]  /*1240*/  FRND.F64.TRUNC R20, c[0x0][0x178] ;  /* 0x00005e0000147b13 */ /* 0x000e62000030d800 */
[----:B------:R-:W-:Y:S01]  /*1250*/  DADD R18, -RZ, -R18 ;  /* 0x00000000ff127229 */ /* 0x000fe20000000912 */
[----:B------:R-:W-:-:S03]  /*1260*/  PLOP3.LUT P1, PT, P0, PT, PT, 0x8, 0x0 ;  /* 0x000000000000781c */ /* 0x000fc6000072e170 */
[----:B-1----:R-:W1:-:S14]  /*1270*/  DSETP.NEU.AND P2, PT, R20, c[0x0][0x178], PT ;  /* 0x00005e001400762a */ /* 0x002e5c0003f4d000 */
[----:B-1----:R-:W-:Y:S05]  /*1280*/  @!P2 BRA `(.L_x_706) ;  /* 0x000000b00000a947 */ /* 0x002fea0003800000 */
[----:B------:R-:W-:Y:S01]  /*1290*/  PLOP3.LUT P1, PT, P0, PT, PT, 0x8, 0x0 ;  /* 0x000000000000781c */ /* 0x000fe2000072e170 */
[----:B------:R-:W-:Y:S02]  /*12a0*/  IMAD.MOV.U32 R18, RZ, RZ, 0x0 ;  /* 0x00000000ff127424 */ /* 0x000fe400078e00ff */
[----:B------:R-:W-:Y:S01]  /*12b0*/  IMAD.MOV.U32 R19, RZ, RZ, -0x80000 ;  /* 0xfff80000ff137424 */ /* 0x000fe200078e00ff */
[----:B------:R-:W-:Y:S05]  /*12c0*/  BRA `(.L_x_706) ;  /* 0x0000007000007947 */ /* 0x000fea0003800000 */
.L_x_705:
[----:B------:R-:W-:Y:S01]  /*12d0*/  IMAD.MOV.U32 R18, RZ, RZ, c[0x0][0x178] ;  /* 0x00005e00ff127624 */ /* 0x000fe200078e00ff */
[----:B------:R-:W-:Y:S01]  /*12e0*/  ISETP.LE.AND P2, PT, RZ, c[0x0][0x17c], PT ;  /* 0x00005f00ff007a0c */ /* 0x000fe20003f43270 */
[----:B------:R-:W-:-:S06]  /*12f0*/  IMAD.MOV.U32 R19, RZ, RZ, c[0x0][0x17c] ;  /* 0x00005f00ff137624 */ /* 0x000fcc00078e00ff */
[----:B------:R1:W2:Y:S02]  /*1300*/  DSETP.NEU.AND P1, PT, |R18|, 0.5, PT ;  /* 0x3fe000001200742a */ /* 0x0002a40003f2d200 */
[----:B-1----:R-:W-:-:S04]  /*1310*/  IMAD.MOV.U32 R18, RZ, RZ, RZ ;  /* 0x000000ffff127224 */ /* 0x002fc800078e00ff */
[----:B--2---:R-:W-:-:S04]  /*1320*/  SEL R19, R47, RZ, P1 ;  /* 0x000000ff2f137207 */ /* 0x004fc80000800000 */
[----:B------:R-:W-:Y:S02]  /*1330*/  @!P2 LOP3.LUT R19, R19, 0x7ff00000, RZ, 0xfc, !PT ;  /* 0x7ff000001313a812 */ /* 0x000fe400078efcff */
.L_x_706:
[----:B------:R-:W-:Y:S05]  /*1340*/  BSYNC B1 ;  /* 0x0000000000017941 */ /* 0x000fea0003800000 */
.L_x_704:
        /* <DEDUP_REMOVED lines=14> */
[----:B------:R-:W-:Y:S01]  /*1430*/  ISETP.LT.AND P1, PT, R47, RZ, P1 ;  /* 0x000000ff2f00720c */ /* 0x000fe20000f21270 */
[----:B------:R-:W-:-:S03]  /*1440*/  IMAD.MOV.U32 R18, RZ, RZ, RZ ;  /* 0x000000ffff127224 */ /* 0x000fc600078e00ff */
[----:B------:R-:W-:-:S04]  /*1450*/  ISETP.NE.AND P1, PT, R39, 0x3fe00000, P1 ;  /* 0x3fe000002700780c */ /* 0x000fc80000f25270 */
[----:B------:R-:W-:Y:S01]  /*1460*/  SEL R19, R41, R38, P1 ;  /* 0x0000002629137207 */ /* 0x000fe20000800000 */
[----:B------:R-:W-:Y:S05]  /*1470*/  BRA `(.L_x_708) ;  /* 0x0000009000007947 */ /* 0x000fea0003800000 */
.L_x_710:
[----:B------:R-:W-:Y:S01]  /*1480*/  ISETP.LE.AND P2, PT, RZ, c[0x0][0x17c], PT ;  /* 0x00005f00ff007a0c */ /* 0x000fe20003f43270 */
[----:B------:R-:W1:-:S06]  /*1490*/  DSETP.GT.AND P1, PT, |R16|, 1, PT ;  /* 0x3ff000001000742a */ /* 0x000e4c0003f24200 */
[----:B-1----:R-:W-:Y:S01]  /*14a0*/  SEL R18, RZ, 0x7ff00000, !P1 ;  /* 0x7ff00000ff127807 */ /* 0x002fe20004800000 */
[----:B------:R-:W1:-:S05]  /*14b0*/  DSETP.NEU.AND P1, PT, |R16|, -1, PT ;  /* 0xbff000001000742a */ /* 0x000e4a0003f2d200 */
[----:B------:R-:W-:-:S04]  /*14c0*/  @!P2 LOP3.LUT R18, R18, 0x7ff00000, RZ, 0x3c, !PT ;  /* 0x7ff000001212a812 */ /* 0x000fc800078e3cff */
[----:B-1----:R-:W-:Y:S02]  /*14d0*/  SEL R19, R18, 0x3ff00000, P1 ;  /* 0x3ff0000012137807 */ /* 0x002fe40000800000 */
[----:B------:R-:W-:Y:S01]  /*14e0*/  MOV R18, RZ ;  /* 0x000000ff00127202 */ /* 0x000fe20000000f00 */
[----:B------:R-:W-:Y:S05]  /*14f0*/  BRA `(.L_x_708) ;  /* 0x0000001000007947 */ /* 0x000fea0003800000 */
.L_x_709:
[----:B------:R1:W2:-:S06]  /*1500*/  DADD R18, |R16|, c[0x0][0x178] ;  /* 0x00005e0010127629 */ /* 0x00028c0000000200 */
.L_x_708:
[----:B------:R-:W-:Y:S05]  /*1510*/  BSYNC B1 ;  /* 0x0000000000017941 */ /* 0x000fea0003800000 */
.L_x_707:
[----:B------:R-:W-:Y:S01]  /*1520*/  ULDC UR4, c[0x0][0x0] ;  /* 0x0000000000047ab9 */ /* 0x000fe20000000800 */
[----:B------:R-:W3:Y:S01]  /*1530*/  DSETP.NEU.AND P1, PT, |R16|, 1, PT ;  /* 0x3ff000001000742a */ /* 0x000ee20003f2d200 */
[----:B------:R-:W-:Y:S01]  /*1540*/  USHF.L.U32 UR5, UR4, 0x3, URZ ;  /* 0x0000000304057899 */ /* 0x000fe2000800063f */
[----:B------:R-:W-:-:S04]  /*1550*/  IMAD.U32 R15, RZ, RZ, UR4 ;  /* 0x00000004ff0f7e24 */ /* 0x000fc8000f8e00ff */
[----:B---3--:R-:W3:Y:S01]  /*1560*/  DSETP.EQ.OR P1, PT, RZ, c[0x0][0x178], !P1 ;  /* 0x00005e00ff00762a */ /* 0x008ee20004f22400 */
[----:B------:R-:W-:Y:S02]  /*1570*/  SHF.L.U64.HI R0, R15, 0x3, R14 ;  /* 0x000000030f007819 */ /* 0x000fe4000001020e */
[----:B------:R-:W-:-:S03]  /*1580*/  IADD3 R6, P2, R6, UR5, RZ ;  /* 0x0000000506067c10 */ /* 0x000fc6000ff5e0ff */
[----:B-123--:R-:W-:Y:S02]  /*1590*/  FSEL R16, R18, RZ, !P1 ;  /* 0x000000ff12107208 */ /* 0x00efe40004800000 */
[----:B------:R-:W-:Y:S01]  /*15a0*/  FSEL R17, R19, 1.875, !P1 ;  /* 0x3ff0000013117808 */ /* 0x000fe20004800000 */
[--C-:B------:R-:W-:Y:S01]  /*15b0*/  IMAD.X R7, R7, 0x1, R0.reuse, P2 ;  /* 0x0000000107077824 */ /* 0x100fe200010e0600 */
[----:B------:R-:W-:Y:S02]  /*15c0*/  ISETP.GE.U32.AND P1, PT, R6, R2, PT ;  /* 0x000000020600720c */ /* 0x000fe40003f26070 */
[----:B------:R-:W-:Y:S02]  /*15d0*/  IADD3 R4, P2, R4, UR5, RZ ;  /* 0x0000000504047c10 */ /* 0x000fe4000ff5e0ff */
[----:B------:R-:W-:Y:S01]  /*15e0*/  ISETP.GE.U32.AND.EX P1, PT, R7, R3, PT, P1 ;  /* 0x000000030700720c */ /* 0x000fe20003f26110 */
[----:B------:R1:W2:Y:S02]  /*15f0*/  DADD R8, R8, R16 ;  /* 0x0000000008087229 */ /* 0x0002a40000000010 */
[----:B------:R-:W-:-:S10]  /*1600*/  IMAD.X R5, R5, 0x1, R0, P2 ;  /* 0x0000000105057824 */ /* 0x000fd400010e0600 */
[----:B-12---:R-:W-:Y:S05]  /*1610*/  @!P1 BRA `(.L_x_685) ;  /* 0xfffffae000009947 */ /* 0x006fea000383ffff */
.L_x_684:
[----:B------:R-:W-:Y:S05]  /*1620*/  BSYNC B0 ;  /* 0x0000000000007941 */ /* 0x000fea0003800000 */
.L_x_683:
[----:B------:R-:W-:Y:S01]  /*1630*/  SHFL.DOWN PT, R3, R9, 0x10, 0x1f ;  /* 0x0a001f0009037f89 */ /* 0x000fe200000e0000 */
[----:B------:R-:W-:Y:S01]  /*1640*/  SHF.R.S32.HI R17, RZ, 0x1f, R10 ;  /* 0x0000001fff117819 */ /* 0x000fe2000001140a */
[----:B------:R-:W-:Y:S01]  /*1650*/  ULDC UR4, c[0x0][0x0] ;  /* 0x0000000000047ab9 */ /* 0x000fe20000000800 */
[C---:B------:R-:W-:Y:S01]  /*1660*/  IADD3 R0, R10.reuse, 0x1f, RZ ;  /* 0x0000001f0a007810 */ /* 0x040fe20007ffe0ff */
[----:B------:R-:W1:Y:S01]  /*1670*/  SHFL.DOWN PT, R2, R8, 0x10, 0x1f ;  /* 0x0a001f0008027f89 */ /* 0x000e6200000e0000 */
[----:B------:R-:W-:Y:S01]  /*1680*/  LEA.HI R17, R17, R10, RZ, 0x5 ;  /* 0x0000000a11117211 */ /* 0x000fe200078f28ff */
[----:B------:R-:W-:Y:S01]  /*1690*/  USHF.R.U32.HI UR4, URZ, 0x5, UR4 ;  /* 0x000000053f047899 */ /* 0x000fe20008011604 */
[----:B------:R-:W-:Y:S01]  /*16a0*/  BSSY B0, `(.L_x_711) ;  /* 0x000002b000007945 */ /* 0x000fe20003800000 */
[----:B------:R-:W-:Y:S04]  /*16b0*/  BAR.SYNC.DEFER_BLOCKING 0x0 ;  /* 0x0000000000007b1d */ /* 0x000fe80000010000 */
[----:B------:R-:W-:-:S02]  /*16c0*/  ISETP.GE.AND P1, PT, R10, UR4, PT ;  /* 0x000000040a007c0c */ /* 0x000fc4000bf26270 */
[----:B-1----:R-:W1:-:S07]  /*16d0*/  DADD R2, R2, R8 ;  /* 0x0000000002027229 */ /* 0x002e4e0000000008 */
[----:B-1----:R-:W-:Y:S04]  /*16e0*/  SHFL.DOWN PT, R5, R3, 0x8, 0x1f ;  /* 0x09001f0003057f89 */ /* 0x002fe800000e0000 */
[----:B------:R-:W1:Y:S02]  /*16f0*/  SHFL.DOWN PT, R4, R2, 0x8, 0x1f ;  /* 0x09001f0002047f89 */ /* 0x000e6400000e0000 */
[----:B-1----:R1:W2:Y:S02]  /*1700*/  DADD R4, R2, R4 ;  /* 0x0000000002047229 */ /* 0x0022a40000000004 */
[----:B-1----:R-:W-:-:S05]  /*1710*/  LOP3.LUT R3, R17, 0xffffffe0, RZ, 0xc0, !PT ;  /* 0xffffffe011037812 */ /* 0x002fca00078ec0ff */
[----:B--2---:R-:W-:Y:S01]  /*1720*/  SHFL.DOWN PT, R7, R5, 0x4, 0x1f ;  /* 0x08801f0005077f89 */ /* 0x004fe200000e0000 */
[----:B------:R-:W-:-:S03]  /*1730*/  IMAD.IADD R3, R10, 0x1, -R3 ;  /* 0x000000010a037824 */ /* 0x000fc600078e0a03 */
[----:B------:R-:W1:Y:S02]  /*1740*/  SHFL.DOWN PT, R6, R4, 0x4, 0x1f ;  /* 0x08801f0004067f89 */ /* 0x000e6400000e0000 */
[----:B------:R-:W-:-:S13]  /*1750*/  ISETP.NE.AND P0, PT, R3, RZ, PT ;  /* 0x000000ff0300720c */ /* 0x000fda0003f05270 */
[----:B------:R-:W-:Y:S01]  /*1760*/  @!P0 SHF.R.S32.HI R17, RZ, 0x5, R17 ;  /* 0x00000005ff118819 */ /* 0x000fe20000011411 */
[----:B-1----:R1:W2:Y:S02]  /*1770*/  DADD R6, R4, R6 ;  /* 0x0000000004067229 */ /* 0x0022a40000000006 */
[----:B-1----:R-:W-:-:S05]  /*1780*/  CS2R R4, SRZ ;  /* 0x0000000000047805 */ /* 0x002fca000001ff00 */
[----:B--2---:R-:W-:Y:S04]  /*1790*/  SHFL.DOWN PT, R15, R7, 0x2, 0x1f ;  /* 0x08401f00070f7f89 */ /* 0x004fe800000e0000 */
[----:B------:R-:W1:Y:S02]  /*17a0*/  SHFL.DOWN PT, R14, R6, 0x2, 0x1f ;  /* 0x08401f00060e7f89 */ /* 0x000e6400000e0000 */
[----:B-1----:R-:W1:-:S07]  /*17b0*/  DADD R14, R6, R14 ;  /* 0x00000000060e7229 */ /* 0x002e4e000000000e */
[----:B-1----:R-:W-:Y:S04]  /*17c0*/  SHFL.DOWN PT, R9, R15, 0x1, 0x1f ;  /* 0x08201f000f097f89 */ /* 0x002fe800000e0000 */
[----:B------:R-:W1:Y:S02]  /*17d0*/  SHFL.DOWN PT, R8, R14, 0x1, 0x1f ;  /* 0x08201f000e087f89 */ /* 0x000e6400000e0000 */
[----:B-1----:R-:W1:-:S07]  /*17e0*/  DADD R8, R14, R8 ;  /* 0x000000000e087229 */ /* 0x002e4e0000000008 */
[----:B-1----:R1:W-:Y:S04]  /*17f0*/  @!P0 STS.64 [R17.X8], R8 ;  /* 0x0000000811008388 */ /* 0x0023e80000008a00 */
[----:B------:R-:W-:Y:S01]  /*1800*/  BAR.SYNC.DEFER_BLOCKING 0x0 ;  /* 0x0000000000007b1d */ /* 0x000fe20000010000 */
[----:B------:R-:W-:-:S05]  /*1810*/  ISETP.GT.U32.AND P0, PT, R0, 0x3e, PT ;  /* 0x0000003e0000780c */ /* 0x000fca0003f04070 */
[----:B------:R1:W2:Y:S08]  /*1820*/  @!P1 LDS.64 R4, [R3.X8] ;  /* 0x0000000003049984 */ /* 0x0002b00000008a00 */
[----:B------:R-:W-:Y:S05]  /*1830*/  @P0 BRA `(.L_x_712) ;  /* 0x0000011000000947 */ /* 0x000fea0003800000 */
[----:B------:R-:W-:Y:S05]  /*1840*/  BRA.DIV ~URZ, `(.L_x_713) ;  /* 0x000007227f007947 */ /* 0x000fea000b800000 */
[----:B-12---:R1:W2:Y:S02]  /*1850*/  SHFL.DOWN PT, R3, R5, 0x10, 0x1f ;  /* 0x0a001f0005037f89 */ /* 0x0062a400000e0000 */
.L_x_724:
[----:B------:R-:W-:Y:S05]  /*1860*/  BRA.DIV ~URZ, `(.L_x_714) ;  /* 0x000007827f007947 */ /* 0x000fea000b800000 */
[----:B------:R-:W3:Y:S02]  /*1870*/  SHFL.DOWN PT, R2, R4, 0x10, 0x1f ;  /* 0x0a001f0004027f89 */ /* 0x000ee400000e0000 */
[----:B--23--:R-:W2:-:S07]  /*1880*/  DADD R2, R4, R2 ;  /* 0x0000000004027229 */ /* 0x00ce8e0000000002 */
[----:B--2---:R-:W-:Y:S04]  /*1890*/  SHFL.DOWN PT, R7, R3, 0x8, 0x1f ;  /* 0x09001f0003077f89 */ /* 0x004fe800000e0000 */
[----:B------:R-:W2:Y:S02]  /*18a0*/  SHFL.DOWN PT, R6, R2, 0x8, 0x1f ;  /* 0x09001f0002067f89 */ /* 0x000ea400000e0000 */
[----:B--2---:R-:W2:-:S07]  /*18b0*/  DADD R6, R2, R6 ;  /* 0x0000000002067229 */ /* 0x004e8e0000000006 */
[----:B--2---:R-:W-:Y:S04]  /*18c0*/  SHFL.DOWN PT, R9, R7, 0x4, 0x1f ;  /* 0x08801f0007097f89 */ /* 0x004fe800000e0000 */
[----:B------:R-:W2:Y:S02]  /*18d0*/  SHFL.DOWN PT, R8, R6, 0x4, 0x1f ;  /* 0x08801f0006087f89 */ /* 0x000ea400000e0000 */
[----:B--2---:R-:W2:-:S07]  /*18e0*/  DADD R8, R6, R8 ;  /* 0x0000000006087229 */ /* 0x004e8e0000000008 */
[----:B--2---:R-:W-:Y:S04]  /*18f0*/  SHFL.DOWN PT, R15, R9, 0x2, 0x1f ;  /* 0x08401f00090f7f89 */ /* 0x004fe800000e0000 */
[----:B------:R-:W2:Y:S02]  /*1900*/  SHFL.DOWN PT, R14, R8, 0x2, 0x1f ;  /* 0x08401f00080e7f89 */ /* 0x000ea400000e0000 */
[----:B-12---:R-:W1:-:S07]  /*1910*/  DADD R4, R8, R14 ;  /* 0x0000000008047229 */ /* 0x006e4e000000000e */
[----:B-1----:R1:W2:Y:S04]  /*1920*/  SHFL.DOWN PT, R3, R5, 0x1, 0x1f ;  /* 0x08201f0005037f89 */ /* 0x0022a800000e0000 */
[----:B------:R1:W3:Y:S02]  /*1930*/  SHFL.DOWN PT, R2, R4, 0x1, 0x1f ;  /* 0x08201f0004027f89 */ /* 0x0002e400000e0000 */
.L_x_725:
[----:B-123--:R1:W2:-:S06]  /*1940*/  DADD R4, R2, R4 ;  /* 0x0000000002047229 */ /* 0x00e28c0000000004 */
.L_x_712:
[----:B------:R-:W-:Y:S05]  /*1950*/  BSYNC B0 ;  /* 0x0000000000007941 */ /* 0x000fea0003800000 */
.L_x_711:
[----:B------:R-:W-:-:S13]  /*1960*/  ISETP.NE.AND P0, PT, R10, RZ, PT ;  /* 0x000000ff0a00720c */ /* 0x000fda0003f05270 */
[----:B------:R-:W-:Y:S05]  /*1970*/  @P0 EXIT ;  /* 0x000000000000094d */ /* 0x000fea0003800000 */
[----:B-1----:R-:W1:Y:S01]  /*1980*/  MUFU.RCP64H R3, c[0x0][0x17c] ;  /* 0x00005f0000037b08 */ /* 0x002e620000001800 */
[----:B------:R-:W-:Y:S02]  /*1990*/  IMAD.MOV.U32 R0, RZ, RZ, c[0x0][0x17c] ;  /* 0x00005f00ff007624 */ /* 0x000fe400078e00ff */
[----:B------:R-:W-:Y:S02]  /*19a0*/  IMAD.MOV.U32 R8, RZ, RZ, c[0x0][0x178] ;  /* 0x00005e00ff087624 */ /* 0x000fe400078e00ff */
[----:B------:R-:W-:Y:S01]  /*19b0*/  IMAD.MOV.U32 R9, RZ, RZ, c[0x0][0x17c] ;  /* 0x00005f00ff097624 */ /* 0x000fe200078e00ff */
[----:B------:R-:W-:-:S04]  /*19c0*/  IADD3 R2, R0, 0x300402, RZ ;  /* 0x0030040200027810 */ /* 0x000fc80007ffe0ff */
[----:B------:R-:W-:Y:S02]  /*19d0*/  FSETP.GEU.AND P0, PT, |R2|, 5.8789094863358348022e-39, PT ;  /* 0x004004020200780b */ /* 0x000fe40003f0e200 */
[----:B-1----:R-:W1:-:S06]  /*19e0*/  DFMA R6, R2, -R8, 1 ;  /* 0x3ff000000206742b */ /* 0x002e4c0000000808 */
[----:B-1----:R-:W1:-:S06]  /*19f0*/  DFMA R6, R6, R6, R6 ;  /* 0x000000060606722b */ /* 0x002e4c0000000006 */
[----:B-1----:R-:W1:-:S06]  /*1a00*/  DFMA R6, R2, R6, R2 ;  /* 0x000000060206722b */ /* 0x002e4c0000000002 */
[----:B-1----:R-:W1:-:S06]  /*1a10*/  DFMA R8, R6, -R8, 1 ;  /* 0x3ff000000608742b */ /* 0x002e4c0000000808 */
[----:B-1----:R1:W3:Y:S01]  /*1a20*/  DFMA R6, R6, R8, R6 ;  /* 0x000000080606722b */ /* 0x0022e20000000006 */
[----:B------:R-:W-:Y:S09]  /*1a30*/  @P0 BRA `(.L_x_715) ;  /* 0x0000004000000947 */ /* 0x000ff20003800000 */
[----:B-1----:R-:W-:Y:S02]  /*1a40*/  LOP3.LUT R9, R0, 0x7fffffff, RZ, 0xc0, !PT ;  /* 0x7fffffff00097812 */ /* 0x002fe400078ec0ff */
[----:B------:R-:W-:Y:S02]  /*1a50*/  MOV R0, 0x1a80 ;  /* 0x00001a8000007802 */ /* 0x000fe40000000f00 */
[----:B------:R-:W-:Y:S02]  /*1a60*/  IADD3 R9, R9, -0x100000, RZ ;  /* 0xfff0000009097810 */ /* 0x000fe40007ffe0ff */
[----:B0-23--:R-:W-:Y:S05]  /*1a70*/  CALL.REL.NOINC `($__internal_66_$__cuda_sm20_dblrcp_rn_slowpath_v3) ;  /* 0x000009b000007944 */ /* 0x00dfea0003c00000 */
.L_x_715:
[----:B---3--:R-:W-:Y:S01]  /*1a80*/  LOP3.LUT R0, R7, 0x7ff00000, RZ, 0xc0, !PT ;  /* 0x7ff0000007007812 */ /* 0x008fe200078ec0ff */
[----:B--2---:R2:W3:Y:S01]  /*1a90*/  DADD R20, -RZ, |R4| ;  /* 0x00000000ff147229 */ /* 0x0044e20000000504 */
[----:B------:R-:W-:Y:S01]  /*1aa0*/  BSSY B0, `(.L_x_716) ;  /* 0x0000008000007945 */ /* 0x000fe20003800000 */
[----:B------:R-:W-:Y:S01]  /*1ab0*/  IMAD.MOV.U32 R44, RZ, RZ, R6 ;  /* 0x000000ffff2c7224 */ /* 0x000fe200078e0006 */
[----:B------:R-:W-:Y:S01]  /*1ac0*/  LEA.HI R3, R0, 0xfffffc0c, RZ, 0xc ;  /* 0xfffffc0c00037811 */ /* 0x000fe200078f60ff */
[----:B------:R-:W-:Y:S01]  /*1ad0*/  IMAD.MOV.U32 R45, RZ, RZ, R7 ;  /* 0x000000ffff2d7224 */ /* 0x000fe200078e0007 */
[----:B------:R-:W-:-:S02]  /*1ae0*/  MOV R0, 0x1b20 ;  /* 0x00001b2000007802 */ /* 0x000fc40000000f00 */
[CC--:B------:R-:W-:Y:S02]  /*1af0*/  SHF.L.U64.HI R2, R6.reuse, R3.reuse, R7 ;  /* 0x0000000306027219 */ /* 0x0c0fe40000010207 */
[----:B------:R-:W-:Y:S02]  /*1b00*/  SHF.L.U32 R3, R6, R3, RZ ;  /* 0x0000000306037219 */ /* 0x000fe400000006ff */
[----:B0123--:R-:W-:Y:S05]  /*1b10*/  CALL.REL.NOINC `($_ZN2at6native55_GLOBAL__N__6c1c77d0_17_DistanceKernel_cu_7dd49032_311422cdist_kernel_cuda_implIdNS1_5distsIdE1pEEEvPT_PKS6_S9_S6_lllll$__internal_accurate_pow) ;  /* 0x0000115000007944 */ /* 0x00ffea0003c00000 */
[----:B------:R-:W-:Y:S05]  /*1b20*/  BSYNC B0 ;  /* 0x0000000000007941 */ /* 0x000fea0003800000 */
.L_x_716:
[----:B------:R-:W1:Y:S01]  /*1b30*/  DSETP.NEU.AND P0, PT, R4, RZ, PT ;  /* 0x000000ff0400722a */ /* 0x000e620003f0d000 */
[----:B------:R-:W-:Y:S01]  /*1b40*/  BSSY B0, `(.L_x_717) ;  /* 0x000001c000007945 */ /* 0x000fe20003800000 */
[----:B------:R-:W-:Y:S01]  /*1b50*/  IMAD.MOV.U32 R8, RZ, RZ, R28 ;  /* 0x000000ffff087224 */ /* 0x000fe200078e001c */
[----:B------:R-:W-:-:S11]  /*1b60*/  MOV R9, R29 ;  /* 0x0000001d00097202 */ /* 0x000fd60000000f00 */
[----:B-1----:R-:W-:Y:S05]  /*1b70*/  @!P0 BRA `(.L_x_718) ;  /* 0x0000011000008947 */ /* 0x002fea0003800000 */
[----:B------:R-:W-:Y:S02]  /*1b80*/  ISETP.NE.U32.AND P0, PT, R3, RZ, PT ;  /* 0x000000ff0300720c */ /* 0x000fe40003f05070 */
[----:B------:R-:W-:Y:S02]  /*1b90*/  ISETP.GT.AND P2, PT, R5, -0x1, PT ;  /* 0xffffffff0500780c */ /* 0x000fe40003f44270 */
[----:B------:R-:W-:Y:S01]  /*1ba0*/  ISETP.NE.AND.EX P0, PT, R2, -0x80000000, PT, P0 ;  /* 0x800000000200780c */ /* 0x000fe20003f05300 */
[----:B------:R-:W1:-:S03]  /*1bb0*/  DADD R2, -RZ, -R8 ;  /* 0x00000000ff027229 */ /* 0x000e460000000908 */
[----:B------:R-:W-:Y:S02]  /*1bc0*/  ISETP.LT.AND P1, PT, R5, RZ, !P0 ;  /* 0x000000ff0500720c */ /* 0x000fe40004721270 */
[----:B------:R-:W-:-:S05]  /*1bd0*/  PLOP3.LUT P0, PT, P0, PT, PT, 0x8, 0x0 ;  /* 0x000000000000781c */ /* 0x000fca000070e170 */
[----:B-1----:R-:W-:Y:S02]  /*1be0*/  FSEL R0, R2, R8, P1 ;  /* 0x0000000802007208 */ /* 0x002fe40000800000 */
[----:B------:R-:W-:Y:S01]  /*1bf0*/  FSEL R11, R3, R9, P1 ;  /* 0x00000009030b7208 */ /* 0x000fe20000800000 */
[----:B------:R-:W-:Y:S05]  /*1c00*/  @P2 BRA `(.L_x_719) ;  /* 0x000000f000002947 */ /* 0x000fea0003800000 */
[----:B------:R-:W1:Y:S01]  /*1c10*/  FRND.F64.TRUNC R2, R6 ;  /* 0x0000000600027313 */ /* 0x000e62000030d800 */
[----:B------:R-:W-:Y:S02]  /*1c20*/  IMAD.MOV.U32 R8, RZ, RZ, R0 ;  /* 0x000000ffff087224 */ /* 0x000fe400078e0000 */
[----:B------:R-:W-:Y:S01]  /*1c30*/  IMAD.MOV.U32 R9, RZ, RZ, R11 ;  /* 0x000000ffff097224 */ /* 0x000fe200078e000b */
[----:B-1----:R-:W1:-:S14]  /*1c40*/  DSETP.NEU.AND P1, PT, R2, R6, PT ;  /* 0x000000060200722a */ /* 0x002e5c0003f2d000 */
[----:B-1----:R-:W-:Y:S05]  /*1c50*/  @!P1 BRA `(.L_x_719) ;  /* 0x000000a000009947 */ /* 0x002fea0003800000 */
[----:B------:R-:W-:Y:S02]  /*1c60*/  IMAD.MOV.U32 R8, RZ, RZ, 0x0 ;  /* 0x00000000ff087424 */ /* 0x000fe400078e00ff */
[----:B------:R-:W-:Y:S01]  /*1c70*/  IMAD.MOV.U32 R9, RZ, RZ, -0x80000 ;  /* 0xfff80000ff097424 */ /* 0x000fe200078e00ff */
[----:B------:R-:W-:Y:S05]  /*1c80*/  BRA `(.L_x_719) ;  /* 0x0000007000007947 */ /* 0x000fea0003800000 */
.L_x_718:
[----:B------:R-:W1:Y:S01]  /*1c90*/  DSETP.NEU.AND P0, PT, |R6|, 0.5, PT ;  /* 0x3fe000000600742a */ /* 0x000e620003f0d200 */
[----:B------:R-:W-:Y:S01]  /*1ca0*/  ISETP.GE.AND P2, PT, R7, RZ, PT ;  /* 0x000000ff0700720c */ /* 0x000fe20003f46270 */
[----:B------:R-:W-:Y:S01]  /*1cb0*/  IMAD.MOV.U32 R8, RZ, RZ, RZ ;  /* 0x000000ffff087224 */ /* 0x000fe200078e00ff */
[----:B------:R-:W-:-:S04]  /*1cc0*/  ISETP.EQ.U32.AND P1, PT, R3, RZ, PT ;  /* 0x000000ff0300720c */ /* 0x000fc80003f22070 */
[----:B-1----:R-:W-:-:S04]  /*1cd0*/  ISETP.EQ.AND.EX P0, PT, R2, -0x80000000, P0, P1 ;  /* 0x800000000200780c */ /* 0x002fc80000702310 */
[----:B------:R-:W-:-:S04]  /*1ce0*/  SEL R9, R5, RZ, P0 ;  /* 0x000000ff05097207 */ /* 0x000fc80000000000 */
[----:B------:R-:W-:Y:S02]  /*1cf0*/  @!P2 LOP3.LUT R9, R9, 0x7ff00000, RZ, 0xfc, !PT ;  /* 0x7ff000000909a812 */ /* 0x000fe400078efcff */
.L_x_719:
[----:B------:R-:W-:Y:S05]  /*1d00*/  BSYNC B0 ;  /* 0x0000000000007941 */ /* 0x000fea0003800000 */
.L_x_717:
        /* <DEDUP_REMOVED lines=18> */
.L_x_723:
        /* <DEDUP_REMOVED lines=10> */
.L_x_722:
[----:B------:R1:W2:-:S06]  /*1ed0*/  DADD R8, R6, R4 ;  /* 0x0000000006087229 */ /* 0x00028c0000000004 */
.L_x_721:
[----:B------:R-:W-:Y:S05]  /*1ee0*/  BSYNC B0 ;  /* 0x0000000000007941 */ /* 0x000fea0003800000 */
.L_x_720:
[----:B------:R3:W4:Y:S02]  /*1ef0*/  DSETP.NEU.AND P0, PT, R4, 1, PT ;  /* 0x3ff000000400742a */ /* 0x0007240003f0d000 */
[----:B-1-3--:R-:W-:-:S04]  /*1f00*/  LEA R4, P1, R12, c[0x0][0x160], 0x3 ;  /* 0x000058000c047a11 */ /* 0x00afc800078218ff */
[----:B----4-:R-:W1:Y:S01]  /*1f10*/  DSETP.EQ.OR P0, PT, R6, RZ, !P0 ;  /* 0x000000ff0600722a */ /* 0x010e620004702400 */
[----:B------:R-:W-:-:S05]  /*1f20*/  LEA.HI.X R5, R12, c[0x0][0x164], RZ, 0x3, P1 ;  /* 0x000059000c057a11 */ /* 0x000fca00008f1cff */
[----:B-12---:R-:W-:Y:S02]  /*1f30*/  FSEL R2, R8, RZ, !P0 ;  /* 0x000000ff08027208 */ /* 0x006fe40004000000 */
[----:B------:R-:W-:-:S05]  /*1f40*/  FSEL R3, R9, 1.875, !P0 ;  /* 0x3ff0000009037808 */ /* 0x000fca0004000000 */
[----:B------:R-:W-:Y:S01]  /*1f50*/  STG.E.64 [R4.64], R2 ;  /* 0x0000000204007986 */ /* 0x000fe2000c101b06 */
[----:B------:R-:W-:Y:S05]  /*1f60*/  EXIT ;  /* 0x000000000000794d */ /* 0x000fea0003800000 */
.L_x_713:
[----:B--2---:R-:W-:Y:S01]  /*1f70*/  IMAD.MOV.U32 R0, RZ, RZ, R5 ;  /* 0x000000ffff007224 */ /* 0x004fe200078e0005 */
[----:B------:R-:W-:Y:S01]  /*1f80*/  MOV R15, 0xffffffff ;  /* 0xffffffff000f7802 */ /* 0x000fe20000000f00 */
[----:B-1----:R-:W-:Y:S01]  /*1f90*/  IMAD.MOV.U32 R9, RZ, RZ, 0x10 ;  /* 0x00000010ff097424 */ /* 0x002fe200078e00ff */
[----:B------:R-:W-:Y:S01]  /*1fa0*/  MOV R6, 0x1fd0 ;  /* 0x00001fd000067802 */ /* 0x000fe20000000f00 */
[----:B------:R-:W-:Y:S02]  /*1fb0*/  IMAD.MOV.U32 R8, RZ, RZ, 0x1f ;  /* 0x0000001fff087424 */ /* 0x000fe400078e00ff */
[----:B0-----:R-:W-:Y:S05]  /*1fc0*/  CALL.REL.NOINC `($__internal_68_$__cuda_sm70_shflsync_down_p) ;  /* 0x00000c6000007944 */ /* 0x001fea0003c00000 */
[----:B-1----:R-:W-:Y:S01]  /*1fd0*/  IMAD.MOV.U32 R3, RZ, RZ, R9 ;  /* 0x000000ffff037224 */ /* 0x002fe200078e0009 */
[----:B0-----:R-:W-:Y:S05]  /*1fe0*/  BRA `(.L_x_724) ;  /* 0xfffff87000007947 */ /* 0x001fea000383ffff */
.L_x_714:
[----:B------:R-:W-:Y:S01]  /*1ff0*/  IMAD.MOV.U32 R0, RZ, RZ, R4 ;  /* 0x000000ffff007224 */ /* 0x000fe200078e0004 */
[----:B------:R-:W-:Y:S01]  /*2000*/  MOV R6, 0x2050 ;  /* 0x0000205000067802 */ /* 0x000fe20000000f00 */
[----:B------:R-:W-:Y:S02]  /*2010*/  IMAD.MOV.U32 R9, RZ, RZ, 0x10 ;  /* 0x00000010ff097424 */ /* 0x000fe400078e00ff */
[----:B------:R-:W-:-:S02]  /*2020*/  IMAD.MOV.U32 R8, RZ, RZ, 0x1f ;  /* 0x0000001fff087424 */ /* 0x000fc400078e00ff */
[----:B------:R-:W-:Y:S02]  /*2030*/  IMAD.MOV.U32 R15, RZ, RZ, -0x1 ;  /* 0xffffffffff0f7424 */ /* 0x000fe400078e00ff */
[----:B012---:R-:W-:Y:S05]  /*2040*/  CALL.REL.NOINC `($__internal_68_$__cuda_sm70_shflsync_down_p) ;  /* 0x00000be000007944 */ /* 0x007fea0003c00000 */
[----:B-1----:R-:W-:Y:S01]  /*2050*/  IMAD.MOV.U32 R2, RZ, RZ, R9 ;  /* 0x000000ffff027224 */ /* 0x002fe200078e0009 */
[----:B------:R-:W-:Y:S01]  /*2060*/  MOV R6, 0x20d0 ;  /* 0x000020d000067802 */ /* 0x000fe20000000f00 */
[----:B------:R-:W-:Y:S02]  /*2070*/  IMAD.MOV.U32 R9, RZ, RZ, 0x8 ;  /* 0x00000008ff097424 */ /* 0x000fe400078e00ff */
[----:B0-----:R-:W-:Y:S02]  /*2080*/  IMAD.MOV.U32 R8, RZ, RZ, 0x1f ;  /* 0x0000001fff087424 */ /* 0x001fe400078e00ff */
[----:B------:R-:W0:Y:S01]  /*2090*/  DADD R4, R4, R2 ;  /* 0x0000000004047229 */ /* 0x000e220000000002 */
[----:B------:R-:W-:-:S09]  /*20a0*/  IMAD.MOV.U32 R15, RZ, RZ, -0x1 ;  /* 0xffffffffff0f7424 */ /* 0x000fd200078e00ff */
[----:B0-----:R-:W-:Y:S02]  /*20b0*/  MOV R0, R5 ;  /* 0x0000000500007202 */ /* 0x001fe40000000f00 */
[----:B------:R-:W-:Y:S05]  /*20c0*/  CALL.REL.NOINC `($__internal_68_$__cuda_sm70_shflsync_down_p) ;  /* 0x00000b6000007944 */ /* 0x000fea0003c00000 */
[----:B-1----:R-:W-:Y:S01]  /*20d0*/  IMAD.MOV.U32 R3, RZ, RZ, R9 ;  /* 0x000000ffff037224 */ /* 0x002fe200078e0009 */
[----:B------:R-:W-:Y:S01]  /*20e0*/  MOV R6, 0x2140 ;  /* 0x0000214000067802 */ /* 0x000fe20000000f00 */
[----:B0-----:R-:W-:Y:S02]  /*20f0*/  IMAD.MOV.U32 R0, RZ, RZ, R4 ;  /* 0x000000ffff007224 */ /* 0x001fe400078e0004 */
[----:B------:R-:W-:Y:S02]  /*2100*/  IMAD.MOV.U32 R9, RZ, RZ, 0x8 ;  /* 0x00000008ff097424 */ /* 0x000fe400078e00ff */
[----:B------:R-:W-:Y:S02]  /*2110*/  IMAD.MOV.U32 R8, RZ, RZ, 0x1f ;  /* 0x0000001fff087424 */ /* 0x000fe400078e00ff */
[----:B------:R-:W-:Y:S02]  /*2120*/  IMAD.MOV.U32 R15, RZ, RZ, -0x1 ;  /* 0xffffffffff0f7424 */ /* 0x000fe400078e00ff */
[----:B------:R-:W-:Y:S05]  /*2130*/  CALL.REL.NOINC `($__internal_68_$__cuda_sm70_shflsync_down_p) ;  /* 0x00000af000007944 */ /* 0x000fea0003c00000 */
[----:B-1----:R-:W-:Y:S01]  /*2140*/  IMAD.MOV.U32 R2, RZ, RZ, R9 ;  /* 0x000000ffff027224 */ /* 0x002fe200078e0009 */
[----:B------:R-:W-:Y:S01]  /*2150*/  MOV R6, 0x21c0 ;  /* 0x000021c000067802 */ /* 0x000fe20000000f00 */
[----:B------:R-:W-:-:S02]  /*2160*/  IMAD.MOV.U32 R9, RZ, RZ, 0x4 ;  /* 0x00000004ff097424 */ /* 0x000fc400078e00ff */
        /* <DEDUP_REMOVED lines=43> */
[----:B0-----:R-:W-:Y:S05]  /*2420*/  BRA `(.L_x_725) ;  /* 0xfffff51000007947 */ /* 0x001fea000383ffff */
        .weak           $__internal_66_$__cuda_sm20_dblrcp_rn_slowpath_v3
        .type           $__internal_66_$__cuda_sm20_dblrcp_rn_slowpath_v3,@function
        .size           $__internal_66_$__cuda_sm20_dblrcp_rn_slowpath_v3,($__internal_67_$__cuda_sm20_div_s64 - $__internal_66_$__cuda_sm20_dblrcp_rn_slowpath_v3)
$__internal_66_$__cuda_sm20_dblrcp_rn_slowpath_v3:
        /* <DEDUP_REMOVED lines=27> */
.L_x_728:
        /* <DEDUP_REMOVED lines=10> */
.L_x_726:
[----:B------:R-:W-:Y:S01]  /*2680*/  LOP3.LUT R3, R6, 0x80000, RZ, 0xfc, !PT ;  /* 0x0008000006037812 */ /* 0x000fe200078efcff */
[----:B------:R-:W-:-:S04]  /*2690*/  IMAD.MOV.U32 R2, RZ, RZ, c[0x0][0x178] ;  /* 0x00005e00ff027624 */ /* 0x000fc800078e00ff */
.L_x_727:
[----:B01----:R-:W-:Y:S02]  /*26a0*/  IMAD.MOV.U32 R6, RZ, RZ, R2 ;  /* 0x000000ffff067224 */ /* 0x003fe400078e0002 */
[----:B------:R-:W-:Y:S02]  /*26b0*/  IMAD.MOV.U32 R7, RZ, RZ, R3 ;  /* 0x000000ffff077224 */ /* 0x000fe400078e0003 */
[----:B------:R-:W-:Y:S02]  /*26c0*/  IMAD.MOV.U32 R2, RZ, RZ, R0 ;  /* 0x000000ffff027224 */ /* 0x000fe400078e0000 */
[----:B------:R-:W-:-:S04]  /*26d0*/  IMAD.MOV.U32 R3, RZ, RZ, 0x0 ;  /* 0x00000000ff037424 */ /* 0x000fc800078e00ff */
[----:B------:R-:W-:Y:S05]  /*26e0*/  RET.REL.NODEC R2 `(_ZN2at6native55_GLOBAL__N__6c1c77d0_17_DistanceKernel_cu_7dd49032_311422cdist_kernel_cuda_implIdNS1_5distsIdE1pEEEvPT_PKS6_S9_S6_lllll) ;  /* 0xffffd91002007950 */ /* 0x000fea0003c3ffff */
        .weak           $__internal_67_$__cuda_sm20_div_s64
        .type           $__internal_67_$__cuda_sm20_div_s64,@function
        .size           $__internal_67_$__cuda_sm20_div_s64,($__internal_68_$__cuda_sm70_shflsync_down_p - $__internal_67_$__cuda_sm20_div_s64)
$__internal_67_$__cuda_sm20_div_s64:
        /* <DEDUP_REMOVED lines=21> */
[----:B------:R-:W-:Y:S02]  /*2840*/  IADD3 R15, P2, R21, R14, RZ ;  /* 0x0000000e150f7210 */ /* 0x000fe40007f5e0ff */
[----:B------:R-:W-:Y:S01]  /*2850*/  IADD3 R21, P4, RZ, -R0, RZ ;  /* 0x80000000ff157210 */ /* 0x000fe20007f9e0ff */
[----:B------:R-:W-:Y:S02]  /*2860*/  IMAD.X R14, R19, 0x1, R11, P0 ;  /* 0x00000001130e7824 */ /* 0x000fe400000e060b */
[----:B------:R-:W-:Y:S01]  /*2870*/  IMAD.WIDE.U32 R10, R15, R4, RZ ;  /* 0x000000040f0a7225 */ /* 0x000fe200078e00ff */
[----:B------:R-:W-:Y:S02]  /*2880*/  SEL R21, R21, R0, !P3 ;  /* 0x0000000015157207 */ /* 0x000fe40005800000 */
[----:B------:R-:W-:Y:S01]  /*2890*/  IADD3.X R17, RZ, RZ, R14, P2, P1 ;  /* 0x000000ffff117210 */ /* 0x000fe200017e240e */
[----:B------:R-:W-:Y:S01]  /*28a0*/  IMAD R11, R15, R5, R11 ;  /* 0x000000050f0b7224 */ /* 0x000fe200078e020b */
[----:B------:R-:W-:Y:S01]  /*28b0*/  IADD3 R19, P0, RZ, -R10, RZ ;  /* 0x8000000aff137210 */ /* 0x000fe20007f1e0ff */
[----:B------:R-:W-:-:S02]  /*28c0*/  IMAD.X R16, RZ, RZ, ~R7, P4 ;  /* 0x000000ffff107224 */ /* 0x000fc400020e0e07 */
[----:B------:R-:W-:Y:S02]  /*28d0*/  IMAD R11, R17, R4, R11 ;  /* 0x00000004110b7224 */ /* 0x000fe400078e020b */
[----:B------:R-:W-:Y:S01]  /*28e0*/  IMAD.HI.U32 R14, R15, R19, RZ ;  /* 0x000000130f0e7227 */ /* 0x000fe200078e00ff */
[----:B------:R-:W-:-:S03]  /*28f0*/  SEL R16, R16, R7, !P3 ;  /* 0x0000000710107207 */ /* 0x000fc60005800000 */
[----:B------:R-:W-:Y:S02]  /*2900*/  IMAD.X R10, RZ, RZ, ~R11, P0 ;  /* 0x000000ffff0a7224 */ /* 0x000fe400000e0e0b */
[----:B------:R-:W-:Y:S02]  /*2910*/  IMAD.MOV.U32 R11, RZ, RZ, RZ ;  /* 0x000000ffff0b7224 */ /* 0x000fe400078e00ff */
[----:B------:R-:W-:-:S06]  /*2920*/  IMAD.WIDE.U32 R14, P0, R15, R10, R14 ;  /* 0x0000000a0f0e7225 */ /* 0x000fcc000780000e */
[----:B------:R-:W-:-:S04]  /*2930*/  IMAD.HI.U32 R15, P1, R17, R19, R14 ;  /* 0x00000013110f7227 */ /* 0x000fc8000782000e */
[CC--:B------:R-:W-:Y:S02]  /*2940*/  IMAD R14, R17.reuse, R10.reuse, RZ ;  /* 0x0000000a110e7224 */ /* 0x0c0fe400078e02ff */
[----:B------:R-:W-:-:S03]  /*2950*/  IMAD.HI.U32 R10, R17, R10, RZ ;  /* 0x0000000a110a7227 */ /* 0x000fc600078e00ff */
[----:B------:R-:W-:Y:S01]  /*2960*/  IADD3 R15, P2, R14, R15, RZ ;  /* 0x0000000f0e0f7210 */ /* 0x000fe20007f5e0ff */
[----:B------:R-:W-:-:S04]  /*2970*/  IMAD.X R17, R10, 0x1, R17, P0 ;  /* 0x000000010a117824 */ /* 0x000fc800000e0611 */
        /* <DEDUP_REMOVED lines=18> */
[CC--:B------:R-:W-:Y:S02]  /*2aa0*/  ISETP.GE.U32.AND.EX P0, PT, R23.reuse, R5.reuse, PT, P0 ;  /* 0x000000051700720c */ /* 0x0c0fe40003f06100 */
[----:B------:R-:W-:Y:S02]  /*2ab0*/  IADD3.X R19, R23, ~R5, RZ, P1, !PT ;  /* 0x8000000517137210 */ /* 0x000fe40000ffe4ff */
[----:B------:R-:W-:Y:S02]  /*2ac0*/  SEL R11, R11, R21, P0 ;  /* 0x000000150b0b7207 */ /* 0x000fe40000000000 */
[----:B------:R-:W-:Y:S02]  /*2ad0*/  SEL R15, R10, R15, P0 ;  /* 0x0000000f0a0f7207 */ /* 0x000fe40000000000 */
[----:B------:R-:W-:Y:S02]  /*2ae0*/  SEL R19, R19, R23, P0 ;  /* 0x0000001713137207 */ /* 0x000fe40000000000 */
[----:B------:R-:W-:-:S02]  /*2af0*/  ISETP.GE.U32.AND P1, PT, R11, R4, PT ;  /* 0x000000040b00720c */ /* 0x000fc40003f26070 */
[----:B------:R-:W-:Y:S02]  /*2b00*/  SEL R10, R14, R17, P0 ;  /* 0x000000110e0a7207 */ /* 0x000fe40000000000 */
[----:B------:R-:W-:Y:S02]  /*2b10*/  IADD3 R4, P2, R15, 0x1, RZ ;  /* 0x000000010f047810 */ /* 0x000fe40007f5e0ff */
[----:B------:R-:W-:Y:S02]  /*2b20*/  ISETP.GE.U32.AND.EX P0, PT, R19, R5, PT, P1 ;  /* 0x000000051300720c */ /* 0x000fe40003f06110 */
[----:B------:R-:W-:Y:S01]  /*2b30*/  LOP3.LUT R14, R8, R7, RZ, 0x3c, !PT ;  /* 0x00000007080e7212 */ /* 0x000fe200078e3cff */
[----:B------:R-:W-:Y:S01]  /*2b40*/  IMAD.X R5, RZ, RZ, R10, P2 ;  /* 0x000000ffff057224 */ /* 0x000fe200010e060a */
[----:B------:R-:W-:Y:S02]  /*2b50*/  SEL R4, R4, R15, P0 ;  /* 0x0000000f04047207 */ /* 0x000fe40000000000 */
[----:B------:R-:W-:-:S02]  /*2b60*/  ISETP.GE.AND P1, PT, R14, RZ, PT ;  /* 0x000000ff0e00720c */ /* 0x000fc40003f26270 */
        /* <DEDUP_REMOVED lines=11> */
[----:B------:R-:W-:Y:S06]  /*2c20*/  RET.REL.NODEC R4 `(_ZN2at6native55_GLOBAL__N__6c1c77d0_17_DistanceKernel_cu_7dd49032_311422cdist_kernel_cuda_implIdNS1_5distsIdE1pEEEvPT_PKS6_S9_S6_lllll) ;  /* 0xffffd3d004007950 */ /* 0x000fec0003c3ffff */
        .weak           $__internal_68_$__cuda_sm70_shflsync_down_p
        .type           $__internal_68_$__cuda_sm70_shflsync_down_p,@function
        .size           $__internal_68_$__cuda_sm70_shflsync_down_p,($_ZN2at6native55_GLOBAL__N__6c1c77d0_17_DistanceKernel_cu_7dd49032_311422cdist_kernel_cuda_implIdNS1_5distsIdE1pEEEvPT_PKS6_S9_S6_lllll$__internal_accurate_pow - $__internal_68_$__cuda_sm70_shflsync_down_p)
$__internal_68_$__cuda_sm70_shflsync_down_p:
[----:B------:R-:W-:Y:S01]  /*2c30*/  IMAD.MOV.U32 R7, RZ, RZ, 0x0 ;  /* 0x00000000ff077424 */ /* 0x000fe200078e00ff */
[----:B------:R-:W-:Y:S04]  /*2c40*/  WARPSYNC R15 ;  /* 0x0000000f00007348 */ /* 0x000fe80003800000 */
[----:B------:R0:W1:Y:S01]  /*2c50*/  SHFL.DOWN PT, R9, R0, R9, R8 ;  /* 0x0800000900097389 */ /* 0x00006200000e0008 */
[----:B------:R-:W-:Y:S05]  /*2c60*/  RET.REL.NODEC R6 `(_ZN2at6native55_GLOBAL__N__6c1c77d0_17_DistanceKernel_cu_7dd49032_311422cdist_kernel_cuda_implIdNS1_5distsIdE1pEEEvPT_PKS6_S9_S6_lllll) ;  /* 0xffffd39006007950 */ /* 0x000fea0003c3ffff */
        .type           $_ZN2at6native55_GLOBAL__N__6c1c77d0_17_DistanceKernel_cu_7dd49032_311422cdist_kernel_cuda_implIdNS1_5distsIdE1pEEEvPT_PKS6_S9_S6_lllll$__internal_accurate_pow,@function
        .size           $_ZN2at6native55_GLOBAL__N__6c1c77d0_17_DistanceKernel_cu_7dd49032_311422cdist_kernel_cuda_implIdNS1_5distsIdE1pEEEvPT_PKS6_S9_S6_lllll$__internal_accurate_pow,(.L_x_841 - $_ZN2at6native55_GLOBAL__N__6c1c77d0_17_DistanceKernel_cu_7dd49032_311422cdist_kernel_cuda_implIdNS1_5distsIdE1pEEEvPT_PKS6_S9_S6_lllll$__internal_accurate_pow)
$_ZN2at6native55_GLOBAL__N__6c1c77d0_17_DistanceKernel_cu_7dd49032_311422cdist_kernel_cuda_implIdNS1_5distsIdE1pEEEvPT_PKS6_S9_S6_lllll$__internal_accurate_pow:
[----:B------:R-:W-:Y:S01]  /*2c70*/  SHF.R.U32.HI R42, RZ, 0x14, R21 ;  /* 0x00000014ff2a7819 */ /* 0x000fe20000011615 */
[----:B------:R-:W-:-:S02]  /*2c80*/  IMAD.MOV.U32 R24, RZ, RZ, 0x7d2cafe2 ;  /* 0x7d2cafe2ff187424 */ /* 0x000fc400078e00ff */
[----:B------:R-:W-:Y:S01]  /*2c90*/  IMAD.MOV.U32 R25, RZ, RZ, 0x3eb0f5ff ;  /* 0x3eb0f5ffff197424 */ /* 0x000fe200078e00ff */
[----:B------:R-:W-:-:S13]  /*2ca0*/  ISETP.NE.AND P1, PT, R42, RZ, PT ;  /* 0x000000ff2a00720c */ /* 0x000fda0003f25270 */
[----:B------:R-:W0:-:S10]  /*2cb0*/  @!P1 DMUL R18, R20, 1.80143985094819840000e+16 ;  /* 0x4350000014129828 */ /* 0x000e140000000000 */
[----:B0-----:R-:W-:Y:S01]  /*2cc0*/  @!P1 IMAD.MOV.U32 R21, RZ, RZ, R19 ;  /* 0x000000ffff159224 */ /* 0x001fe200078e0013 */
[----:B------:R-:W-:Y:S01]  /*2cd0*/  @!P1 LEA.HI R42, R19, 0xffffffca, RZ, 0xc ;  /* 0xffffffca132a9811 */ /* 0x000fe200078f60ff */
[----:B------:R-:W-:Y:S02]  /*2ce0*/  @!P1 IMAD.MOV.U32 R20, RZ, RZ, R18 ;  /* 0x000000ffff149224 */ /* 0x000fe400078e0012 */
[----:B------:R-:W-:Y:S01]  /*2cf0*/  IMAD.MOV.U32 R19, RZ, RZ, 0x43300000 ;  /* 0x43300000ff137424 */ /* 0x000fe200078e00ff */
[----:B------:R-:W-:Y:S01]  /*2d00*/  LOP3.LUT R21, R21, 0x800fffff, RZ, 0xc0, !PT ;  /* 0x800fffff15157812 */ /* 0x000fe200078ec0ff */
[----:B------:R-:W-:Y:S02]  /*2d10*/  IMAD.MOV.U32 R22, RZ, RZ, R20 ;  /* 0x000000ffff167224 */ /* 0x000fe400078e0014 */
[----:B------:R-:W-:Y:S01]  /*2d20*/  IMAD.MOV.U32 R20, RZ, RZ, RZ ;  /* 0x000000ffff147224 */ /* 0x000fe200078e00ff */
[----:B------:R-:W-:-:S04]  /*2d30*/  LOP3.LUT R21, R21, 0x3ff00000, RZ, 0xfc, !PT ;  /* 0x3ff0000015157812 */ /* 0x000fc800078efcff */
[----:B------:R-:W-:Y:S02]  /*2d40*/  ISETP.GE.U32.AND P2, PT, R21, 0x3ff6a09f, PT ;  /* 0x3ff6a09f1500780c */ /* 0x000fe40003f46070 */
[----:B------:R-:W-:-:S11]  /*2d50*/  MOV R23, R21 ;  /* 0x0000001500177202 */ /* 0x000fd60000000f00 */
        /* <DEDUP_REMOVED lines=44> */
[----:B0-----:R-:W-:Y:S02]  /*3020*/  IMAD.MOV.U32 R30, RZ, RZ, 0x652b82fe ;  /* 0x652b82feff1e7424 */ /* 0x001fe400078e00ff */
[----:B------:R-:W-:Y:S02]  /*3030*/  IMAD.MOV.U32 R31, RZ, RZ, 0x3ff71547 ;  /* 0x3ff71547ff1f7424 */ /* 0x000fe400078e00ff */
        /* <DEDUP_REMOVED lines=26> */
[----:B-1----:R0:W1:Y:S02]  /*31e0*/  DFMA R20, R22, R44, -R24 ;  /* 0x0000002c1614722b */ /* 0x0020640000000818 */
[----:B0-----:R-:W-:Y:S01]  /*31f0*/  MOV R22, 0x69ce2bdf ;  /* 0x69ce2bdf00167802 */ /* 0x001fe20000000f00 */
[----:B------:R-:W-:-:S03]  /*3200*/  IMAD.MOV.U32 R23, RZ, RZ, 0x3e5ade15 ;  /* 0x3e5ade15ff177424 */ /* 0x000fc600078e00ff */
        /* <DEDUP_REMOVED lines=33> */
.L_x_729:
[----:B-1----:R-:W-:-:S04]  /*3420*/  DSETP.NEU.AND P1, PT, |R28|, +INF , PT ;  /* 0x7ff000001c00742a */ /* 0x002fc80003f2d200 */
[----:B------:R-:W1:-:S06]  /*3430*/  DADD R18, R24, -R18 ;  /* 0x0000000018127229 */ /* 0x000e4c0000000812 */
[----:B-1----:R-:W1:-:S06]  /*3440*/  DADD R18, R20, R18 ;  /* 0x0000000014127229 */ /* 0x002e4c0000000012 */
[----:B-1----:R1:W2:Y:S02]  /*3450*/  @P1 DFMA R28, R18, R28, R28 ;  /* 0x0000001c121c122b */ /* 0x0022a4000000001c */
[----:B-1----:R-:W-:Y:S02]  /*3460*/  IMAD.MOV.U32 R18, RZ, RZ, R0 ;  /* 0x000000ffff127224 */ /* 0x002fe400078e0000 */
[----:B------:R-:W-:-:S04]  /*3470*/  IMAD.MOV.U32 R19, RZ, RZ, 0x0 ;  /* 0x00000000ff137424 */ /* 0x000fc800078e00ff */
[----:B--2---:R-:W-:Y:S05]  /*3480*/  RET.REL.NODEC R18 `(_ZN2at6native55_GLOBAL__N__6c1c77d0_17_DistanceKernel_cu_7dd49032_311422cdist_kernel_cuda_implIdNS1_5distsIdE1pEEEvPT_PKS6_S9_S6_lllll) ;  /* 0xffffcb7012007950 */ /* 0x004fea0003c3ffff */
.L_x_730:
        /* <DEDUP_REMOVED lines=15> */
.L_x_841:


//--------------------- .nv.global                --------------------------
	.section	.nv.global,"aw",@nobits
.nv.global:
	.type		_ZN53_INTERNAL_6c1c77d0_17_DistanceKernel_cu_7dd49032_31144cuda3std3__48in_placeE,@object
	.size		_ZN53_INTERNAL_6c1c77d0_17_DistanceKernel_cu_7dd49032_31144cuda3std3__48in_placeE,(_ZN53_INTERNAL_6c1c77d0_17_DistanceKernel_cu_7dd49032_31144cuda3std6ranges3__45__cpo8distanceE - _ZN53_INTERNAL_6c1c77d0_17_DistanceKernel_cu_7dd49032_31144cuda3std3__48in_placeE)
_ZN53_INTERNAL_6c1c77d0_17_DistanceKernel_cu_7dd49032_31144cuda3std3__48in_placeE:
	.zero		1
	.type		_ZN53_INTERNAL_6c1c77d0_17_DistanceKernel_cu_7dd49032_31144cuda3std6ranges3__45__cpo8distanceE,@object
	.size		_ZN53_INTERNAL_6c1c77d0_17_DistanceKernel_cu_7dd49032_31144cuda3std6ranges3__45__cpo8distanceE,(_ZN53_INTERNAL_6c1c77d0_17_DistanceKernel_cu_7dd49032_31144cuda3std3__45__cpo6cbeginE - _ZN53_INTERNAL_6c1c77d0_17_DistanceKernel_cu_7dd49032_31144cuda3std6ranges3__45__cpo8distanceE)
_ZN53_INTERNAL_6c1c77d0_17_DistanceKernel_cu_7dd49032_31144cuda3std6ranges3__45__cpo8distanceE:
	.zero		1
	.type		_ZN53_INTERNAL_6c1c77d0_17_DistanceKernel_cu_7dd49032_31144cuda3std3__45__cpo6cbeginE,@object
	.size		_ZN53_INTERNAL_6c1c77d0_17_DistanceKernel_cu_7dd49032_31144cuda3std3__45__cpo6cbeginE,(_ZN53_INTERNAL_6c1c77d0_17_DistanceKernel_cu_7dd49032_31144cuda3std6ranges3__45__cpo7advanceE - _ZN53_INTERNAL_6c1c77d0_17_DistanceKernel_cu_7dd49032_31144cuda3std3__45__cpo6cbeginE)
_ZN53_INTERNAL_6c1c77d0_17_DistanceKernel_cu_7dd49032_31144cuda3std3__45__cpo6cbeginE:
	.zero		1
	.type		_ZN53_INTERNAL_6c1c77d0_17_DistanceKernel_cu_7dd49032_31144cuda3std6ranges3__45__cpo7advanceE,@object
	.size		_ZN53_INTERNAL_6c1c77d0_17_DistanceKernel_cu_7dd49032_31144cuda3std6ranges3__45__cpo7advanceE,(_ZN53_INTERNAL_6c1c77d0_17_DistanceKernel_cu_7dd49032_31144cuda3std3__45__cpo7crbeginE - _ZN53_INTERNAL_6c1c77d0_17_DistanceKernel_cu_7dd49032_31144cuda3std6ranges3__45__cpo7advanceE)
_ZN53_INTERNAL_6c1c77d0_17_DistanceKernel_cu_7dd49032_31144cuda3std6ranges3__45__cpo7advanceE:
	.zero		1
	.type		_ZN53_INTERNAL_6c1c77d0_17_DistanceKernel_cu_7dd49032_31144cuda3std3__45__cpo7crbeginE,@object
	.size		_ZN53_INTERNAL_6c1c77d0_17_DistanceKernel_cu_7dd49032_31144cuda3std3__45__cpo7crbeginE,(_ZN53_INTERNAL_6c1c77d0_17_DistanceKernel_cu_7dd49032_31144cuda3std6ranges3__45__cpo4dataE - _ZN53_INTERNAL_6c1c77d0_17_DistanceKernel_cu_7dd49032_31144cuda3std3__45__cpo7crbeginE)
_ZN53_INTERNAL_6c1c77d0_17_DistanceKernel_cu_7dd49032_31144cuda3std3__45__cpo7crbeginE:
	.zero		1
	.type		_ZN53_INTERNAL_6c1c77d0_17_DistanceKernel_cu_7dd49032_31144cuda3std6ranges3__45__cpo4dataE,@object
	.size		_ZN53_INTERNAL_6c1c77d0_17_DistanceKernel_cu_7dd49032_31144cuda3std6ranges3__45__cpo4dataE,(_ZN53_INTERNAL_6c1c77d0_17_DistanceKernel_cu_7dd49032_31144cuda3std6ranges3__45__cpo5beginE - _ZN53_INTERNAL_6c1c77d0_17_DistanceKernel_cu_7dd49032_31144cuda3std6ranges3__45__cpo4dataE)
_ZN53_INTERNAL_6c1c77d0_17_DistanceKernel_cu_7dd49032_31144cuda3std6ranges3__45__cpo4dataE:
	.zero		1
	.type		_ZN53_INTERNAL_6c1c77d0_17_DistanceKernel_cu_7dd49032_31144cuda3std6ranges3__45__cpo5beginE,@object
	.size		_ZN53_INTERNAL_6c1c77d0_17_DistanceKernel_cu_7dd49032_31144cuda3std6ranges3__45__cpo5beginE,(_ZN53_INTERNAL_6c1c77d0_17_DistanceKernel_cu_7dd49032_31144cuda3std3__455_GLOBAL__N__6c1c77d0_17_DistanceKernel_cu_7dd49032_31146ignoreE - _ZN53_INTERNAL_6c1c77d0_17_DistanceKernel_cu_7dd49032_31144cuda3std6ranges3__45__cpo5beginE)
_ZN53_INTERNAL_6c1c77d0_17_DistanceKernel_cu_7dd49032_31144cuda3std6ranges3__45__cpo5beginE:
	.zero		1
	.type		_ZN53_INTERNAL_6c1c77d0_17_DistanceKernel_cu_7dd49032_31144cuda3std3__455_GLOBAL__N__6c1c77d0_17_DistanceKernel_cu_7dd49032_31146ignoreE,@object
	.size		_ZN53_INTERNAL_6c1c77d0_17_DistanceKernel_cu_7dd49032_31144cuda3std3__455_GLOBAL__N__6c1c77d0_17_DistanceKernel_cu_7dd49032_31146ignoreE,(_ZN53_INTERNAL_6c1c77d0_17_DistanceKernel_cu_7dd49032_31144cuda3std6ranges3__45__cpo4sizeE - _ZN53_INTERNAL_6c1c77d0_17_DistanceKernel_cu_7dd49032_31144cuda3std3__455_GLOBAL__N__6c1c77d0_17_DistanceKernel_cu_7dd49032_31146ignoreE)
_ZN53_INTERNAL_6c1c77d0_17_DistanceKernel_cu_7dd49032_31144cuda3std3__455_GLOBAL__N__6c1c77d0_17_DistanceKernel_cu_7dd49032_31146ignoreE:
	.zero		1
	.type		_ZN53_INTERNAL_6c1c77d0_17_DistanceKernel_cu_7dd49032_31144cuda3std6ranges3__45__cpo4sizeE,@object
	.size		_ZN53_INTERNAL_6c1c77d0_17_DistanceKernel_cu_7dd49032_31144cuda3std6ranges3__45__cpo4sizeE,(_ZN53_INTERNAL_6c1c77d0_17_DistanceKernel_cu_7dd49032_31144cuda3std3__45__cpo5beginE - _ZN53_INTERNAL_6c1c77d0_17_DistanceKernel_cu_7dd49032_31144cuda3std6ranges3__45__cpo4sizeE)
_ZN53_INTERNAL_6c1c77d0_17_DistanceKernel_cu_7dd49032_31144cuda3std6ranges3__45__cpo4sizeE:
	.zero		1
	.type		_ZN53_INTERNAL_6c1c77d0_17_DistanceKernel_cu_7dd49032_31144cuda3std3__45__cpo5beginE,@object
	.size		_ZN53_INTERNAL_6c1c77d0_17_DistanceKernel_cu_7dd49032_31144cuda3std3__45__cpo5beginE,(_ZN53_INTERNAL_6c1c77d0_17_DistanceKernel_cu_7dd49032_31144cuda3std6ranges3__45__cpo6cbeginE - _ZN53_INTERNAL_6c1c77d0_17_DistanceKernel_cu_7dd49032_31144cuda3std3__45__cpo5beginE)
_ZN53_INTERNAL_6c1c77d0_17_DistanceKernel_cu_7dd49032_31144cuda3std3__45__cpo5beginE:
	.zero		1
	.type		_ZN53_INTERNAL_6c1c77d0_17_DistanceKernel_cu_7dd49032_31144cuda3std6ranges3__45__cpo6cbeginE,@object
	.size		_ZN53_INTERNAL_6c1c77d0_17_DistanceKernel_cu_7dd49032_31144cuda3std6ranges3__45__cpo6cbeginE,(_ZN53_INTERNAL_6c1c77d0_17_DistanceKernel_cu_7dd49032_31144cuda3std3__45__cpo6rbeginE - _ZN53_INTERNAL_6c1c77d0_17_DistanceKernel_cu_7dd49032_31144cuda3std6ranges3__45__cpo6cbeginE)
_ZN53_INTERNAL_6c1c77d0_17_DistanceKernel_cu_7dd49032_31144cuda3std6ranges3__45__cpo6cbeginE:
	.zero		1
	.type		_ZN53_INTERNAL_6c1c77d0_17_DistanceKernel_cu_7dd49032_31144cuda3std3__45__cpo6rbeginE,@object
	.size		_ZN53_INTERNAL_6c1c77d0_17_DistanceKernel_cu_7dd49032_31144cuda3std3__45__cpo6rbeginE,(_ZN53_INTERNAL_6c1c77d0_17_DistanceKernel_cu_7dd49032_31144cuda3std6ranges3__45__cpo4nextE - _ZN53_INTERNAL_6c1c77d0_17_DistanceKernel_cu_7dd49032_31144cuda3std3__45__cpo6rbeginE)
_ZN53_INTERNAL_6c1c77d0_17_DistanceKernel_cu_7dd49032_31144cuda3std3__45__cpo6rbeginE:
	.zero		1
	.type		_ZN53_INTERNAL_6c1c77d0_17_DistanceKernel_cu_7dd49032_31144cuda3std6ranges3__45__cpo4nextE,@object
	.size		_ZN53_INTERNAL_6c1c77d0_17_DistanceKernel_cu_7dd49032_31144cuda3std6ranges3__45__cpo4nextE,(_ZN53_INTERNAL_6c1c77d0_17_DistanceKernel_cu_7dd49032_31144cuda3std6ranges3__45__cpo4swapE - _ZN53_INTERNAL_6c1c77d0_17_DistanceKernel_cu_7dd49032_31144cuda3std6ranges3__45__cpo4nextE)
_ZN53_INTERNAL_6c1c77d0_17_DistanceKernel_cu_7dd49032_31144cuda3std6ranges3__45__cpo4nextE:
	.zero		1
	.type		_ZN53_INTERNAL_6c1c77d0_17_DistanceKernel_cu_7dd49032_31144cuda3std6ranges3__45__cpo4swapE,@object
	.size		_ZN53_INTERNAL_6c1c77d0_17_DistanceKernel_cu_7dd49032_31144cuda3std6ranges3__45__cpo4swapE,(_ZN53_INTERNAL_6c1c77d0_17_DistanceKernel_cu_7dd49032_31144cuda3std3__420unreachable_sentinelE - _ZN53_INTERNAL_6c1c77d0_17_DistanceKernel_cu_7dd49032_31144cuda3std6ranges3__45__cpo4swapE)
_ZN53_INTERNAL_6c1c77d0_17_DistanceKernel_cu_7dd49032_31144cuda3std6ranges3__45__cpo4swapE:
	.zero		1
	.type		_ZN53_INTERNAL_6c1c77d0_17_DistanceKernel_cu_7dd49032_31144cuda3std3__420unreachable_sentinelE,@object
	.size		_ZN53_INTERNAL_6c1c77d0_17_DistanceKernel_cu_7dd49032_31144cuda3std3__420unreachable_sentinelE,(_ZN53_INTERNAL_6c1c77d0_17_DistanceKernel_cu_7dd49032_31146thrust23THRUST_300001_SM_800_NS6system6detail10sequential3seqE - _ZN53_INTERNAL_6c1c77d0_17_DistanceKernel_cu_7dd49032_31144cuda3std3__420unreachable_sentinelE)
_ZN53_INTERNAL_6c1c77d0_17_DistanceKernel_cu_7dd49032_31144cuda3std3__420unreachable_sentinelE:
	.zero		1
	.type		_ZN53_INTERNAL_6c1c77d0_17_DistanceKernel_cu_7dd49032_31146thrust23THRUST_300001_SM_800_NS6system6detail10sequential3seqE,@object
	.size		_ZN53_INTERNAL_6c1c77d0_17_DistanceKernel_cu_7dd49032_31146thrust23THRUST_300001_SM_800_NS6system6detail10sequential3seqE,(_ZN53_INTERNAL_6c1c77d0_17_DistanceKernel_cu_7dd49032_31144cuda3std3__45__cpo4cendE - _ZN53_INTERNAL_6c1c77d0_17_DistanceKernel_cu_7dd49032_31146thrust23THRUST_300001_SM_800_NS6system6detail10sequential3seqE)
_ZN53_INTERNAL_6c1c77d0_17_DistanceKernel_cu_7dd49032_31146thrust23THRUST_300001_SM_800_NS6system6detail10sequential3seqE:
	.zero		1
	.type		_ZN53_INTERNAL_6c1c77d0_17_DistanceKernel_cu_7dd49032_31144cuda3std3__45__cpo4cendE,@object
	.size		_ZN53_INTERNAL_6c1c77d0_17_DistanceKernel_cu_7dd49032_31144cuda3std3__45__cpo4cendE,(_ZN53_INTERNAL_6c1c77d0_17_DistanceKernel_cu_7dd49032_31144cuda3std6ranges3__45__cpo9iter_swapE - _ZN53_INTERNAL_6c1c77d0_17_DistanceKernel_cu_7dd49032_31144cuda3std3__45__cpo4cendE)
_ZN53_INTERNAL_6c1c77d0_17_DistanceKernel_cu_7dd49032_31144cuda3std3__45__cpo4cendE:
	.zero		1
	.type		_ZN53_INTERNAL_6c1c77d0_17_DistanceKernel_cu_7dd49032_31144cuda3std6ranges3__45__cpo9iter_swapE,@object
	.size		_ZN53_INTERNAL_6c1c77d0_17_DistanceKernel_cu_7dd49032_31144cuda3std6ranges3__45__cpo9iter_swapE,(_ZN53_INTERNAL_6c1c77d0_17_DistanceKernel_cu_7dd49032_31144cuda3std3__45__cpo5crendE - _ZN53_INTERNAL_6c1c77d0_17_DistanceKernel_cu_7dd49032_31144cuda3std6ranges3__45__cpo9iter_swapE)
_ZN53_INTERNAL_6c1c77d0_17_DistanceKernel_cu_7dd49032_31144cuda3std6ranges3__45__cpo9iter_swapE:
	.zero		1
	.type		_ZN53_INTERNAL_6c1c77d0_17_DistanceKernel_cu_7dd49032_31144cuda3std3__45__cpo5crendE,@object
	.size		_ZN53_INTERNAL_6c1c77d0_17_DistanceKernel_cu_7dd49032_31144cuda3std3__45__cpo5crendE,(_ZN53_INTERNAL_6c1c77d0_17_DistanceKernel_cu_7dd49032_31144cuda3std6ranges3__45__cpo5cdataE - _ZN53_INTERNAL_6c1c77d0_17_DistanceKernel_cu_7dd49032_31144cuda3std3__45__cpo5crendE)
_ZN53_INTERNAL_6c1c77d0_17_DistanceKernel_cu_7dd49032_31144cuda3std3__45__cpo5crendE:
	.zero		1
	.type		_ZN53_INTERNAL_6c1c77d0_17_DistanceKernel_cu_7dd49032_31144cuda3std6ranges3__45__cpo5cdataE,@object
	.size		_ZN53_INTERNAL_6c1c77d0_17_DistanceKernel_cu_7dd49032_31144cuda3std6ranges3__45__cpo5cdataE,(_ZN53_INTERNAL_6c1c77d0_17_DistanceKernel_cu_7dd49032_31144cuda3std6ranges3__45__cpo3endE - _ZN53_INTERNAL_6c1c77d0_17_DistanceKernel_cu_7dd49032_31144cuda3std6ranges3__45__cpo5cdataE)
_ZN53_INTERNAL_6c1c77d0_17_DistanceKernel_cu_7dd49032_31144cuda3std6ranges3__45__cpo5cdataE:
	.zero		1
	.type		_ZN53_INTERNAL_6c1c77d0_17_DistanceKernel_cu_7dd49032_31144cuda3std6ranges3__45__cpo3endE,@object
	.size		_ZN53_INTERNAL_6c1c77d0_17_DistanceKernel_cu_7dd49032_31144cuda3std6ranges3__45__cpo3endE,(_ZN53_INTERNAL_6c1c77d0_17_DistanceKernel_cu_7dd49032_31144cuda3std3__419piecewise_constructE - _ZN53_INTERNAL_6c1c77d0_17_DistanceKernel_cu_7dd49032_31144cuda3std6ranges3__45__cpo3endE)
_ZN53_INTERNAL_6c1c77d0_17_DistanceKernel_cu_7dd49032_31144cuda3std6ranges3__45__cpo3endE:
	.zero		1
	.type		_ZN53_INTERNAL_6c1c77d0_17_DistanceKernel_cu_7dd49032_31144cuda3std3__419piecewise_constructE,@object
	.size		_ZN53_INTERNAL_6c1c77d0_17_DistanceKernel_cu_7dd49032_31144cuda3std3__419piecewise_constructE,(_ZN53_INTERNAL_6c1c77d0_17_DistanceKernel_cu_7dd49032_31144cuda3std6ranges3__45__cpo5ssizeE - _ZN53_INTERNAL_6c1c77d0_17_DistanceKernel_cu_7dd49032_31144cuda3std3__419piecewise_constructE)
_ZN53_INTERNAL_6c1c77d0_17_DistanceKernel_cu_7dd49032_31144cuda3std3__419piecewise_constructE:
	.zero		1
	.type		_ZN53_INTERNAL_6c1c77d0_17_DistanceKernel_cu_7dd49032_31144cuda3std6ranges3__45__cpo5ssizeE,@object
	.size		_ZN53_INTERNAL_6c1c77d0_17_DistanceKernel_cu_7dd49032_31144cuda3std6ranges3__45__cpo5ssizeE,(_ZN53_INTERNAL_6c1c77d0_17_DistanceKernel_cu_7dd49032_31144cuda3std3__45__cpo3endE - _ZN53_INTERNAL_6c1c77d0_17_DistanceKernel_cu_7dd49032_31144cuda3std6ranges3__45__cpo5ssizeE)
_ZN53_INTERNAL_6c1c77d0_17_DistanceKernel_cu_7dd49032_31144cuda3std6ranges3__45__cpo5ssizeE:
	.zero		1
	.type		_ZN53_INTERNAL_6c1c77d0_17_DistanceKernel_cu_7dd49032_31144cuda3std3__45__cpo3endE,@object
	.size		_ZN53_INTERNAL_6c1c77d0_17_DistanceKernel_cu_7dd49032_31144cuda3std3__45__cpo3endE,(_ZN53_INTERNAL_6c1c77d0_17_DistanceKernel_cu_7dd49032_31144cuda3std6ranges3__45__cpo4cendE - _ZN53_INTERNAL_6c1c77d0_17_DistanceKernel_cu_7dd49032_31144cuda3std3__45__cpo3endE)
_ZN53_INTERNAL_6c1c77d0_17_DistanceKernel_cu_7dd49032_31144cuda3std3__45__cpo3endE:
	.zero		1
	.type		_ZN53_INTERNAL_6c1c77d0_17_DistanceKernel_cu_7dd49032_31144cuda3std6ranges3__45__cpo4cendE,@object
	.size		_ZN53_INTERNAL_6c1c77d0_17_DistanceKernel_cu_7dd49032_31144cuda3std6ranges3__45__cpo4cendE,(_ZN53_INTERNAL_6c1c77d0_17_DistanceKernel_cu_7dd49032_31144cuda3std3__45__cpo4rendE - _ZN53_INTERNAL_6c1c77d0_17_DistanceKernel_cu_7dd49032_31144cuda3std6ranges3__45__cpo4cendE)
_ZN53_INTERNAL_6c1c77d0_17_DistanceKernel_cu_7dd49032_31144cuda3std6ranges3__45__cpo4cendE:
	.zero		1
	.type		_ZN53_INTERNAL_6c1c77d0_17_DistanceKernel_cu_7dd49032_31144cuda3std3__45__cpo4rendE,@object
	.size		_ZN53_INTERNAL_6c1c77d0_17_DistanceKernel_cu_7dd49032_31144cuda3std3__45__cpo4rendE,(_ZN53_INTERNAL_6c1c77d0_17_DistanceKernel_cu_7dd49032_31144cuda3std6ranges3__45__cpo4prevE - _ZN53_INTERNAL_6c1c77d0_17_DistanceKernel_cu_7dd49032_31144cuda3std3__45__cpo4rendE)
_ZN53_INTERNAL_6c1c77d0_17_DistanceKernel_cu_7dd49032_31144cuda3std3__45__cpo4rendE:
	.zero		1
	.type		_ZN53_INTERNAL_6c1c77d0_17_DistanceKernel_cu_7dd49032_31144cuda3std6ranges3__45__cpo4prevE,@object
	.size		_ZN53_INTERNAL_6c1c77d0_17_DistanceKernel_cu_7dd49032_31144cuda3std6ranges3__45__cpo4prevE,(_ZN53_INTERNAL_6c1c77d0_17_DistanceKernel_cu_7dd49032_31144cuda3std6ranges3__45__cpo9iter_moveE - _ZN53_INTERNAL_6c1c77d0_17_DistanceKernel_cu_7dd49032_31144cuda3std6ranges3__45__cpo4prevE)
_ZN53_INTERNAL_6c1c77d0_17_DistanceKernel_cu_7dd49032_31144cuda3std6ranges3__45__cpo4prevE:
	.zero		1
	.type		_ZN53_INTERNAL_6c1c77d0_17_DistanceKernel_cu_7dd49032_31144cuda3std6ranges3__45__cpo9iter_moveE,@object
	.size		_ZN53_INTERNAL_6c1c77d0_17_DistanceKernel_cu_7dd49032_31144cuda3std6ranges3__45__cpo9iter_moveE,(.L_13 - _ZN53_INTERNAL_6c1c77d0_17_DistanceKernel_cu_7dd49032_31144cuda3std6ranges3__45__cpo9iter_moveE)
_ZN53_INTERNAL_6c1c77d0_17_DistanceKernel_cu_7dd49032_31144cuda3std6ranges3__45__cpo9iter_moveE:
	.zero		1
.L_13:


//--------------------- .nv.shared._ZN2at6native55_GLOBAL__N__6c1c77d0_17_DistanceKernel_cu_7dd49032_311422pdist_kernel_cuda_implIfNS1_5distsIfE3infEEEvPT_PKS6_llS6_dd --------------------------
	.section	.nv.shared._ZN2at6native55_GLOBAL__N__6c1c77d0_17_DistanceKernel_cu_7dd49032_311422pdist_kernel_cuda_implIfNS1_5distsIfE3infEEEvPT_PKS6_llS6_dd,"aw",@nobits
	.sectionflags	@""
	.align	4
.nv.shared._ZN2at6native55_GLOBAL__N__6c1c77d0_17_DistanceKernel_cu_7dd49032_311422pdist_kernel_cuda_implIfNS1_5distsIfE3infEEEvPT_PKS6_llS6_dd:
	.zero		1024


//--------------------- .nv.shared._ZN2at6native55_GLOBAL__N__6c1c77d0_17_DistanceKernel_cu_7dd49032_311422pdist_kernel_cuda_implIfNS1_5distsIfE3twoEEEvPT_PKS6_llS6_dd --------------------------
	.section	.nv.shared._ZN2at6native55_GLOBAL__N__6c1c77d0_17_DistanceKernel_cu_7dd49032_311422pdist_kernel_cuda_implIfNS1_5distsIfE3twoEEEvPT_PKS6_llS6_dd,"aw",@nobits
	.sectionflags	@""
	.align	4
.nv.shared._ZN2at6native55_GLOBAL__N__6c1c77d0_17_DistanceKernel_cu_7dd49032_311422pdist_kernel_cuda_implIfNS1_5distsIfE3twoEEEvPT_PKS6_llS6_dd:
	.zero		1024


//--------------------- .nv.shared._ZN2at6native55_GLOBAL__N__6c1c77d0_17_DistanceKernel_cu_7dd49032_311422pdist_kernel_cuda_implIfNS1_5distsIfE3oneEEEvPT_PKS6_llS6_dd --------------------------
	.section	.nv.shared._ZN2at6native55_GLOBAL__N__6c1c77d0_17_DistanceKernel_cu_7dd49032_311422pdist_kernel_cuda_implIfNS1_5distsIfE3oneEEEvPT_PKS6_llS6_dd,"aw",@nobits
	.sectionflags	@""
	.align	4
.nv.shared._ZN2at6native55_GLOBAL__N__6c1c77d0_17_DistanceKernel_cu_7dd49032_311422pdist_kernel_cuda_implIfNS1_5distsIfE3oneEEEvPT_PKS6_llS6_dd:
	.zero		1024


//--------------------- .nv.shared._ZN2at6native55_GLOBAL__N__6c1c77d0_17_DistanceKernel_cu_7dd49032_311422pdist_kernel_cuda_implIfNS1_5distsIfE4zeroEEEvPT_PKS6_llS6_dd --------------------------
	.section	.nv.shared._ZN2at6native55_GLOBAL__N__6c1c77d0_17_DistanceKernel_cu_7dd49032_311422pdist_kernel_cuda_implIfNS1_5distsIfE4zeroEEEvPT_PKS6_llS6_dd,"aw",@nobits
	.sectionflags	@""
	.align	4
.nv.shared._ZN2at6native55_GLOBAL__N__6c1c77d0_17_DistanceKernel_cu_7dd49032_311422pdist_kernel_cuda_implIfNS1_5distsIfE4zeroEEEvPT_PKS6_llS6_dd:
	.zero		1024


//--------------------- .nv.shared._ZN2at6native55_GLOBAL__N__6c1c77d0_17_DistanceKernel_cu_7dd49032_311422pdist_kernel_cuda_implIfNS1_5distsIfE1pEEEvPT_PKS6_llS6_dd --------------------------
	.section	.nv.shared._ZN2at6native55_GLOBAL__N__6c1c77d0_17_DistanceKernel_cu_7dd49032_311422pdist_kernel_cuda_implIfNS1_5distsIfE1pEEEvPT_PKS6_llS6_dd,"aw",@nobits
	.sectionflags	@""
	.align	4
.nv.shared._ZN2at6native55_GLOBAL__N__6c1c77d0_17_DistanceKernel_cu_7dd49032_311422pdist_kernel_cuda_implIfNS1_5distsIfE1pEEEvPT_PKS6_llS6_dd:
	.zero		1024


//--------------------- .nv.shared._ZN2at6native55_GLOBAL__N__6c1c77d0_17_DistanceKernel_cu_7dd49032_311422pdist_kernel_cuda_implIdNS1_5distsIdE3infEEEvPT_PKS6_llS6_dd --------------------------
	.section	.nv.shared._ZN2at6native55_GLOBAL__N__6c1c77d0_17_DistanceKernel_cu_7dd49032_311422pdist_kernel_cuda_implIdNS1_5distsIdE3infEEEvPT_PKS6_llS6_dd,"aw",@nobits
	.sectionflags	@""
	.align	8
.nv.shared._ZN2at6native55_GLOBAL__N__6c1c77d0_17_DistanceKernel_cu_7dd49032_311422pdist_kernel_cuda_implIdNS1_5distsIdE3infEEEvPT_PKS6_llS6_dd:
	.zero		2048


//--------------------- .nv.shared._ZN2at6native55_GLOBAL__N__6c1c77d0_17_DistanceKernel_cu_7dd49032_311422pdist_kernel_cuda_implIdNS1_5distsIdE3twoEEEvPT_PKS6_llS6_dd --------------------------
	.section	.nv.shared._ZN2at6native55_GLOBAL__N__6c1c77d0_17_DistanceKernel_cu_7dd49032_311422pdist_kernel_cuda_implIdNS1_5distsIdE3twoEEEvPT_PKS6_llS6_dd,"aw",@nobits
	.sectionflags	@""
	.align	8
.nv.shared._ZN2at6native55_GLOBAL__N__6c1c77d0_17_DistanceKernel_cu_7dd49032_311422pdist_kernel_cuda_implIdNS1_5distsIdE3twoEEEvPT_PKS6_llS6_dd:
	.zero		2048


//--------------------- .nv.shared._ZN2at6native55_GLOBAL__N__6c1c77d0_17_DistanceKernel_cu_7dd49032_311422pdist_kernel_cuda_implIdNS1_5distsIdE3oneEEEvPT_PKS6_llS6_dd --------------------------
	.section	.nv.shared._ZN2at6native55_GLOBAL__N__6c1c77d0_17_DistanceKernel_cu_7dd49032_311422pdist_kernel_cuda_implIdNS1_5distsIdE3oneEEEvPT_PKS6_llS6_dd,"aw",@nobits
	.sectionflags	@""
	.align	8
.nv.shared._ZN2at6native55_GLOBAL__N__6c1c77d0_17_DistanceKernel_cu_7dd49032_311422pdist_kernel_cuda_implIdNS1_5distsIdE3oneEEEvPT_PKS6_llS6_dd:
	.zero		2048


//--------------------- .nv.shared._ZN2at6native55_GLOBAL__N__6c1c77d0_17_DistanceKernel_cu_7dd49032_311422pdist_kernel_cuda_implIdNS1_5distsIdE4zeroEEEvPT_PKS6_llS6_dd --------------------------
	.section	.nv.shared._ZN2at6native55_GLOBAL__N__6c1c77d0_17_DistanceKernel_cu_7dd49032_311422pdist_kernel_cuda_implIdNS1_5distsIdE4zeroEEEvPT_PKS6_llS6_dd,"aw",@nobits
	.sectionflags	@""
	.align	8
.nv.shared._ZN2at6native55_GLOBAL__N__6c1c77d0_17_DistanceKernel_cu_7dd49032_311422pdist_kernel_cuda_implIdNS1_5distsIdE4zeroEEEvPT_PKS6_llS6_dd:
	.zero		2048


//--------------------- .nv.shared._ZN2at6native55_GLOBAL__N__6c1c77d0_17_DistanceKernel_cu_7dd49032_311422pdist_kernel_cuda_implIdNS1_5distsIdE1pEEEvPT_PKS6_llS6_dd --------------------------
	.section	.nv.shared._ZN2at6native55_GLOBAL__N__6c1c77d0_17_DistanceKernel_cu_7dd49032_311422pdist_kernel_cuda_implIdNS1_5distsIdE1pEEEvPT_PKS6_llS6_dd,"aw",@nobits
	.sectionflags	@""
	.align	8
.nv.shared._ZN2at6native55_GLOBAL__N__6c1c77d0_17_DistanceKernel_cu_7dd49032_311422pdist_kernel_cuda_implIdNS1_5distsIdE1pEEEvPT_PKS6_llS6_dd:
	.zero		2048


//--------------------- .nv.shared._ZN2at6native55_GLOBAL__N__6c1c77d0_17_DistanceKernel_cu_7dd49032_311422cdist_kernel_cuda_implIfNS1_5distsIfE3infEEEvPT_PKS6_S9_S6_lllll --------------------------
	.section	.nv.shared._ZN2at6native55_GLOBAL__N__6c1c77d0_17_DistanceKernel_cu_7dd49032_311422cdist_kernel_cuda_implIfNS1_5distsIfE3infEEEvPT_PKS6_S9_S6_lllll,"aw",@nobits
	.sectionflags	@""
	.align	4
.nv.shared._ZN2at6native55_GLOBAL__N__6c1c77d0_17_DistanceKernel_cu_7dd49032_311422cdist_kernel_cuda_implIfNS1_5distsIfE3infEEEvPT_PKS6_S9_S6_lllll:
	.zero		1024


//--------------------- .nv.shared._ZN2at6native55_GLOBAL__N__6c1c77d0_17_DistanceKernel_cu_7dd49032_311422cdist_kernel_cuda_implIfNS1_5distsIfE3twoEEEvPT_PKS6_S9_S6_lllll --------------------------
	.section	.nv.shared._ZN2at6native55_GLOBAL__N__6c1c77d0_17_DistanceKernel_cu_7dd49032_311422cdist_kernel_cuda_implIfNS1_5distsIfE3twoEEEvPT_PKS6_S9_S6_lllll,"aw",@nobits
	.sectionflags	@""
	.align	4
.nv.shared._ZN2at6native55_GLOBAL__N__6c1c77d0_17_DistanceKernel_cu_7dd49032_311422cdist_kernel_cuda_implIfNS1_5distsIfE3twoEEEvPT_PKS6_S9_S6_lllll:
	.zero		1024


//--------------------- .nv.shared._ZN2at6native55_GLOBAL__N__6c1c77d0_17_DistanceKernel_cu_7dd49032_311422cdist_kernel_cuda_implIfNS1_5distsIfE3oneEEEvPT_PKS6_S9_S6_lllll --------------------------
	.section	.nv.shared._ZN2at6native55_GLOBAL__N__6c1c77d0_17_DistanceKernel_cu_7dd49032_311422cdist_kernel_cuda_implIfNS1_5distsIfE3oneEEEvPT_PKS6_S9_S6_lllll,"aw",@nobits
	.sectionflags	@""
	.align	4
.nv.shared._ZN2at6native55_GLOBAL__N__6c1c77d0_17_DistanceKernel_cu_7dd49032_311422cdist_kernel_cuda_implIfNS1_5distsIfE3oneEEEvPT_PKS6_S9_S6_lllll:
	.zero		1024


//--------------------- .nv.shared._ZN2at6native55_GLOBAL__N__6c1c77d0_17_DistanceKernel_cu_7dd49032_311422cdist_kernel_cuda_implIfNS1_5distsIfE4zeroEEEvPT_PKS6_S9_S6_lllll --------------------------
	.section	.nv.shared._ZN2at6native55_GLOBAL__N__6c1c77d0_17_DistanceKernel_cu_7dd49032_311422cdist_kernel_cuda_implIfNS1_5distsIfE4zeroEEEvPT_PKS6_S9_S6_lllll,"aw",@nobits
	.sectionflags	@""
	.align	4
.nv.shared._ZN2at6native55_GLOBAL__N__6c1c77d0_17_DistanceKernel_cu_7dd49032_311422cdist_kernel_cuda_implIfNS1_5distsIfE4zeroEEEvPT_PKS6_S9_S6_lllll:
	.zero		1024


//--------------------- .nv.shared._ZN2at6native55_GLOBAL__N__6c1c77d0_17_DistanceKernel_cu_7dd49032_311422cdist_kernel_cuda_implIfNS1_5distsIfE1pEEEvPT_PKS6_S9_S6_lllll --------------------------
	.section	.nv.shared._ZN2at6native55_GLOBAL__N__6c1c77d0_17_DistanceKernel_cu_7dd49032_311422cdist_kernel_cuda_implIfNS1_5distsIfE1pEEEvPT_PKS6_S9_S6_lllll,"aw",@nobits
	.sectionflags	@""
	.align	4
.nv.shared._ZN2at6native55_GLOBAL__N__6c1c77d0_17_DistanceKernel_cu_7dd49032_311422cdist_kernel_cuda_implIfNS1_5distsIfE1pEEEvPT_PKS6_S9_S6_lllll:
	.zero		1024


//--------------------- .nv.shared._ZN2at6native55_GLOBAL__N__6c1c77d0_17_DistanceKernel_cu_7dd49032_311422cdist_kernel_cuda_implIdNS1_5distsIdE3infEEEvPT_PKS6_S9_S6_lllll --------------------------
	.section	.nv.shared._ZN2at6native55_GLOBAL__N__6c1c77d0_17_DistanceKernel_cu_7dd49032_311422cdist_kernel_cuda_implIdNS1_5distsIdE3infEEEvPT_PKS6_S9_S6_lllll,"aw",@nobits
	.sectionflags	@""
	.align	8
.nv.shared._ZN2at6native55_GLOBAL__N__6c1c77d0_17_DistanceKernel_cu_7dd49032_311422cdist_kernel_cuda_implIdNS1_5distsIdE3infEEEvPT_PKS6_S9_S6_lllll:
	.zero		2048


//--------------------- .nv.shared._ZN2at6native55_GLOBAL__N__6c1c77d0_17_DistanceKernel_cu_7dd49032_311422cdist_kernel_cuda_implIdNS1_5distsIdE3twoEEEvPT_PKS6_S9_S6_lllll --------------------------
	.section	.nv.shared._ZN2at6native55_GLOBAL__N__6c1c77d0_17_DistanceKernel_cu_7dd49032_311422cdist_kernel_cuda_implIdNS1_5distsIdE3twoEEEvPT_PKS6_S9_S6_lllll,"aw",@nobits
	.sectionflags	@""
	.align	8
.nv.shared._ZN2at6native55_GLOBAL__N__6c1c77d0_17_DistanceKernel_cu_7dd49032_311422cdist_kernel_cuda_implIdNS1_5distsIdE3twoEEEvPT_PKS6_S9_S6_lllll:
	.zero		2048


//--------------------- .nv.shared._ZN2at6native55_GLOBAL__N__6c1c77d0_17_DistanceKernel_cu_7dd49032_311422cdist_kernel_cuda_implIdNS1_5distsIdE3oneEEEvPT_PKS6_S9_S6_lllll --------------------------
	.section	.nv.shared._ZN2at6native55_GLOBAL__N__6c1c77d0_17_DistanceKernel_cu_7dd49032_311422cdist_kernel_cuda_implIdNS1_5distsIdE3oneEEEvPT_PKS6_S9_S6_lllll,"aw",@nobits
	.sectionflags	@""
	.align	8
.nv.shared._ZN2at6native55_GLOBAL__N__6c1c77d0_17_DistanceKernel_cu_7dd49032_311422cdist_kernel_cuda_implIdNS1_5distsIdE3oneEEEvPT_PKS6_S9_S6_lllll:
	.zero		2048


//--------------------- .nv.shared._ZN2at6native55_GLOBAL__N__6c1c77d0_17_DistanceKernel_cu_7dd49032_311422cdist_kernel_cuda_implIdNS1_5distsIdE4zeroEEEvPT_PKS6_S9_S6_lllll --------------------------
	.section	.nv.shared._ZN2at6native55_GLOBAL__N__6c1c77d0_17_DistanceKernel_cu_7dd49032_311422cdist_kernel_cuda_implIdNS1_5distsIdE4zeroEEEvPT_PKS6_S9_S6_lllll,"aw",@nobits
	.sectionflags	@""
	.align	8
.nv.shared._ZN2at6native55_GLOBAL__N__6c1c77d0_17_DistanceKernel_cu_7dd49032_311422cdist_kernel_cuda_implIdNS1_5distsIdE4zeroEEEvPT_PKS6_S9_S6_lllll:
	.zero		2048


//--------------------- .nv.shared._ZN2at6native55_GLOBAL__N__6c1c77d0_17_DistanceKernel_cu_7dd49032_311422cdist_kernel_cuda_implIdNS1_5distsIdE1pEEEvPT_PKS6_S9_S6_lllll --------------------------
	.section	.nv.shared._ZN2at6native55_GLOBAL__N__6c1c77d0_17_DistanceKernel_cu_7dd49032_311422cdist_kernel_cuda_implIdNS1_5distsIdE1pEEEvPT_PKS6_S9_S6_lllll,"aw",@nobits
	.sectionflags	@""
	.align	8
.nv.shared._ZN2at6native55_GLOBAL__N__6c1c77d0_17_DistanceKernel_cu_7dd49032_311422cdist_kernel_cuda_implIdNS1_5distsIdE1pEEEvPT_PKS6_S9_S6_lllll:
	.zero		2048
